def attn_fwd(
    Q,
    K,
    V,
    Out,
    Lse,
    sm_scale,
    stride_qz,
    stride_qh,
    stride_qm,
    stride_qk,
    stride_kz,
    stride_kh,
    stride_kn,
    stride_kk,
    stride_vz,
    stride_vh,
    stride_vn,
    stride_vk,
    stride_oz,
    stride_oh,
    stride_om,
    stride_ok,
    seqlen_q,
    seqlen_k,
    BLOCK_M: tl.constexpr,
    BLOCK_N: tl.constexpr,
    HEAD_DIM: tl.constexpr,
    CAUSAL: tl.constexpr,
):
    start_m = tl.program_id(0)
    off_hz = tl.program_id(1)
    q_off = off_hz * stride_qh
    k_off = off_hz * stride_kh
    v_off = off_hz * stride_vh
    offs_m = start_m * BLOCK_M + tl.arange(0, BLOCK_M)
    offs_d = tl.arange(0, HEAD_DIM)
    offs_n = tl.arange(0, BLOCK_N)
    q_ptrs = Q + q_off + offs_m[:, None] * stride_qm + offs_d[None, :] * stride_qk
    k_ptrs = K + k_off + offs_d[:, None] * stride_kk + offs_n[None, :] * stride_kn
    v_ptrs = V + v_off + offs_n[:, None] * stride_vn + offs_d[None, :] * stride_vk
    m_i = tl.full([BLOCK_M], float("-inf"), dtype=tl.float32)
    l_i = tl.zeros([BLOCK_M], dtype=tl.float32) + 1.0
    acc = tl.zeros([BLOCK_M, HEAD_DIM], dtype=tl.float32)
    q = tl.load(q_ptrs)
    acc, l_i, m_i = _attn_fwd_inner(
        acc,
        l_i,
        m_i,
        q,
        k_ptrs,
        v_ptrs,
        sm_scale,
        stride_kn,
        stride_vn,
        start_m,
        seqlen_k,
        BLOCK_M,
        BLOCK_N,
        HEAD_DIM,
        CAUSAL,
    )
    acc = acc / l_i[:, None]
    lse = m_i + tl.math.log2(l_i) / 1.4426950408889634
    o_ptrs = (
        Out
        + off_hz * stride_oh
        + offs_m[:, None] * stride_om
        + offs_d[None, :] * stride_ok
    )
    tl.store(o_ptrs, acc.to(Out.dtype.element_ty))
    tl.store(Lse + off_hz * seqlen_q + offs_m, lse)

# config = {"BLOCK_M": 256, "BLOCK_N": 16, "HEAD_DIM": 512, "arch": "sm_100", "causal": false, "dtype": "fp16", "num_stages": 3, "num_warps": 16}
# arch = sm_100


// ===== COMPILED SASS (sm_100a) =====

	.target	sm_100a

	.elftype	@"ET_EXEC"


//--------------------- .note.nv.tkinfo           --------------------------
	.section	.note.nv.tkinfo,"",@"SHT_NOTE"
	.sectionflags	@"SHF_NOTE_NV_TKINFO"
	.tkinfo
        /*0018*/ 	.word	0x00000081
        /*0030*/ 	.string	""
        /*0030*/ 	.string	"ptxas-blackwell"
        /*0030*/ 	.string	"Cuda compilation tools, release 12.9, V12.9.86"
        /*0030*/ 	.string	"Build cuda_12.9.r12.9/compiler.36037853_0"
        /*0030*/ 	.string	"-v  -suppress-debug-info  -lineinfo  -arch sm_100a "



//--------------------- .note.nv.cuver            --------------------------
	.section	.note.nv.cuver,"",@"SHT_NOTE"
	.sectionflags	@"SHF_NOTE_NV_CUVER"
        /*0018*/ 	.short	0x0001
        /*001a*/ 	.short	0x0064
        /*001c*/ 	.short	0x0001
        /*001e*/ 	.short	0x0000
        /*0020*/ 	.short	0x0001
        /*0022*/ 	.short	0x0000


//--------------------- .nv.info                  --------------------------
	.section	.nv.info,"",@"SHT_CUDA_INFO"
	.align	4


	//----- nvinfo : EIATTR_REGCOUNT
	.align		4
        /*0000*/ 	.byte	0x04, 0x2f
        /*0002*/ 	.short	(.L_2 - .L_1)
	.align		4
.L_1:
        /*0004*/ 	.word	index@(attn_fwd)
        /*0008*/ 	.word	0x00000080


	//----- nvinfo : EIATTR_FRAME_SIZE
	.align		4
.L_2:
        /*000c*/ 	.byte	0x04, 0x11
        /*000e*/ 	.short	(.L_4 - .L_3)
	.align		4
.L_3:
        /*0010*/ 	.word	index@(attn_fwd)
        /*0014*/ 	.word	0x00000858


	//----- nvinfo : EIATTR_MIN_STACK_SIZE
	.align		4
.L_4:
        /*0018*/ 	.byte	0x04, 0x12
        /*001a*/ 	.short	(.L_6 - .L_5)
	.align		4
.L_5:
        /*001c*/ 	.word	index@(attn_fwd)
        /*0020*/ 	.word	0x00000858
.L_6:


//--------------------- .nv.info.attn_fwd         --------------------------
	.section	.nv.info.attn_fwd,"",@"SHT_CUDA_INFO"
	.sectionflags	@""
	.align	4


	//----- nvinfo : EIATTR_CUDA_API_VERSION
	.align		4
        /*0000*/ 	.byte	0x04, 0x37
        /*0002*/ 	.short	(.L_8 - .L_7)
.L_7:
        /*0004*/ 	.word	0x00000081


	//----- nvinfo : EIATTR_KPARAM_INFO
	.align		4
.L_8:
        /*0008*/ 	.byte	0x04, 0x17
        /*000a*/ 	.short	(.L_10 - .L_9)
.L_9:
        /*000c*/ 	.word	0x00000000
        /*0010*/ 	.short	0x0019
        /*0012*/ 	.short	0x0080
        /*0014*/ 	.byte	0x00, 0xf4, 0x21, 0x00


	//----- nvinfo : EIATTR_KPARAM_INFO
	.align		4
.L_10:
        /*0018*/ 	.byte	0x04, 0x17
        /*001a*/ 	.short	(.L_12 - .L_11)
.L_11:
        /*001c*/ 	.word	0x00000000
        /*0020*/ 	.short	0x0018
        /*0022*/ 	.short	0x0078
        /*0024*/ 	.byte	0x00, 0xf4, 0x21, 0x00


	//----- nvinfo : EIATTR_KPARAM_INFO
	.align		4
.L_12:
        /*0028*/ 	.byte	0x04, 0x17
        /*002a*/ 	.short	(.L_14 - .L_13)
.L_13:
        /*002c*/ 	.word	0x00000000
        /*0030*/ 	.short	0x0017
        /*0032*/ 	.short	0x0070
        /*0034*/ 	.byte	0x00, 0xf0, 0x11, 0x00


	//----- nvinfo : EIATTR_KPARAM_INFO
	.align		4
.L_14:
        /*0038*/ 	.byte	0x04, 0x17
        /*003a*/ 	.short	(.L_16 - .L_15)
.L_15:
        /*003c*/ 	.word	0x00000000
        /*0040*/ 	.short	0x0016
        /*0042*/ 	.short	0x006c
        /*0044*/ 	.byte	0x00, 0xf0, 0x11, 0x00


	//----- nvinfo : EIATTR_KPARAM_INFO
	.align		4
.L_16:
        /*0048*/ 	.byte	0x04, 0x17
        /*004a*/ 	.short	(.L_18 - .L_17)
.L_17:
        /*004c*/ 	.word	0x00000000
        /*0050*/ 	.short	0x0015
        /*0052*/ 	.short	0x0068
        /*0054*/ 	.byte	0x00, 0xf0, 0x11, 0x00


	//----- nvinfo : EIATTR_KPARAM_INFO
	.align		4
.L_18:
        /*0058*/ 	.byte	0x04, 0x17
        /*005a*/ 	.short	(.L_20 - .L_19)
.L_19:
        /*005c*/ 	.word	0x00000000
        /*0060*/ 	.short	0x0014
        /*0062*/ 	.short	0x0064
        /*0064*/ 	.byte	0x00, 0xf0, 0x11, 0x00


	//----- nvinfo : EIATTR_KPARAM_INFO
	.align		4
.L_20:
        /*0068*/ 	.byte	0x04, 0x17
        /*006a*/ 	.short	(.L_22 - .L_21)
.L_21:
        /*006c*/ 	.word	0x00000000
        /*0070*/ 	.short	0x0013
        /*0072*/ 	.short	0x0060
        /*0074*/ 	.byte	0x00, 0xf0, 0x11, 0x00


	//----- nvinfo : EIATTR_KPARAM_INFO
	.align		4
.L_22:
        /*0078*/ 	.byte	0x04, 0x17
        /*007a*/ 	.short	(.L_24 - .L_23)
.L_23:
        /*007c*/ 	.word	0x00000000
        /*0080*/ 	.short	0x0012
        /*0082*/ 	.short	0x005c
        /*0084*/ 	.byte	0x00, 0xf0, 0x11, 0x00


	//----- nvinfo : EIATTR_KPARAM_INFO
	.align		4
.L_24:
        /*0088*/ 	.byte	0x04, 0x17
        /*008a*/ 	.short	(.L_26 - .L_25)
.L_25:
        /*008c*/ 	.word	0x00000000
        /*0090*/ 	.short	0x0011
        /*0092*/ 	.short	0x0058
        /*0094*/ 	.byte	0x00, 0xf0, 0x11, 0x00


	//----- nvinfo : EIATTR_KPARAM_INFO
	.align		4
.L_26:
        /*0098*/ 	.byte	0x04, 0x17
        /*009a*/ 	.short	(.L_28 - .L_27)
.L_27:
        /*009c*/ 	.word	0x00000000
        /*00a0*/ 	.short	0x0010
        /*00a2*/ 	.short	0x0054
        /*00a4*/ 	.byte	0x00, 0xf0, 0x11, 0x00


	//----- nvinfo : EIATTR_KPARAM_INFO
	.align		4
.L_28:
        /*00a8*/ 	.byte	0x04, 0x17
        /*00aa*/ 	.short	(.L_30 - .L_29)
.L_29:
        /*00ac*/ 	.word	0x00000000
        /*00b0*/ 	.short	0x000f
        /*00b2*/ 	.short	0x0050
        /*00b4*/ 	.byte	0x00, 0xf0, 0x11, 0x00


	//----- nvinfo : EIATTR_KPARAM_INFO
	.align		4
.L_30:
        /*00b8*/ 	.byte	0x04, 0x17
        /*00ba*/ 	.short	(.L_32 - .L_31)
.L_31:
        /*00bc*/ 	.word	0x00000000
        /*00c0*/ 	.short	0x000e
        /*00c2*/ 	.short	0x004c
        /*00c4*/ 	.byte	0x00, 0xf0, 0x11, 0x00


	//----- nvinfo : EIATTR_KPARAM_INFO
	.align		4
.L_32:
        /*00c8*/ 	.byte	0x04, 0x17
        /*00ca*/ 	.short	(.L_34 - .L_33)
.L_33:
        /*00cc*/ 	.word	0x00000000
        /*00d0*/ 	.short	0x000d
        /*00d2*/ 	.short	0x0048
        /*00d4*/ 	.byte	0x00, 0xf0, 0x11, 0x00


	//----- nvinfo : EIATTR_KPARAM_INFO
	.align		4
.L_34:
        /*00d8*/ 	.byte	0x04, 0x17
        /*00da*/ 	.short	(.L_36 - .L_35)
.L_35:
        /*00dc*/ 	.word	0x00000000
        /*00e0*/ 	.short	0x000c
        /*00e2*/ 	.short	0x0044
        /*00e4*/ 	.byte	0x00, 0xf0, 0x11, 0x00


	//----- nvinfo : EIATTR_KPARAM_INFO
	.align		4
.L_36:
        /*00e8*/ 	.byte	0x04, 0x17
        /*00ea*/ 	.short	(.L_38 - .L_37)
.L_37:
        /*00ec*/ 	.word	0x00000000
        /*00f0*/ 	.short	0x000b
        /*00f2*/ 	.short	0x0040
        /*00f4*/ 	.byte	0x00, 0xf0, 0x11, 0x00


	//----- nvinfo : EIATTR_KPARAM_INFO
	.align		4
.L_38:
        /*00f8*/ 	.byte	0x04, 0x17
        /*00fa*/ 	.short	(.L_40 - .L_39)
.L_39:
        /*00fc*/ 	.word	0x00000000
        /*0100*/ 	.short	0x000a
        /*0102*/ 	.short	0x003c
        /*0104*/ 	.byte	0x00, 0xf0, 0x11, 0x00


	//----- nvinfo : EIATTR_KPARAM_INFO
	.align		4
.L_40:
        /*0108*/ 	.byte	0x04, 0x17
        /*010a*/ 	.short	(.L_42 - .L_41)
.L_41:
        /*010c*/ 	.word	0x00000000
        /*0110*/ 	.short	0x0009
        /*0112*/ 	.short	0x0038
        /*0114*/ 	.byte	0x00, 0xf0, 0x11, 0x00


	//----- nvinfo : EIATTR_KPARAM_INFO
	.align		4
.L_42:
        /*0118*/ 	.byte	0x04, 0x17
        /*011a*/ 	.short	(.L_44 - .L_43)
.L_43:
        /*011c*/ 	.word	0x00000000
        /*0120*/ 	.short	0x0008
        /*0122*/ 	.short	0x0034
        /*0124*/ 	.byte	0x00, 0xf0, 0x11, 0x00


	//----- nvinfo : EIATTR_KPARAM_INFO
	.align		4
.L_44:
        /*0128*/ 	.byte	0x04, 0x17
        /*012a*/ 	.short	(.L_46 - .L_45)
.L_45:
        /*012c*/ 	.word	0x00000000
        /*0130*/ 	.short	0x0007
        /*0132*/ 	.short	0x0030
        /*0134*/ 	.byte	0x00, 0xf0, 0x11, 0x00


	//----- nvinfo : EIATTR_KPARAM_INFO
	.align		4
.L_46:
        /*0138*/ 	.byte	0x04, 0x17
        /*013a*/ 	.short	(.L_48 - .L_47)
.L_47:
        /*013c*/ 	.word	0x00000000
        /*0140*/ 	.short	0x0006
        /*0142*/ 	.short	0x002c
        /*0144*/ 	.byte	0x00, 0xf0, 0x11, 0x00


	//----- nvinfo : EIATTR_KPARAM_INFO
	.align		4
.L_48:
        /*0148*/ 	.byte	0x04, 0x17
        /*014a*/ 	.short	(.L_50 - .L_49)
.L_49:
        /*014c*/ 	.word	0x00000000
        /*0150*/ 	.short	0x0005
        /*0152*/ 	.short	0x0028
        /*0154*/ 	.byte	0x00, 0xf0, 0x11, 0x00


	//----- nvinfo : EIATTR_KPARAM_INFO
	.align		4
.L_50:
        /*0158*/ 	.byte	0x04, 0x17
        /*015a*/ 	.short	(.L_52 - .L_51)
.L_51:
        /*015c*/ 	.word	0x00000000
        /*0160*/ 	.short	0x0004
        /*0162*/ 	.short	0x0020
        /*0164*/ 	.byte	0x00, 0xf4, 0x21, 0x00


	//----- nvinfo : EIATTR_KPARAM_INFO
	.align		4
.L_52:
        /*0168*/ 	.byte	0x04, 0x17
        /*016a*/ 	.short	(.L_54 - .L_53)
.L_53:
        /*016c*/ 	.word	0x00000000
        /*0170*/ 	.short	0x0003
        /*0172*/ 	.short	0x0018
        /*0174*/ 	.byte	0x00, 0xf4, 0x21, 0x00


	//----- nvinfo : EIATTR_KPARAM_INFO
	.align		4
.L_54:
        /*0178*/ 	.byte	0x04, 0x17
        /*017a*/ 	.short	(.L_56 - .L_55)
.L_55:
        /*017c*/ 	.word	0x00000000
        /*0180*/ 	.short	0x0002
        /*0182*/ 	.short	0x0010
        /*0184*/ 	.byte	0x00, 0xf4, 0x21, 0x00


	//----- nvinfo : EIATTR_KPARAM_INFO
	.align		4
.L_56:
        /*0188*/ 	.byte	0x04, 0x17
        /*018a*/ 	.short	(.L_58 - .L_57)
.L_57:
        /*018c*/ 	.word	0x00000000
        /*0190*/ 	.short	0x0001
        /*0192*/ 	.short	0x0008
        /*0194*/ 	.byte	0x00, 0xf4, 0x21, 0x00


	//----- nvinfo : EIATTR_KPARAM_INFO
	.align		4
.L_58:
        /*0198*/ 	.byte	0x04, 0x17
        /*019a*/ 	.short	(.L_60 - .L_59)
.L_59:
        /*019c*/ 	.word	0x00000000
        /*01a0*/ 	.short	0x0000
        /*01a2*/ 	.short	0x0000
        /*01a4*/ 	.byte	0x00, 0xf4, 0x21, 0x00


	//----- nvinfo : EIATTR_SPARSE_MMA_MASK
	.align		4
.L_60:
        /*01a8*/ 	.byte	0x03, 0x50
        /*01aa*/ 	.short	0x0000


	//----- nvinfo : EIATTR_MAXREG_COUNT
	.align		4
        /*01ac*/ 	.byte	0x03, 0x1b
        /*01ae*/ 	.short	0x0080


	//----- nvinfo : EIATTR_NUM_BARRIERS
	.align		4
        /*01b0*/ 	.byte	0x02, 0x4c
        /*01b2*/ 	.byte	0x01
	.zero		1


	//----- nvinfo : EIATTR_ANNOTATIONS
	.align		4
        /*01b4*/ 	.byte	0x04, 0x55
        /*01b6*/ 	.short	(.L_62 - .L_61)


	//   ....[0]....
.L_61:
        /*01b8*/ 	.word	0x00000001
        /*01bc*/ 	.byte	0x60, 0x01, 0x00, 0x00, 0x01, 0x00, 0x00, 0x00, 0x20, 0x06, 0x00, 0x00, 0x01, 0x00, 0x00, 0x00
        /* <DEDUP_REMOVED lines=1357> */
        /*569c*/ 	.byte	0xb0, 0x8b, 0x02, 0x00


	//----- nvinfo : EIATTR_COOP_GROUP_MASK_REGIDS
	.align		4
.L_62:
        /*56a0*/ 	.byte	0x04, 0x29
        /*56a2*/ 	.short	(.L_64 - .L_63)


	//   ....[0]....
.L_63:
        /*56a4*/ 	.word	0xffffffff


	//   ....[1]....
        /*56a8*/ 	.word	0xffffffff


	//   ....[2]....
        /*56ac*/ 	.word	0xffffffff


	//   ....[3]....
        /*56b0*/ 	.word	0xffffffff


	//   ....[4]....
        /*56b4*/ 	.word	0xffffffff


	//   ....[5]....
        /*56b8*/ 	.word	0xffffffff


	//   ....[6]....
        /*56bc*/ 	.word	0xffffffff


	//   ....[7]....
        /*56c0*/ 	.word	0xffffffff


	//   ....[8]....
        /*56c4*/ 	.word	0xffffffff


	//   ....[9]....
        /*56c8*/ 	.word	0xffffffff


	//   ....[10]....
        /*56cc*/ 	.word	0xffffffff


	//   ....[11]....
        /*56d0*/ 	.word	0xffffffff


	//   ....[12]....
        /*56d4*/ 	.word	0xffffffff


	//   ....[13]....
        /*56d8*/ 	.word	0xffffffff


	//   ....[14]....
        /*56dc*/ 	.word	0xffffffff


	//   ....[15]....
        /*56e0*/ 	.word	0xffffffff


	//   ....[16]....
        /*56e4*/ 	.word	0xffffffff


	//   ....[17]....
        /*56e8*/ 	.word	0xffffffff


	//   ....[18]....
        /*56ec*/ 	.word	0xffffffff


	//   ....[19]....
        /*56f0*/ 	.word	0xffffffff


	//   ....[20]....
        /*56f4*/ 	.word	0xffffffff


	//   ....[21]....
        /*56f8*/ 	.word	0xffffffff


	//   ....[22]....
        /*56fc*/ 	.word	0xffffffff


	//   ....[23]....
        /*5700*/ 	.word	0xffffffff


	//   ....[24]....
        /*5704*/ 	.word	0xffffffff


	//   ....[25]....
        /*5708*/ 	.word	0xffffffff


	//   ....[26]....
        /*570c*/ 	.word	0xffffffff


	//   ....[27]....
        /*5710*/ 	.word	0xffffffff


	//   ....[28]....
        /*5714*/ 	.word	0xffffffff


	//   ....[29]....
        /*5718*/ 	.word	0xffffffff


	//   ....[30]....
        /*571c*/ 	.word	0xffffffff


	//   ....[31]....
        /*5720*/ 	.word	0xffffffff


	//   ....[32]....
        /*5724*/ 	.word	0xffffffff


	//   ....[33]....
        /*5728*/ 	.word	0xffffffff


	//   ....[34]....
        /*572c*/ 	.word	0xffffffff


	//   ....[35]....
        /*5730*/ 	.word	0xffffffff


	//   ....[36]....
        /*5734*/ 	.word	0xffffffff


	//   ....[37]....
        /*5738*/ 	.word	0xffffffff


	//   ....[38]....
        /*573c*/ 	.word	0xffffffff


	//   ....[39]....
        /*5740*/ 	.word	0xffffffff


	//   ....[40]....
        /*5744*/ 	.word	0xffffffff


	//   ....[41]....
        /*5748*/ 	.word	0xffffffff


	//   ....[42]....
        /*574c*/ 	.word	0xffffffff


	//   ....[43]....
        /*5750*/ 	.word	0xffffffff


	//   ....[44]....
        /*5754*/ 	.word	0xffffffff


	//   ....[45]....
        /*5758*/ 	.word	0xffffffff


	//   ....[46]....
        /*575c*/ 	.word	0xffffffff


	//   ....[47]....
        /*5760*/ 	.word	0xffffffff


	//   ....[48]....
        /*5764*/ 	.word	0xffffffff


	//   ....[49]....
        /*5768*/ 	.word	0xffffffff


	//   ....[50]....
        /*576c*/ 	.word	0xffffffff


	//   ....[51]....
        /*5770*/ 	.word	0xffffffff


	//   ....[52]....
        /*5774*/ 	.word	0xffffffff


	//   ....[53]....
        /*5778*/ 	.word	0xffffffff


	//   ....[54]....
        /*577c*/ 	.word	0xffffffff


	//   ....[55]....
        /*5780*/ 	.word	0xffffffff


	//   ....[56]....
        /*5784*/ 	.word	0xffffffff


	//   ....[57]....
        /*5788*/ 	.word	0xffffffff


	//   ....[58]....
        /*578c*/ 	.word	0xffffffff


	//   ....[59]....
        /*5790*/ 	.word	0xffffffff


	//   ....[60]....
        /*5794*/ 	.word	0xffffffff


	//   ....[61]....
        /*5798*/ 	.word	0xffffffff


	//   ....[62]....
        /*579c*/ 	.word	0xffffffff


	//   ....[63]....
        /*57a0*/ 	.word	0xffffffff


	//   ....[64]....
        /*57a4*/ 	.word	0xffffffff


	//   ....[65]....
        /*57a8*/ 	.word	0xffffffff


	//   ....[66]....
        /*57ac*/ 	.word	0xffffffff


	//   ....[67]....
        /*57b0*/ 	.word	0xffffffff


	//   ....[68]....
        /*57b4*/ 	.word	0xffffffff


	//   ....[69]....
        /*57b8*/ 	.word	0xffffffff


	//   ....[70]....
        /*57bc*/ 	.word	0xffffffff


	//   ....[71]....
        /*57c0*/ 	.word	0xffffffff


	//   ....[72]....
        /*57c4*/ 	.word	0xffffffff


	//   ....[73]....
        /*57c8*/ 	.word	0xffffffff


	//   ....[74]....
        /*57cc*/ 	.word	0xffffffff


	//   ....[75]....
        /*57d0*/ 	.word	0xffffffff


	//   ....[76]....
        /*57d4*/ 	.word	0xffffffff


	//   ....[77]....
        /*57d8*/ 	.word	0xffffffff


	//   ....[78]....
        /*57dc*/ 	.word	0xffffffff


	//   ....[79]....
        /*57e0*/ 	.word	0xffffffff


	//   ....[80]....
        /*57e4*/ 	.word	0xffffffff


	//   ....[81]....
        /*57e8*/ 	.word	0xffffffff


	//   ....[82]....
        /*57ec*/ 	.word	0xffffffff


	//   ....[83]....
        /*57f0*/ 	.word	0xffffffff


	//   ....[84]....
        /*57f4*/ 	.word	0xffffffff


	//   ....[85]....
        /*57f8*/ 	.word	0xffffffff


	//   ....[86]....
        /*57fc*/ 	.word	0xffffffff


	//   ....[87]....
        /*5800*/ 	.word	0xffffffff


	//   ....[88]....
        /*5804*/ 	.word	0xffffffff


	//   ....[89]....
        /*5808*/ 	.word	0xffffffff


	//   ....[90]....
        /*580c*/ 	.word	0xffffffff


	//   ....[91]....
        /*5810*/ 	.word	0xffffffff


	//   ....[92]....
        /*5814*/ 	.word	0xffffffff


	//   ....[93]....
        /*5818*/ 	.word	0xffffffff


	//   ....[94]....
        /*581c*/ 	.word	0xffffffff


	//   ....[95]....
        /*5820*/ 	.word	0xffffffff


	//   ....[96]....
        /*5824*/ 	.word	0xffffffff


	//   ....[97]....
        /*5828*/ 	.word	0xffffffff


	//   ....[98]....
        /*582c*/ 	.word	0xffffffff


	//   ....[99]....
        /*5830*/ 	.word	0xffffffff


	//   ....[100]....
        /*5834*/ 	.word	0xffffffff


	//   ....[101]....
        /*5838*/ 	.word	0xffffffff


	//   ....[102]....
        /*583c*/ 	.word	0xffffffff


	//   ....[103]....
        /*5840*/ 	.word	0xffffffff


	//   ....[104]....
        /*5844*/ 	.word	0xffffffff


	//   ....[105]....
        /*5848*/ 	.word	0xffffffff


	//   ....[106]....
        /*584c*/ 	.word	0xffffffff


	//   ....[107]....
        /*5850*/ 	.word	0xffffffff


	//   ....[108]....
        /*5854*/ 	.word	0xffffffff


	//   ....[109]....
        /*5858*/ 	.word	0xffffffff


	//   ....[110]....
        /*585c*/ 	.word	0xffffffff


	//   ....[111]....
        /*5860*/ 	.word	0xffffffff


	//   ....[112]....
        /*5864*/ 	.word	0xffffffff


	//   ....[113]....
        /*5868*/ 	.word	0xffffffff


	//   ....[114]....
        /*586c*/ 	.word	0xffffffff


	//   ....[115]....
        /*5870*/ 	.word	0xffffffff


	//   ....[116]....
        /*5874*/ 	.word	0xffffffff


	//   ....[117]....
        /*5878*/ 	.word	0xffffffff


	//   ....[118]....
        /*587c*/ 	.word	0xffffffff


	//   ....[119]....
        /*5880*/ 	.word	0xffffffff


	//   ....[120]....
        /*5884*/ 	.word	0xffffffff


	//   ....[121]....
        /*5888*/ 	.word	0xffffffff


	//   ....[122]....
        /*588c*/ 	.word	0xffffffff


	//   ....[123]....
        /*5890*/ 	.word	0xffffffff


	//   ....[124]....
        /*5894*/ 	.word	0xffffffff


	//   ....[125]....
        /*5898*/ 	.word	0xffffffff


	//   ....[126]....
        /*589c*/ 	.word	0xffffffff


	//   ....[127]....
        /*58a0*/ 	.word	0xffffffff


	//   ....[128]....
        /*58a4*/ 	.word	0xffffffff


	//   ....[129]....
        /*58a8*/ 	.word	0xffffffff


	//----- nvinfo : EIATTR_COOP_GROUP_INSTR_OFFSETS
	.align		4
.L_64:
        /*58ac*/ 	.byte	0x04, 0x28
        /*58ae*/ 	.short	(.L_66 - .L_65)


	//   ....[0]....
.L_65:
        /*58b0*/ 	.word	0x0000e830


	//   ....[1]....
        /*58b4*/ 	.word	0x0000e860


	//   ....[2]....
        /*58b8*/ 	.word	0x0000e870


	//   ....[3]....
        /*58bc*/ 	.word	0x0000e880


	//   ....[4]....
        /*58c0*/ 	.word	0x0000e960


	//   ....[5]....
        /*58c4*/ 	.word	0x0000e970


	//   ....[6]....
        /*58c8*/ 	.word	0x0000e990


	//   ....[7]....
        /*58cc*/ 	.word	0x0000e9a0


	//   ....[8]....
        /*58d0*/ 	.word	0x0000eb80


	//   ....[9]....
        /*58d4*/ 	.word	0x0000ebc0


	//   ....[10]....
        /*58d8*/ 	.word	0x0000ec00


	//   ....[11]....
        /*58dc*/ 	.word	0x0000ec20


	//   ....[12]....
        /*58e0*/ 	.word	0x0000ec40


	//   ....[13]....
        /*58e4*/ 	.word	0x0000ec50


	//   ....[14]....
        /*58e8*/ 	.word	0x0000ec70


	//   ....[15]....
        /*58ec*/ 	.word	0x0000eca0


	//   ....[16]....
        /*58f0*/ 	.word	0x0000ed50


	//   ....[17]....
        /*58f4*/ 	.word	0x0000ed80


	//   ....[18]....
        /*58f8*/ 	.word	0x0000edb0


	//   ....[19]....
        /*58fc*/ 	.word	0x0000ede0


	//   ....[20]....
        /*5900*/ 	.word	0x0000ee00


	//   ....[21]....
        /*5904*/ 	.word	0x0000ee10


	//   ....[22]....
        /*5908*/ 	.word	0x0000ee20


	//   ....[23]....
        /*590c*/ 	.word	0x0000ee40


	//   ....[24]....
        /*5910*/ 	.word	0x0000ee50


	//   ....[25]....
        /*5914*/ 	.word	0x0000ee60


	//   ....[26]....
        /*5918*/ 	.word	0x0000ee90


	//   ....[27]....
        /*591c*/ 	.word	0x0000eef0


	//   ....[28]....
        /*5920*/ 	.word	0x0000ef60


	//   ....[29]....
        /*5924*/ 	.word	0x0000ef70


	//   ....[30]....
        /*5928*/ 	.word	0x0000ef90


	//   ....[31]....
        /*592c*/ 	.word	0x0000f100


	//   ....[32]....
        /*5930*/ 	.word	0x0000f1b0


	//   ....[33]....
        /*5934*/ 	.word	0x0000f3a0


	//   ....[34]....
        /*5938*/ 	.word	0x0000f3e0


	//   ....[35]....
        /*593c*/ 	.word	0x0000f400


	//   ....[36]....
        /*5940*/ 	.word	0x0000f410


	//   ....[37]....
        /*5944*/ 	.word	0x0000f440


	//   ....[38]....
        /*5948*/ 	.word	0x0000f460


	//   ....[39]....
        /*594c*/ 	.word	0x0000f470


	//   ....[40]....
        /*5950*/ 	.word	0x0000f480


	//   ....[41]....
        /*5954*/ 	.word	0x0000f4c0


	//   ....[42]....
        /*5958*/ 	.word	0x0000f4e0


	//   ....[43]....
        /*595c*/ 	.word	0x0000f4f0


	//   ....[44]....
        /*5960*/ 	.word	0x0000f500


	//   ....[45]....
        /*5964*/ 	.word	0x0000f510


	//   ....[46]....
        /*5968*/ 	.word	0x0000f520


	//   ....[47]....
        /*596c*/ 	.word	0x0000f530


	//   ....[48]....
        /*5970*/ 	.word	0x0000f540


	//   ....[49]....
        /*5974*/ 	.word	0x0000f550


	//   ....[50]....
        /*5978*/ 	.word	0x0000f560


	//   ....[51]....
        /*597c*/ 	.word	0x0000f5d0


	//   ....[52]....
        /*5980*/ 	.word	0x0000f600


	//   ....[53]....
        /*5984*/ 	.word	0x0000f630


	//   ....[54]....
        /*5988*/ 	.word	0x0000f660


	//   ....[55]....
        /*598c*/ 	.word	0x0000f680


	//   ....[56]....
        /*5990*/ 	.word	0x0000f6b0


	//   ....[57]....
        /*5994*/ 	.word	0x0000f6c0


	//   ....[58]....
        /*5998*/ 	.word	0x0000f6d0


	//   ....[59]....
        /*599c*/ 	.word	0x0000f6e0


	//   ....[60]....
        /*59a0*/ 	.word	0x0000f6f0


	//   ....[61]....
        /*59a4*/ 	.word	0x0000f700


	//   ....[62]....
        /*59a8*/ 	.word	0x0000f710


	//   ....[63]....
        /*59ac*/ 	.word	0x0000f720


	//   ....[64]....
        /*59b0*/ 	.word	0x0000f920


	//   ....[65]....
        /*59b4*/ 	.word	0x0000fc10


	//   ....[66]....
        /*59b8*/ 	.word	0x0000fc90


	//   ....[67]....
        /*59bc*/ 	.word	0x0000fda0


	//   ....[68]....
        /*59c0*/ 	.word	0x0000fe70


	//   ....[69]....
        /*59c4*/ 	.word	0x0000fe90


	//   ....[70]....
        /*59c8*/ 	.word	0x0000fed0


	//   ....[71]....
        /*59cc*/ 	.word	0x0000ff90


	//   ....[72]....
        /*59d0*/ 	.word	0x000100e0


	//   ....[73]....
        /*59d4*/ 	.word	0x00010230


	//   ....[74]....
        /*59d8*/ 	.word	0x00010240


	//   ....[75]....
        /*59dc*/ 	.word	0x00010310


	//   ....[76]....
        /*59e0*/ 	.word	0x00010460


	//   ....[77]....
        /*59e4*/ 	.word	0x00010480


	//   ....[78]....
        /*59e8*/ 	.word	0x000104b0


	//   ....[79]....
        /*59ec*/ 	.word	0x000104c0


	//   ....[80]....
        /*59f0*/ 	.word	0x000104e0


	//   ....[81]....
        /*59f4*/ 	.word	0x00010520


	//   ....[82]....
        /*59f8*/ 	.word	0x00010580


	//   ....[83]....
        /*59fc*/ 	.word	0x000106c0


	//   ....[84]....
        /*5a00*/ 	.word	0x000107d0


	//   ....[85]....
        /*5a04*/ 	.word	0x00010810


	//   ....[86]....
        /*5a08*/ 	.word	0x00010820


	//   ....[87]....
        /*5a0c*/ 	.word	0x00010840


	//   ....[88]....
        /*5a10*/ 	.word	0x00010860


	//   ....[89]....
        /*5a14*/ 	.word	0x00010930


	//   ....[90]....
        /*5a18*/ 	.word	0x000109d0


	//   ....[91]....
        /*5a1c*/ 	.word	0x00010a00


	//   ....[92]....
        /*5a20*/ 	.word	0x00010c20


	//   ....[93]....
        /*5a24*/ 	.word	0x00010c30


	//   ....[94]....
        /*5a28*/ 	.word	0x00010c50


	//   ....[95]....
        /*5a2c*/ 	.word	0x00010ca0


	//   ....[96]....
        /*5a30*/ 	.word	0x00010cb0


	//   ....[97]....
        /*5a34*/ 	.word	0x00010f10


	//   ....[98]....
        /*5a38*/ 	.word	0x00010f20


	//   ....[99]....
        /*5a3c*/ 	.word	0x00011000


	//   ....[100]....
        /*5a40*/ 	.word	0x00011080


	//   ....[101]....
        /*5a44*/ 	.word	0x000110a0


	//   ....[102]....
        /*5a48*/ 	.word	0x000110b0


	//   ....[103]....
        /*5a4c*/ 	.word	0x000110d0


	//   ....[104]....
        /*5a50*/ 	.word	0x00011150


	//   ....[105]....
        /*5a54*/ 	.word	0x00011190


	//   ....[106]....
        /*5a58*/ 	.word	0x000112f0


	//   ....[107]....
        /*5a5c*/ 	.word	0x000113a0


	//   ....[108]....
        /*5a60*/ 	.word	0x000113e0


	//   ....[109]....
        /*5a64*/ 	.word	0x00011410


	//   ....[110]....
        /*5a68*/ 	.word	0x00011420


	//   ....[111]....
        /*5a6c*/ 	.word	0x000114e0


	//   ....[112]....
        /*5a70*/ 	.word	0x000114f0


	//   ....[113]....
        /*5a74*/ 	.word	0x000115b0


	//   ....[114]....
        /*5a78*/ 	.word	0x000117a0


	//   ....[115]....
        /*5a7c*/ 	.word	0x000117b0


	//   ....[116]....
        /*5a80*/ 	.word	0x00011820


	//   ....[117]....
        /*5a84*/ 	.word	0x00011840


	//   ....[118]....
        /*5a88*/ 	.word	0x00011850


	//   ....[119]....
        /*5a8c*/ 	.word	0x00011900


	//   ....[120]....
        /*5a90*/ 	.word	0x00011990


	//   ....[121]....
        /*5a94*/ 	.word	0x000119a0


	//   ....[122]....
        /*5a98*/ 	.word	0x00011a00


	//   ....[123]....
        /*5a9c*/ 	.word	0x00011a20


	//   ....[124]....
        /*5aa0*/ 	.word	0x00011b30


	//   ....[125]....
        /*5aa4*/ 	.word	0x00011b60


	//   ....[126]....
        /*5aa8*/ 	.word	0x00011b80


	//   ....[127]....
        /*5aac*/ 	.word	0x00011ba0


	//   ....[128]....
        /*5ab0*/ 	.word	0x00011bc0


	//   ....[129]....
        /*5ab4*/ 	.word	0x00011c90


	//----- nvinfo : EIATTR_VRC_CTA_INIT_COUNT
	.align		4
.L_66:
        /*5ab8*/ 	.byte	0x02, 0x4a
	.zero		1
	.zero		1


	//----- nvinfo : EIATTR_EXIT_INSTR_OFFSETS
	.align		4
        /*5abc*/ 	.byte	0x04, 0x1c
        /*5abe*/ 	.short	(.L_68 - .L_67)


	//   ....[0]....
.L_67:
        /*5ac0*/ 	.word	0x00028ba0


	//   ....[1]....
        /*5ac4*/ 	.word	0x00028be0


	//----- nvinfo : EIATTR_REQNTID
	.align		4
.L_68:
        /*5ac8*/ 	.byte	0x04, 0x10
        /*5aca*/ 	.short	(.L_70 - .L_69)
.L_69:
        /*5acc*/ 	.word	0x00000200
        /*5ad0*/ 	.word	0x00000001
        /*5ad4*/ 	.word	0x00000001


	//----- nvinfo : EIATTR_CBANK_PARAM_SIZE
	.align		4
.L_70:
        /*5ad8*/ 	.byte	0x03, 0x19
        /*5ada*/ 	.short	0x0088


	//----- nvinfo : EIATTR_PARAM_CBANK
	.align		4
        /*5adc*/ 	.byte	0x04, 0x0a
        /*5ade*/ 	.short	(.L_72 - .L_71)
	.align		4
.L_71:
        /*5ae0*/ 	.word	index@(.nv.constant0.attn_fwd)
        /*5ae4*/ 	.short	0x0380
        /*5ae6*/ 	.short	0x0088


	//----- nvinfo : EIATTR_SW_WAR
	.align		4
.L_72:
        /*5ae8*/ 	.byte	0x04, 0x36
        /*5aea*/ 	.short	(.L_74 - .L_73)
.L_73:
        /*5aec*/ 	.word	0x00000008
.L_74:


//--------------------- .nv.compat                --------------------------
	.section	.nv.compat,"",@"SHT_CUDA_COMPAT_INFO"
	.align	4
        /*0000*/ 	.byte	0x02, 0x02, 0x01, 0x00, 0x02, 0x05, 0x05, 0x00, 0x02, 0x03, 0x00, 0x00, 0x02, 0x06, 0x01, 0x00


//--------------------- .nv.callgraph             --------------------------
	.section	.nv.callgraph,"",@"SHT_CUDA_CALLGRAPH"
	.align	4
	.sectionentsize	8
	.align		4
        /*0000*/ 	.word	0x00000000
	.align		4
        /*0004*/ 	.word	0xffffffff
	.align		4
        /*0008*/ 	.word	0x00000000
	.align		4
        /*000c*/ 	.word	0xfffffffe
	.align		4
        /*0010*/ 	.word	0x00000000
	.align		4
        /*0014*/ 	.word	0xfffffffd
	.align		4
        /*0018*/ 	.word	0x00000000
	.align		4
        /*001c*/ 	.word	0xfffffffc


//--------------------- .nv.constant4             --------------------------
	.section	.nv.constant4,"a",@progbits
	.align	8
	.align		8
.nv.constant4:
        /*0000*/ 	.dword	_$_str


//--------------------- .text.attn_fwd            --------------------------
	.section	.text.attn_fwd,"ax",@progbits
	.align	128
        .global         attn_fwd
        .type           attn_fwd,@function
        .size           attn_fwd,(.L_x_3 - attn_fwd)
        .other          attn_fwd,@"STO_CUDA_ENTRY STV_DEFAULT"
attn_fwd:
.text.attn_fwd:
[----:B------:R-:W0:Y:S01]  /*0000*/  LDC R1, c[0x0][0x37c] ;  /* 0x0000df00ff017b82 */ /* 0x000e220000000800 */
[----:B------:R-:W1:Y:S07]  /*0010*/  S2R R6, SR_TID.X ;  /* 0x0000000000067919 */ /* 0x000e6e0000002100 */
[----:B------:R-:W2:Y:S01]  /*0020*/  LDC R0, c[0x0][0x3b8] ;  /* 0x0000ee00ff007b82 */ /* 0x000ea20000000800 */
[----:B------:R-:W3:Y:S01]  /*0030*/  LDCU.64 UR4, c[0x0][0x3b0] ;  /* 0x00007600ff0477ac */ /* 0x000ee20008000a00 */
[----:B0-----:R-:W-:Y:S01]  /*0040*/  IADD3 R1, PT, PT, R1, -0x858, RZ ;  /* 0xfffff7a801017810 */ /* 0x001fe20007ffe0ff */
[----:B------:R-:W0:Y:S01]  /*0050*/  S2R R2, SR_CTAID.X ;  /* 0x0000000000027919 */ /* 0x000e220000002500 */
[----:B------:R-:W4:Y:S04]  /*0060*/  LDCU.64 UR12, c[0x0][0x358] ;  /* 0x00006b00ff0c77ac */ /* 0x000f280008000a00 */
[----:B------:R-:W3:Y:S08]  /*0070*/  S2UR UR8, SR_CTAID.Y ;  /* 0x00000000000879c3 */ /* 0x000ef00000002600 */
[----:B------:R-:W5:Y:S01]  /*0080*/  LDC.64 R54, c[0x0][0x380] ;  /* 0x0000e000ff367b82 */ /* 0x000f620000000a00 */
[--C-:B-1----:R-:W-:Y:S01]  /*0090*/  SHF.R.U32.HI R3, RZ, 0x8, R6.reuse ;  /* 0x00000008ff037819 */ /* 0x102fe20000011606 */
[----:B---3--:R-:W-:Y:S01]  /*00a0*/  UIMAD UR4, UR8, UR4, URZ ;  /* 0x00000004080472a4 */ /* 0x008fe2000f8e02ff */
[----:B------:R-:W-:-:S02]  /*00b0*/  SHF.R.S32.HI R45, RZ, 0x8, R6 ;  /* 0x00000008ff2d7819 */ /* 0x000fc40000011406 */
[----:B------:R-:W-:Y:S01]  /*00c0*/  SGXT.U32 R3, R3, 0x1 ;  /* 0x000000010303781a */ /* 0x000fe20000000000 */
[----:B------:R-:W-:Y:S01]  /*00d0*/  USHF.L.U32 UR6, UR4, 0x1, URZ ;  /* 0x0000000104067899 */ /* 0x000fe200080006ff */
[----:B------:R-:W-:-:S03]  /*00e0*/  SGXT R45, R45, 0x1 ;  /* 0x000000012d2d781a */ /* 0x000fc60000000200 */
[----:B--2---:R-:W-:Y:S01]  /*00f0*/  IMAD R15, R3, R0, RZ ;  /* 0x00000000030f7224 */ /* 0x004fe200078e02ff */
[----:B------:R-:W-:-:S03]  /*0100*/  LOP3.LUT R3, R6, 0xff, RZ, 0xc0, !PT ;  /* 0x000000ff06037812 */ /* 0x000fc600078ec0ff */
[----:B------:R-:W-:Y:S02]  /*0110*/  IMAD R21, R0, 0x2, R15 ;  /* 0x0000000200157824 */ /* 0x000fe400078e020f */
[----:B0-----:R-:W-:Y:S02]  /*0120*/  IMAD R4, R2, 0x100, R3 ;  /* 0x0000010002047824 */ /* 0x001fe400078e0203 */
[----:B------:R-:W-:Y:S01]  /*0130*/  IMAD.SHL.U32 R6, R3, 0x2, RZ ;  /* 0x0000000203067824 */ /* 0x000fe200078e00ff */
[----:B------:R-:W-:Y:S01]  /*0140*/  LEA R23, R0, R21, 0x1 ;  /* 0x0000001500177211 */ /* 0x000fe200078e08ff */
[----:B------:R-:W-:Y:S01]  /*0150*/  IMAD R2, R4, UR5, RZ ;  /* 0x0000000504027c24 */ /* 0x000fe2000f8e02ff */
[----:B------:R0:W-:Y:S01]  /*0160*/  STL [R1+0x750], R4 ;  /* 0x0007500401007387 */ /* 0x0001e20000100800 */
[----:B------:R-:W-:Y:S01]  /*0170*/  UIMAD.WIDE UR4, UR4, 0x2, URZ ;  /* 0x00000002040478a5 */ /* 0x000fe2000f8e02ff */
[----:B------:R-:W-:Y:S01]  /*0180*/  LOP3.LUT R45, R6, 0x210, R45, 0x78, !PT ;  /* 0x00000210062d7812 */ /* 0x000fe200078e782d */
[----:B------:R-:W-:-:S02]  /*0190*/  IMAD.SHL.U32 R5, R2, 0x2, RZ ;  /* 0x0000000202057824 */ /* 0x000fc400078e00ff */
[----:B------:R-:W-:Y:S02]  /*01a0*/  IMAD R27, R0, 0x2, R23 ;  /* 0x00000002001b7824 */ /* 0x000fe400078e0217 */
[----:B0-----:R-:W-:Y:S01]  /*01b0*/  IMAD.HI R4, R2, 0x2, RZ ;  /* 0x0000000202047827 */ /* 0x001fe200078e02ff */
[----:B-----5:R-:W-:Y:S02]  /*01c0*/  IADD3 R2, P0, P1, R5, UR6, R54 ;  /* 0x0000000605027c10 */ /* 0x020fe4000f91e036 */
[----:B------:R-:W-:Y:S02]  /*01d0*/  LEA R29, R0, R27, 0x1 ;  /* 0x0000001b001d7211 */ /* 0x000fe400078e08ff */
[----:B------:R-:W-:Y:S02]  /*01e0*/  IADD3.X R55, PT, PT, R4, UR5, R55, P0, P1 ;  /* 0x0000000504377c10 */ /* 0x000fe400087e2437 */
[-C--:B------:R-:W-:Y:S01]  /*01f0*/  LEA R4, P0, R15, R2.reuse, 0x1 ;  /* 0x000000020f047211 */ /* 0x080fe200078008ff */
[----:B------:R-:W-:Y:S01]  /*0200*/  IMAD R33, R0, 0x2, R29 ;  /* 0x0000000200217824 */ /* 0x000fe200078e021d */
[----:B------:R-:W-:-:S02]  /*0210*/  LEA R14, P1, R21, R2, 0x1 ;  /* 0x00000002150e7211 */ /* 0x000fc400078208ff */
[-C--:B------:R-:W-:Y:S02]  /*0220*/  LEA.HI.X.SX32 R5, R15, R55.reuse, 0x1, P0 ;  /* 0x000000370f057211 */ /* 0x080fe400000f0eff */
[-C--:B------:R-:W-:Y:S02]  /*0230*/  LEA R20, P0, R23, R2.reuse, 0x1 ;  /* 0x0000000217147211 */ /* 0x080fe400078008ff */
[-C--:B------:R-:W-:Y:S01]  /*0240*/  LEA.HI.X.SX32 R15, R21, R55.reuse, 0x1, P1 ;  /* 0x00000037150f7211 */ /* 0x080fe200008f0eff */
[----:B----4-:R0:W2:Y:S01]  /*0250*/  LDG.E.U16 R16, desc[UR12][R4.64] ;  /* 0x0000000c04107981 */ /* 0x0100a2000c1e1500 */
[----:B------:R-:W-:Y:S02]  /*0260*/  LEA.HI.X.SX32 R21, R23, R55, 0x1, P0 ;  /* 0x0000003717157211 */ /* 0x000fe400000f0eff */
[-C--:B------:R-:W-:Y:S01]  /*0270*/  LEA R22, P0, R27, R2.reuse, 0x1 ;  /* 0x000000021b167211 */ /* 0x080fe200078008ff */
[----:B------:R1:W3:Y:S01]  /*0280*/  LDG.E.U16 R10, desc[UR12][R14.64] ;  /* 0x0000000c0e0a7981 */ /* 0x0002e2000c1e1500 */
[----:B------:R-:W-:-:S02]  /*0290*/  LEA R26, P1, R29, R2, 0x1 ;  /* 0x000000021d1a7211 */ /* 0x000fc400078208ff */
[----:B------:R-:W-:Y:S01]  /*02a0*/  LEA.HI.X.SX32 R23, R27, R55, 0x1, P0 ;  /* 0x000000371b177211 */ /* 0x000fe200000f0eff */
[----:B------:R4:W5:Y:S01]  /*02b0*/  LDG.E.U16 R8, desc[UR12][R20.64] ;  /* 0x0000000c14087981 */ /* 0x000962000c1e1500 */
[C---:B------:R-:W-:Y:S02]  /*02c0*/  LEA R35, R0.reuse, R33, 0x1 ;  /* 0x0000002100237211 */ /* 0x040fe400078e08ff */
[-C--:B0-----:R-:W-:Y:S01]  /*02d0*/  LEA R4, P0, R33, R2.reuse, 0x1 ;  /* 0x0000000221047211 */ /* 0x081fe200078008ff */
[----:B------:R0:W5:Y:S01]  /*02e0*/  LDG.E.U16 R24, desc[UR12][R22.64] ;  /* 0x0000000c16187981 */ /* 0x000162000c1e1500 */
[-C--:B------:R-:W-:Y:S01]  /*02f0*/  LEA.HI.X.SX32 R27, R29, R55.reuse, 0x1, P1 ;  /* 0x000000371d1b7211 */ /* 0x080fe200008f0eff */
[C---:B------:R-:W-:Y:S01]  /*0300*/  IMAD R37, R0.reuse, 0x2, R35 ;  /* 0x0000000200257824 */ /* 0x040fe200078e0223 */
[----:B------:R-:W-:Y:S02]  /*0310*/  LEA.HI.X.SX32 R5, R33, R55, 0x1, P0 ;  /* 0x0000003721057211 */ /* 0x000fe400000f0eff */
[----:B-1----:R-:W-:Y:S01]  /*0320*/  LEA R14, P0, R35, R2, 0x1 ;  /* 0x00000002230e7211 */ /* 0x002fe200078008ff */
[----:B------:R-:W5:Y:S01]  /*0330*/  LDG.E.U16 R26, desc[UR12][R26.64] ;  /* 0x0000000c1a1a7981 */ /* 0x000f62000c1e1500 */
[----:B------:R-:W-:-:S02]  /*0340*/  LEA R41, R0, R37, 0x1 ;  /* 0x0000002500297211 */ /* 0x000fc400078e08ff */
[----:B------:R-:W-:Y:S01]  /*0350*/  LEA.HI.X.SX32 R15, R35, R55, 0x1, P0 ;  /* 0x00000037230f7211 */ /* 0x000fe200000f0eff */
[----:B------:R1:W5:Y:S02]  /*0360*/  LDG.E.U16 R12, desc[UR12][R4.64] ;  /* 0x0000000c040c7981 */ /* 0x000364000c1e1500 */
[C---:B------:R-:W-:Y:S02]  /*0370*/  IMAD R49, R0.reuse, 0x2, R41 ;  /* 0x0000000200317824 */ /* 0x040fe400078e0229 */
[----:B------:R-:W5:Y:S01]  /*0380*/  LDG.E.U16 R6, desc[UR12][R14.64] ;  /* 0x0000000c0e067981 */ /* 0x000f62000c1e1500 */
[C---:B----4-:R-:W-:Y:S02]  /*0390*/  LEA R20, P0, R37.reuse, R2, 0x1 ;  /* 0x0000000225147211 */ /* 0x050fe400078008ff */
[----:B------:R-:W-:Y:S02]  /*03a0*/  LEA R51, R0, R49, 0x1 ;  /* 0x0000003100337211 */ /* 0x000fe400078e08ff */
[----:B------:R-:W-:-:S02]  /*03b0*/  LEA.HI.X.SX32 R21, R37, R55, 0x1, P0 ;  /* 0x0000003725157211 */ /* 0x000fc400000f0eff */
[-C--:B0-----:R-:W-:Y:S01]  /*03c0*/  LEA R22, P0, R49, R2.reuse, 0x1 ;  /* 0x0000000231167211 */ /* 0x081fe200078008ff */
[C---:B------:R-:W-:Y:S01]  /*03d0*/  IMAD R71, R0.reuse, 0x2, R51 ;  /* 0x0000000200477824 */ /* 0x040fe200078e0233 */
[-C--:B------:R-:W-:Y:S01]  /*03e0*/  LEA R28, P1, R41, R2.reuse, 0x1 ;  /* 0x00000002291c7211 */ /* 0x080fe200078208ff */
[----:B------:R0:W4:Y:S01]  /*03f0*/  LDG.E.U16 R18, desc[UR12][R20.64] ;  /* 0x0000000c14127981 */ /* 0x000122000c1e1500 */
[----:B------:R-:W-:Y:S02]  /*0400*/  LEA.HI.X.SX32 R23, R49, R55, 0x1, P0 ;  /* 0x0000003731177211 */ /* 0x000fe400000f0eff */
[----:B------:R-:W-:Y:S02]  /*0410*/  LEA R73, R0, R71, 0x1 ;  /* 0x0000004700497211 */ /* 0x000fe400078e08ff */
[----:B-1----:R-:W-:-:S03]  /*0420*/  LEA R4, P0, R51, R2, 0x1 ;  /* 0x0000000233047211 */ /* 0x002fc600078008ff */
[C---:B------:R-:W-:Y:S01]  /*0430*/  IMAD R75, R0.reuse, 0x2, R73 ;  /* 0x00000002004b7824 */ /* 0x040fe200078e0249 */
[----:B------:R-:W-:Y:S02]  /*0440*/  LEA.HI.X.SX32 R5, R51, R55, 0x1, P0 ;  /* 0x0000003733057211 */ /* 0x000fe400000f0eff */
[-C--:B------:R-:W-:Y:S02]  /*0450*/  LEA R32, P0, R71, R2.reuse, 0x1 ;  /* 0x0000000247207211 */ /* 0x080fe400078008ff */
[C---:B------:R-:W-:Y:S02]  /*0460*/  LEA R77, R0.reuse, R75, 0x1 ;  /* 0x0000004b004d7211 */ /* 0x040fe400078e08ff */
[-C--:B------:R-:W-:Y:S02]  /*0470*/  LEA.HI.X.SX32 R29, R41, R55.reuse, 0x1, P1 ;  /* 0x00000037291d7211 */ /* 0x080fe400008f0eff */
[----:B------:R-:W-:Y:S01]  /*0480*/  LEA.HI.X.SX32 R33, R71, R55, 0x1, P0 ;  /* 0x0000003747217211 */ /* 0x000fe200000f0eff */
[----:B------:R-:W-:Y:S01]  /*0490*/  IMAD R79, R0, 0x2, R77 ;  /* 0x00000002004f7824 */ /* 0x000fe200078e024d */
[----:B------:R-:W-:-:S02]  /*04a0*/  LEA R36, P1, R73, R2, 0x1 ;  /* 0x0000000249247211 */ /* 0x000fc400078208ff */
[----:B------:R-:W-:Y:S02]  /*04b0*/  LEA R70, P0, R75, R2, 0x1 ;  /* 0x000000024b467211 */ /* 0x000fe400078008ff */
[-C--:B------:R-:W-:Y:S02]  /*04c0*/  LEA.HI.X.SX32 R37, R73, R55.reuse, 0x1, P1 ;  /* 0x0000003749257211 */ /* 0x080fe400008f0eff */
[----:B------:R-:W-:Y:S02]  /*04d0*/  LEA.HI.X.SX32 R71, R75, R55, 0x1, P0 ;  /* 0x000000374b477211 */ /* 0x000fe400000f0eff */
[----:B------:R-:W-:-:S03]  /*04e0*/  LEA R81, R0, R79, 0x1 ;  /* 0x0000004f00517211 */ /* 0x000fc600078e08ff */
[----:B------:R-:W4:Y:S02]  /*04f0*/  LDG.E.U16 R14, desc[UR12][R70.64] ;  /* 0x0000000c460e7981 */ /* 0x000f24000c1e1500 */
[----:B------:R-:W-:Y:S01]  /*0500*/  IMAD R83, R0, 0x2, R81 ;  /* 0x0000000200537824 */ /* 0x000fe200078e0251 */
[----:B0-----:R-:W-:-:S04]  /*0510*/  LEA R20, P1, R81, R2, 0x1 ;  /* 0x0000000251147211 */ /* 0x001fc800078208ff */
[----:B------:R-:W-:Y:S02]  /*0520*/  LEA R85, R0, R83, 0x1 ;  /* 0x0000005300557211 */ /* 0x000fe400078e08ff */
[----:B------:R-:W-:-:S03]  /*0530*/  LEA.HI.X.SX32 R21, R81, R55, 0x1, P1 ;  /* 0x0000003751157211 */ /* 0x000fc600008f0eff */
[C---:B------:R-:W-:Y:S02]  /*0540*/  IMAD R19, R0.reuse, 0x2, R85 ;  /* 0x0000000200137824 */ /* 0x040fe400078e0255 */
[----:B------:R-:W4:Y:S03]  /*0550*/  LDG.E.U16 R40, desc[UR12][R20.64] ;  /* 0x0000000c14287981 */ /* 0x000f26000c1e1500 */
[----:B------:R-:W-:-:S05]  /*0560*/  LEA R9, R0, R19, 0x1 ;  /* 0x0000001300097211 */ /* 0x000fca00078e08ff */
[----:B------:R-:W-:-:S05]  /*0570*/  IMAD R17, R0, 0x2, R9 ;  /* 0x0000000200117824 */ /* 0x000fca00078e0209 */
[----:B------:R-:W-:-:S04]  /*0580*/  LEA R13, R0, R17, 0x1 ;  /* 0x00000011000d7211 */ /* 0x000fc800078e08ff */
        /* <DEDUP_REMOVED lines=8> */
[----:B------:R-:W-:Y:S01]  /*0610*/  LEA R63, R0, R3, 0x1 ;  /* 0x00000003003f7211 */ /* 0x000fe200078e08ff */
[----:B--2---:R0:W-:Y:S04]  /*0620*/  STL [R1+0x250], R16 ;  /* 0x0002501001007387 */ /* 0x0041e80000100800 */
[----:B---3--:R1:W-:Y:S04]  /*0630*/  STL [R1+0x2b0], R10 ;  /* 0x0002b00a01007387 */ /* 0x0083e80000100800 */
[----:B-----5:R2:W-:Y:S04]  /*0640*/  STL [R1+0x2fc], R8 ;  /* 0x0002fc0801007387 */ /* 0x0205e80000100800 */
[----:B0-----:R-:W3:Y:S04]  /*0650*/  LDG.E.U16 R16, desc[UR12][R28.64] ;  /* 0x0000000c1c107981 */ /* 0x001ee8000c1e1500 */
[----:B-1----:R0:W5:Y:S04]  /*0660*/  LDG.E.U16 R10, desc[UR12][R22.64] ;  /* 0x0000000c160a7981 */ /* 0x002168000c1e1500 */
[----:B--2---:R-:W2:Y:S04]  /*0670*/  LDG.E.U16 R8, desc[UR12][R4.64] ;  /* 0x0000000c04087981 */ /* 0x004ea8000c1e1500 */
[----:B------:R1:W-:Y:S01]  /*0680*/  STL [R1+0x300], R24 ;  /* 0x0003001801007387 */ /* 0x0003e20000100800 */
[----:B0-----:R-:W-:-:S03]  /*0690*/  LEA R22, P0, R77, R2, 0x1 ;  /* 0x000000024d167211 */ /* 0x001fc600078008ff */
[----:B------:R-:W-:Y:S01]  /*06a0*/  STL [R1+0x248], R26 ;  /* 0x0002481a01007387 */ /* 0x000fe20000100800 */
[----:B------:R-:W-:-:S03]  /*06b0*/  LEA.HI.X.SX32 R23, R77, R55, 0x1, P0 ;  /* 0x000000374d177211 */ /* 0x000fc600000f0eff */
[----:B------:R0:W-:Y:S04]  /*06c0*/  STL [R1+0x2ac], R12 ;  /* 0x0002ac0c01007387 */ /* 0x0001e80000100800 */
[----:B-1----:R1:W2:Y:S01]  /*06d0*/  LDG.E.U16 R24, desc[UR12][R32.64] ;  /* 0x0000000c20187981 */ /* 0x0022a2000c1e1500 */
[----:B------:R-:W-:-:S03]  /*06e0*/  LEA R72, P0, R79, R2, 0x1 ;  /* 0x000000024f487211 */ /* 0x000fc600078008ff */
[----:B0-----:R-:W2:Y:S04]  /*06f0*/  LDG.E.U16 R12, desc[UR12][R36.64] ;  /* 0x0000000c240c7981 */ /* 0x001ea8000c1e1500 */
[----:B------:R0:W-:Y:S01]  /*0700*/  STL [R1+0x2f8], R6 ;  /* 0x0002f80601007387 */ /* 0x0001e20000100800 */
[----:B------:R-:W-:Y:S02]  /*0710*/  LEA.HI.X.SX32 R73, R79, R55, 0x1, P0 ;  /* 0x000000374f497211 */ /* 0x000fe400000f0eff */
[----:B-1----:R-:W-:-:S03]  /*0720*/  LEA R32, P0, R83, R2, 0x1 ;  /* 0x0000000253207211 */ /* 0x002fc600078008ff */
[----:B------:R-:W2:Y:S04]  /*0730*/  LDG.E.U16 R42, desc[UR12][R72.64] ;  /* 0x0000000c482a7981 */ /* 0x000ea8000c1e1500 */
[----:B0-----:R-:W2:Y:S01]  /*0740*/  LDG.E.U16 R6, desc[UR12][R22.64] ;  /* 0x0000000c16067981 */ /* 0x001ea2000c1e1500 */
[----:B------:R-:W-:Y:S02]  /*0750*/  LEA.HI.X.SX32 R33, R83, R55, 0x1, P0 ;  /* 0x0000003753217211 */ /* 0x000fe400000f0eff */
[----:B------:R-:W-:-:S03]  /*0760*/  LEA R4, P0, R85, R2, 0x1 ;  /* 0x0000000255047211 */ /* 0x000fc600078008ff */
[----:B------:R-:W2:Y:S01]  /*0770*/  LDG.E.U16 R28, desc[UR12][R32.64] ;  /* 0x0000000c201c7981 */ /* 0x000ea2000c1e1500 */
[----:B------:R-:W-:-:S05]  /*0780*/  LEA.HI.X.SX32 R5, R85, R55, 0x1, P0 ;  /* 0x0000003755057211 */ /* 0x000fca00000f0eff */
[----:B------:R0:W2:Y:S04]  /*0790*/  LDG.E.U16 R22, desc[UR12][R4.64] ;  /* 0x0000000c04167981 */ /* 0x0000a8000c1e1500 */
[----:B----4-:R1:W-:Y:S02]  /*07a0*/  STL [R1+0x2f4], R18 ;  /* 0x0002f41201007387 */ /* 0x0103e40000100800 */
[----:B-1----:R-:W-:-:S04]  /*07b0*/  LEA R18, P0, R19, R2, 0x1 ;  /* 0x0000000213127211 */ /* 0x002fc800078008ff */
[----:B------:R-:W-:Y:S02]  /*07c0*/  LEA.HI.X.SX32 R19, R19, R55, 0x1, P0 ;  /* 0x0000003713137211 */ /* 0x000fe400000f0eff */
[----:B------:R-:W-:-:S03]  /*07d0*/  LEA R20, P0, R17, R2, 0x1 ;  /* 0x0000000211147211 */ /* 0x000fc600078008ff */
[----:B------:R-:W4:Y:S01]  /*07e0*/  LDG.E.U16 R26, desc[UR12][R18.64] ;  /* 0x0000000c121a7981 */ /* 0x000f22000c1e1500 */
[----:B------:R-:W-:-:S05]  /*07f0*/  LEA.HI.X.SX32 R21, R17, R55, 0x1, P0 ;  /* 0x0000003711157211 */ /* 0x000fca00000f0eff */
[----:B------:R-:W4:Y:S04]  /*0800*/  LDG.E.U16 R34, desc[UR12][R20.64] ;  /* 0x0000000c14227981 */ /* 0x000f28000c1e1500 */
[----:B---3--:R-:W-:Y:S04]  /*0810*/  STL [R1+0x240], R16 ;  /* 0x0002401001007387 */ /* 0x008fe80000100800 */
[----:B-----5:R-:W-:Y:S04]  /*0820*/  STL [R1+0x2a8], R10 ;  /* 0x0002a80a01007387 */ /* 0x020fe80000100800 */
[----:B--2---:R1:W-:Y:S02]  /*0830*/  STL [R1+0x2f0], R8 ;  /* 0x0002f00801007387 */ /* 0x0043e40000100800 */
[----:B-1----:R-:W-:-:S02]  /*0840*/  LEA R8, P1, R9, R2, 0x1 ;  /* 0x0000000209087211 */ /* 0x002fc400078208ff */
[----:B------:R-:W-:Y:S02]  /*0850*/  STL [R1+0x2ec], R24 ;  /* 0x0002ec1801007387 */ /* 0x000fe40000100800 */
[----:B------:R-:W-:Y:S02]  /*0860*/  LEA.HI.X.SX32 R9, R9, R55, 0x1, P1 ;  /* 0x0000003709097211 */ /* 0x000fe400008f0eff */
[----:B------:R1:W-:Y:S04]  /*0870*/  STL [R1+0x238], R12 ;  /* 0x0002380c01007387 */ /* 0x0003e80000100800 */
[----:B------:R2:W-:Y:S01]  /*0880*/  STL [R1+0x2a0], R14 ;  /* 0x0002a00e01007387 */ /* 0x0005e20000100800 */
[----:B-1----:R-:W-:-:S04]  /*0890*/  LEA R12, P0, R13, R2, 0x1 ;  /* 0x000000020d0c7211 */ /* 0x002fc800078008ff */
[----:B------:R-:W-:Y:S01]  /*08a0*/  LEA.HI.X.SX32 R13, R13, R55, 0x1, P0 ;  /* 0x000000370d0d7211 */ /* 0x000fe200000f0eff */
[----:B------:R1:W-:Y:S04]  /*08b0*/  STL [R1+0x2e8], R6 ;  /* 0x0002e80601007387 */ /* 0x0003e80000100800 */
[----:B--2---:R2:W3:Y:S01]  /*08c0*/  LDG.E.U16 R14, desc[UR12][R8.64] ;  /* 0x0000000c080e7981 */ /* 0x0044e2000c1e1500 */
[----:B0-----:R-:W-:-:S03]  /*08d0*/  LEA R4, P1, R31, R2, 0x1 ;  /* 0x000000021f047211 */ /* 0x001fc600078208ff */
[----:B------:R-:W5:Y:S01]  /*08e0*/  LDG.E.U16 R38, desc[UR12][R12.64] ;  /* 0x0000000c0c267981 */ /* 0x000f62000c1e1500 */
[----:B-1----:R-:W-:-:S04]  /*08f0*/  LEA R6, P0, R7, R2, 0x1 ;  /* 0x0000000207067211 */ /* 0x002fc800078008ff */
[-C--:B------:R-:W-:Y:S02]  /*0900*/  LEA.HI.X.SX32 R7, R7, R55.reuse, 0x1, P0 ;  /* 0x0000003707077211 */ /* 0x080fe400000f0eff */
[-C--:B--2---:R-:W-:Y:S02]  /*0910*/  LEA R8, P0, R25, R2.reuse, 0x1 ;  /* 0x0000000219087211 */ /* 0x084fe400078008ff */
[-C--:B------:R-:W-:Y:S01]  /*0920*/  LEA.HI.X.SX32 R5, R31, R55.reuse, 0x1, P1 ;  /* 0x000000371f057211 */ /* 0x080fe200008f0eff */
[----:B------:R-:W-:Y:S01]  /*0930*/  STL [R1+0x2e4], R42 ;  /* 0x0002e42a01007387 */ /* 0x000fe20000100800 */
[-C--:B------:R-:W-:Y:S02]  /*0940*/  LEA.HI.X.SX32 R9, R25, R55.reuse, 0x1, P0 ;  /* 0x0000003719097211 */ /* 0x080fe400000f0eff */
[CC--:B------:R-:W-:Y:S01]  /*0950*/  LEA R32, P0, R11.reuse, R2.reuse, 0x1 ;  /* 0x000000020b207211 */ /* 0x0c0fe200078008ff */
[----:B------:R0:W2:Y:S03]  /*0960*/  LDG.E.U16 R19, desc[UR12][R6.64] ;  /* 0x0000000c06137981 */ /* 0x0000a6000c1e1500 */
[----:B------:R-:W-:Y:S01]  /*0970*/  LEA.HI.X.SX32 R33, R11, R55, 0x1, P0 ;  /* 0x000000370b217211 */ /* 0x000fe200000f0eff */
[----:B------:R-:W-:Y:S04]  /*0980*/  STL [R1+0x230], R40 ;  /* 0x0002302801007387 */ /* 0x000fe80000100800 */
[----:B------:R1:W-:Y:S04]  /*0990*/  STL [R1+0x29c], R28 ;  /* 0x00029c1c01007387 */ /* 0x0003e80000100800 */
[----:B------:R0:W2:Y:S04]  /*09a0*/  LDG.E.U16 R13, desc[UR12][R4.64] ;  /* 0x0000000c040d7981 */ /* 0x0000a8000c1e1500 */
[----:B------:R0:W-:Y:S04]  /*09b0*/  STL [R1+0x2e0], R22 ;  /* 0x0002e01601007387 */ /* 0x0001e80000100800 */
[----:B-1----:R1:W2:Y:S04]  /*09c0*/  LDG.E.U16 R28, desc[UR12][R8.64] ;  /* 0x0000000c081c7981 */ /* 0x0022a8000c1e1500 */
[----:B0-----:R-:W2:Y:S01]  /*09d0*/  LDG.E.U16 R22, desc[UR12][R32.64] ;  /* 0x0000000c20167981 */ /* 0x001ea2000c1e1500 */
[-C--:B------:R-:W-:Y:S01]  /*09e0*/  LEA R20, P0, R69, R2.reuse, 0x1 ;  /* 0x0000000245147211 */ /* 0x080fe200078008ff */
[----:B------:R-:W-:Y:S01]  /*09f0*/  IMAD R65, R0, 0x2, R63 ;  /* 0x0000000200417824 */ /* 0x000fe200078e023f */
[----:B------:R-:W-:-:S02]  /*0a00*/  LEA R6, P1, R43, R2, 0x1 ;  /* 0x000000022b067211 */ /* 0x000fc400078208ff */
[----:B------:R-:W-:Y:S02]  /*0a10*/  LEA.HI.X.SX32 R21, R69, R55, 0x1, P0 ;  /* 0x0000003745157211 */ /* 0x000fe400000f0eff */
[-C--:B------:R-:W-:Y:S02]  /*0a20*/  LEA R4, P0, R67, R2.reuse, 0x1 ;  /* 0x0000000243047211 */ /* 0x080fe400078008ff */
[C---:B------:R-:W-:Y:S02]  /*0a30*/  LEA R61, R0.reuse, R65, 0x1 ;  /* 0x00000041003d7211 */ /* 0x040fe400078e08ff */
[-C--:B------:R-:W-:Y:S02]  /*0a40*/  LEA.HI.X.SX32 R7, R43, R55.reuse, 0x1, P1 ;  /* 0x000000372b077211 */ /* 0x080fe400008f0eff */
[----:B------:R-:W-:Y:S01]  /*0a50*/  LEA.HI.X.SX32 R5, R67, R55, 0x1, P0 ;  /* 0x0000003743057211 */ /* 0x000fe200000f0eff */
[----:B----4-:R-:W-:Y:S01]  /*0a60*/  STL [R1+0x2dc], R26 ;  /* 0x0002dc1a01007387 */ /* 0x010fe20000100800 */
[----:B-1----:R-:W-:Y:S01]  /*0a70*/  LEA R8, P0, R3, R2, 0x1 ;  /* 0x0000000203087211 */ /* 0x002fe200078008ff */
[----:B------:R-:W-:-:S02]  /*0a80*/  IMAD R39, R0, 0x2, R61 ;  /* 0x0000000200277824 */ /* 0x000fc400078e023d */
[----:B------:R0:W4:Y:S01]  /*0a90*/  LDG.E.U16 R40, desc[UR12][R4.64] ;  /* 0x0000000c04287981 */ /* 0x000122000c1e1500 */
[----:B------:R-:W-:Y:S02]  /*0aa0*/  LEA.HI.X.SX32 R9, R3, R55, 0x1, P0 ;  /* 0x0000003703097211 */ /* 0x000fe400000f0eff */
[----:B------:R-:W-:Y:S02]  /*0ab0*/  LEA R92, R0, R39, 0x1 ;  /* 0x00000027005c7211 */ /* 0x000fe400078e08ff */
[----:B0-----:R-:W-:-:S03]  /*0ac0*/  LEA R4, P1, R65, R2, 0x1 ;  /* 0x0000000241047211 */ /* 0x001fc600078208ff */
[----:B------:R-:W-:Y:S01]  /*0ad0*/  IMAD R59, R0, 0x2, R92 ;  /* 0x00000002003b7824 */ /* 0x000fe200078e025c */
[----:B------:R-:W-:-:S04]  /*0ae0*/  LEA.HI.X.SX32 R5, R65, R55, 0x1, P1 ;  /* 0x0000003741057211 */ /* 0x000fc800008f0eff */
[----:B------:R-:W-:Y:S01]  /*0af0*/  LEA R57, R0, R59, 0x1 ;  /* 0x0000003b00397211 */ /* 0x000fe200078e08ff */
[----:B---3--:R0:W-:Y:S04]  /*0b00*/  STL [R1+0x228], R14 ;  /* 0x0002280e01007387 */ /* 0x0081e80000100800 */
[----:B------:R1:W-:Y:S04]  /*0b10*/  STL [R1+0x298], R34 ;  /* 0x0002982201007387 */ /* 0x0003e80000100800 */
[----:B0-----:R-:W3:Y:S04]  /*0b20*/  LDG.E.U16 R14, desc[UR12][R20.64] ;  /* 0x0000000c140e7981 */ /* 0x001ee8000c1e1500 */
[----:B-1----:R0:W4:Y:S04]  /*0b30*/  LDG.E.U16 R34, desc[UR12][R6.64] ;  /* 0x0000000c06227981 */ /* 0x002128000c1e1500 */
[----:B------:R1:W4:Y:S01]  /*0b40*/  LDG.E.U16 R21, desc[UR12][R8.64] ;  /* 0x0000000c08157981 */ /* 0x000322000c1e1500 */
[----:B0-----:R-:W-:-:S04]  /*0b50*/  LEA R6, P0, R63, R2, 0x1 ;  /* 0x000000023f067211 */ /* 0x001fc800078008ff */
[-C--:B------:R-:W-:Y:S02]  /*0b60*/  LEA.HI.X.SX32 R7, R63, R55.reuse, 0x1, P0 ;  /* 0x000000373f077211 */ /* 0x080fe400000f0eff */
[C---:B-1----:R-:W-:Y:S01]  /*0b70*/  LEA R8, P0, R61.reuse, R2, 0x1 ;  /* 0x000000023d087211 */ /* 0x042fe200078008ff */
[----:B-----5:R0:W-:Y:S04]  /*0b80*/  STL [R1+0x2d8], R38 ;  /* 0x0002d82601007387 */ /* 0x0201e80000100800 */
[----:B------:R1:W5:Y:S01]  /*0b90*/  LDG.E.U16 R46, desc[UR12][R6.64] ;  /* 0x0000000c062e7981 */ /* 0x000362000c1e1500 */
[----:B------:R-:W-:-:S03]  /*0ba0*/  LEA.HI.X.SX32 R9, R61, R55, 0x1, P0 ;  /* 0x000000373d097211 */ /* 0x000fc600000f0eff */
[----:B--2---:R-:W-:Y:S04]  /*0bb0*/  STL [R1+0x2d4], R19 ;  /* 0x0002d41301007387 */ /* 0x004fe80000100800 */
[----:B0-----:R0:W2:Y:S01]  /*0bc0*/  LDG.E.U16 R38, desc[UR12][R4.64] ;  /* 0x0000000c04267981 */ /* 0x0010a2000c1e1500 */
[----:B-1----:R-:W-:-:S03]  /*0bd0*/  LEA R6, P0, R39, R2, 0x1 ;  /* 0x0000000227067211 */ /* 0x002fc600078008ff */
[----:B------:R-:W-:Y:S01]  /*0be0*/  STL [R1+0x220], R13 ;  /* 0x0002200d01007387 */ /* 0x000fe20000100800 */
[----:B------:R-:W-:-:S03]  /*0bf0*/  LEA.HI.X.SX32 R7, R39, R55, 0x1, P0 ;  /* 0x0000003727077211 */ /* 0x000fc600000f0eff */
[----:B------:R1:W-:Y:S01]  /*0c00*/  STL [R1+0x290], R28 ;  /* 0x0002901c01007387 */ /* 0x0003e20000100800 */
[----:B0-----:R-:W-:-:S03]  /*0c10*/  LEA R4, P1, R59, R2, 0x1 ;  /* 0x000000023b047211 */ /* 0x001fc600078208ff */
[----:B------:R0:W-:Y:S01]  /*0c20*/  STL [R1+0x2d0], R22 ;  /* 0x0002d01601007387 */ /* 0x0001e20000100800 */
[----:B------:R-:W-:-:S03]  /*0c30*/  LEA.HI.X.SX32 R5, R59, R55, 0x1, P1 ;  /* 0x000000373b057211 */ /* 0x000fc600008f0eff */
[----:B-1----:R-:W2:Y:S04]  /*0c40*/  LDG.E.U16 R28, desc[UR12][R6.64] ;  /* 0x0000000c061c7981 */ /* 0x002ea8000c1e1500 */
[----:B0-----:R0:W2:Y:S04]  /*0c50*/  LDG.E.U16 R22, desc[UR12][R8.64] ;  /* 0x0000000c08167981 */ /* 0x0010a8000c1e1500 */
[----:B------:R1:W2:Y:S01]  /*0c60*/  LDG.E.U16 R42, desc[UR12][R4.64] ;  /* 0x0000000c042a7981 */ /* 0x0002a2000c1e1500 */
[----:B0-----:R-:W-:-:S04]  /*0c70*/  LEA R8, P0, R57, R2, 0x1 ;  /* 0x0000000239087211 */ /* 0x001fc800078008ff */
[----:B------:R-:W-:-:S05]  /*0c80*/  LEA.HI.X.SX32 R9, R57, R55, 0x1, P0 ;  /* 0x0000003739097211 */ /* 0x000fca00000f0eff */
[----:B------:R0:W2:Y:S01]  /*0c90*/  LDG.E.U16 R50, desc[UR12][R8.64] ;  /* 0x0000000c08327981 */ /* 0x0000a2000c1e1500 */
[----:B------:R-:W-:-:S05]  /*0ca0*/  IMAD R53, R0, 0x2, R57 ;  /* 0x0000000200357824 */ /* 0x000fca00078e0239 */
[----:B------:R-:W-:-:S05]  /*0cb0*/  LEA R91, R0, R53, 0x1 ;  /* 0x00000035005b7211 */ /* 0x000fca00078e08ff */
[----:B------:R-:W-:-:S05]  /*0cc0*/  IMAD R47, R0, 0x2, R91 ;  /* 0x00000002002f7824 */ /* 0x000fca00078e025b */
[----:B------:R-:W-:-:S05]  /*0cd0*/  LEA R27, R0, R47, 0x1 ;  /* 0x0000002f001b7211 */ /* 0x000fca00078e08ff */
[----:B------:R-:W-:-:S05]  /*0ce0*/  IMAD R41, R0, 0x2, R27 ;  /* 0x0000000200297824 */ /* 0x000fca00078e021b */
[----:B------:R-:W-:-:S05]  /*0cf0*/  LEA R90, R0, R41, 0x1 ;  /* 0x00000029005a7211 */ /* 0x000fca00078e08ff */
[C---:B------:R-:W-:Y:S01]  /*0d00*/  IMAD R51, R0.reuse, 0x2, R90 ;  /* 0x0000000200337824 */ /* 0x040fe200078e025a */
[-C--:B------:R-:W-:Y:S02]  /*0d10*/  LEA R6, P0, R53, R2.reuse, 0x1 ;  /* 0x0000000235067211 */ /* 0x080fe400078008ff */
[-C--:B-1----:R-:W-:Y:S02]  /*0d20*/  LEA R4, P1, R47, R2.reuse, 0x1 ;  /* 0x000000022f047211 */ /* 0x082fe400078208ff */
[C---:B------:R-:W-:Y:S02]  /*0d30*/  LEA R49, R0.reuse, R51, 0x1 ;  /* 0x0000003300317211 */ /* 0x040fe400078e08ff */
[-C--:B------:R-:W-:Y:S02]  /*0d40*/  LEA.HI.X.SX32 R7, R53, R55.reuse, 0x1, P0 ;  /* 0x0000003735077211 */ /* 0x080fe400000f0eff */
[-C--:B------:R-:W-:Y:S01]  /*0d50*/  LEA.HI.X.SX32 R5, R47, R55.reuse, 0x1, P1 ;  /* 0x000000372f057211 */ /* 0x080fe200008f0eff */
[C---:B------:R-:W-:Y:S01]  /*0d60*/  IMAD R35, R0.reuse, 0x2, R49 ;  /* 0x0000000200237824 */ /* 0x040fe200078e0231 */
[C---:B0-----:R-:W-:Y:S01]  /*0d70*/  LEA R8, P0, R27.reuse, R2, 0x1 ;  /* 0x000000021b087211 */ /* 0x041fe200078008ff */
[----:B------:R0:W2:Y:S03]  /*0d80*/  LDG.E.U16 R57, desc[UR12][R6.64] ;  /* 0x0000000c06397981 */ /* 0x0000a6000c1e1500 */
[----:B------:R-:W-:Y:S01]  /*0d90*/  LEA.HI.X.SX32 R9, R27, R55, 0x1, P0 ;  /* 0x000000371b097211 */ /* 0x000fe200000f0eff */
[----:B------:R1:W2:Y:S01]  /*0da0*/  LDG.E.U16 R54, desc[UR12][R4.64] ;  /* 0x0000000c04367981 */ /* 0x0002a2000c1e1500 */
[----:B------:R-:W-:-:S02]  /*0db0*/  LEA R88, R0, R35, 0x1 ;  /* 0x0000002300587211 */ /* 0x000fc400078e08ff */
[-C--:B0-----:R-:W-:Y:S02]  /*0dc0*/  LEA R6, P0, R41, R2.reuse, 0x1 ;  /* 0x0000000229067211 */ /* 0x081fe400078008ff */
[----:B-1----:R-:W-:Y:S02]  /*0dd0*/  LEA R4, P1, R51, R2, 0x1 ;  /* 0x0000000233047211 */ /* 0x002fe400078208ff */
[-C--:B------:R-:W-:Y:S01]  /*0de0*/  LEA.HI.X.SX32 R7, R41, R55.reuse, 0x1, P0 ;  /* 0x0000003729077211 */ /* 0x080fe200000f0eff */
[----:B------:R-:W-:Y:S01]  /*0df0*/  IMAD R29, R0, 0x2, R88 ;  /* 0x00000002001d7824 */ /* 0x000fe200078e0258 */
[----:B------:R-:W-:-:S03]  /*0e00*/  LEA.HI.X.SX32 R5, R51, R55, 0x1, P1 ;  /* 0x0000003733057211 */ /* 0x000fc600008f0eff */
[----:B------:R-:W2:Y:S01]  /*0e10*/  LDG.E.U16 R53, desc[UR12][R6.64] ;  /* 0x0000000c06357981 */ /* 0x000ea2000c1e1500 */
[----:B------:R-:W-:-:S03]  /*0e20*/  LEA R15, R0, R29, 0x1 ;  /* 0x0000001d000f7211 */ /* 0x000fc600078e08ff */
[----:B------:R0:W2:Y:S02]  /*0e30*/  LDG.E.U16 R48, desc[UR12][R4.64] ;  /* 0x0000000c04307981 */ /* 0x0000a4000c1e1500 */
[----:B0-----:R-:W-:-:S04]  /*0e40*/  LEA R4, P1, R29, R2, 0x1 ;  /* 0x000000021d047211 */ /* 0x001fc800078208ff */
[----:B------:R-:W-:Y:S01]  /*0e50*/  LEA.HI.X.SX32 R5, R29, R55, 0x1, P1 ;  /* 0x000000371d057211 */ /* 0x000fe200008f0eff */
[----:B---3--:R-:W-:Y:S04]  /*0e60*/  STL [R1+0x2cc], R14 ;  /* 0x0002cc0e01007387 */ /* 0x008fe80000100800 */
[----:B----4-:R-:W-:Y:S04]  /*0e70*/  STL [R1+0x218], R34 ;  /* 0x0002182201007387 */ /* 0x010fe80000100800 */
[----:B------:R-:W-:Y:S04]  /*0e80*/  STL [R1+0x28c], R40 ;  /* 0x00028c2801007387 */ /* 0x000fe80000100800 */
[----:B------:R-:W-:Y:S04]  /*0e90*/  STL [R1+0x2c8], R21 ;  /* 0x0002c81501007387 */ /* 0x000fe80000100800 */
[----:B-----5:R-:W-:Y:S04]  /*0ea0*/  STL [R1+0x2c4], R46 ;  /* 0x0002c42e01007387 */ /* 0x020fe80000100800 */
[----:B--2---:R0:W-:Y:S04]  /*0eb0*/  STL [R1+0x210], R38 ;  /* 0x0002102601007387 */ /* 0x0041e80000100800 */
[----:B0-----:R0:W2:Y:S02]  /*0ec0*/  LDG.E.U16 R38, desc[UR12][R8.64] ;  /* 0x0000000c08267981 */ /* 0x0010a4000c1e1500 */
[----:B0-----:R-:W-:-:S04]  /*0ed0*/  LEA R8, P0, R49, R2, 0x1 ;  /* 0x0000000231087211 */ /* 0x001fc800078008ff */
[-C--:B------:R-:W-:Y:S02]  /*0ee0*/  LEA.HI.X.SX32 R9, R49, R55.reuse, 0x1, P0 ;  /* 0x0000003731097211 */ /* 0x080fe400000f0eff */
[CC--:B------:R-:W-:Y:S01]  /*0ef0*/  LEA R6, P0, R35.reuse, R2.reuse, 0x1 ;  /* 0x0000000223067211 */ /* 0x0c0fe200078008ff */
[----:B------:R-:W-:Y:S03]  /*0f00*/  STL [R1+0x288], R22 ;  /* 0x0002881601007387 */ /* 0x000fe60000100800 */
[----:B------:R-:W-:Y:S01]  /*0f10*/  LEA.HI.X.SX32 R7, R35, R55, 0x1, P0 ;  /* 0x0000003723077211 */ /* 0x000fe200000f0eff */
[----:B------:R0:W3:Y:S04]  /*0f20*/  LDG.E.U16 R52, desc[UR12][R8.64] ;  /* 0x0000000c08347981 */ /* 0x0000e8000c1e1500 */
[----:B------:R-:W-:Y:S04]  /*0f30*/  STL [R1+0x2c0], R28 ;  /* 0x0002c01c01007387 */ /* 0x000fe80000100800 */
[----:B------:R-:W-:Y:S01]  /*0f40*/  STL [R1+0x208], R42 ;  /* 0x0002082a01007387 */ /* 0x000fe20000100800 */
[----:B0-----:R-:W-:-:S03]  /*0f50*/  LEA R8, P0, R15, R2, 0x1 ;  /* 0x000000020f087211 */ /* 0x001fc600078008ff */
[----:B------:R0:W4:Y:S01]  /*0f60*/  LDG.E.U16 R56, desc[UR12][R6.64] ;  /* 0x0000000c06387981 */ /* 0x000122000c1e1500 */
[----:B------:R-:W-:-:S03]  /*0f70*/  LEA.HI.X.SX32 R9, R15, R55, 0x1, P0 ;  /* 0x000000370f097211 */ /* 0x000fc600000f0eff */
[----:B------:R1:W-:Y:S04]  /*0f80*/  STL [R1+0x280], R50 ;  /* 0x0002803201007387 */ /* 0x0003e80000100800 */
[----:B------:R-:W5:Y:S04]  /*0f90*/  LDG.E.U16 R51, desc[UR12][R8.64] ;  /* 0x0000000c08337981 */ /* 0x000f68000c1e1500 */
[----:B-1----:R1:W5:Y:S01]  /*0fa0*/  LDG.E.U16 R50, desc[UR12][R4.64] ;  /* 0x0000000c04327981 */ /* 0x002362000c1e1500 */
[----:B------:R-:W-:-:S05]  /*0fb0*/  IMAD R30, R0, 0x2, R15 ;  /* 0x00000002001e7824 */ /* 0x000fca00078e020f */
[----:B------:R-:W-:-:S05]  /*0fc0*/  LEA R87, R0, R30, 0x1 ;  /* 0x0000001e00577211 */ /* 0x000fca00078e08ff */
[----:B------:R-:W-:-:S05]  /*0fd0*/  IMAD R16, R0, 0x2, R87 ;  /* 0x0000000200107824 */ /* 0x000fca00078e0257 */
[----:B------:R-:W-:-:S05]  /*0fe0*/  LEA R10, R0, R16, 0x1 ;  /* 0x00000010000a7211 */ /* 0x000fca00078e08ff */
[----:B------:R-:W-:-:S05]  /*0ff0*/  IMAD R36, R0, 0x2, R10 ;  /* 0x0000000200247824 */ /* 0x000fca00078e020a */
[----:B------:R-:W-:-:S05]  /*1000*/  LEA R86, R0, R36, 0x1 ;  /* 0x0000002400567211 */ /* 0x000fca00078e08ff */
[----:B------:R-:W-:Y:S01]  /*1010*/  IMAD R23, R0, 0x2, R86 ;  /* 0x0000000200177824 */ /* 0x000fe200078e0256 */
[-C--:B0-----:R-:W-:Y:S02]  /*1020*/  LEA R6, P0, R30, R2.reuse, 0x1 ;  /* 0x000000021e067211 */ /* 0x081fe400078008ff */
[-C--:B-1----:R-:W-:Y:S02]  /*1030*/  LEA R4, P1, R16, R2.reuse, 0x1 ;  /* 0x0000000210047211 */ /* 0x082fe400078208ff */
[----:B------:R-:W-:Y:S02]  /*1040*/  LEA R17, R0, R23, 0x1 ;  /* 0x0000001700117211 */ /* 0x000fe400078e08ff */
[-C--:B------:R-:W-:Y:S02]  /*1050*/  LEA.HI.X.SX32 R7, R30, R55.reuse, 0x1, P0 ;  /* 0x000000371e077211 */ /* 0x080fe400000f0eff */
[-C--:B------:R-:W-:Y:S01]  /*1060*/  LEA.HI.X.SX32 R5, R16, R55.reuse, 0x1, P1 ;  /* 0x0000003710057211 */ /* 0x080fe200008f0eff */
[----:B------:R-:W-:Y:S01]  /*1070*/  IMAD R37, R0, 0x2, R17 ;  /* 0x0000000200257824 */ /* 0x000fe200078e0211 */
[C---:B------:R-:W-:Y:S01]  /*1080*/  LEA R8, P0, R10.reuse, R2, 0x1 ;  /* 0x000000020a087211 */ /* 0x040fe200078008ff */
[----:B------:R0:W-:Y:S03]  /*1090*/  STL [R1+0x2bc], R57 ;  /* 0x0002bc3901007387 */ /* 0x0001e60000100800 */
[----:B------:R-:W-:Y:S01]  /*10a0*/  LEA.HI.X.SX32 R9, R10, R55, 0x1, P0 ;  /* 0x000000370a097211 */ /* 0x000fe200000f0eff */
[----:B------:R1:W-:Y:S01]  /*10b0*/  STL [R1+0x200], R54 ;  /* 0x0002003601007387 */ /* 0x0003e20000100800 */
[----:B------:R-:W-:-:S03]  /*10c0*/  LEA R84, R0, R37, 0x1 ;  /* 0x0000002500547211 */ /* 0x000fc600078e08ff */
[----:B0-----:R0:W5:Y:S02]  /*10d0*/  LDG.E.U16 R57, desc[UR12][R6.64] ;  /* 0x0000000c06397981 */ /* 0x001164000c1e1500 */
[----:B------:R-:W-:Y:S02]  /*10e0*/  IMAD R24, R0, 0x2, R84 ;  /* 0x0000000200187824 */ /* 0x000fe400078e0254 */
[----:B-1----:R1:W5:Y:S01]  /*10f0*/  LDG.E.U16 R54, desc[UR12][R8.64] ;  /* 0x0000000c08367981 */ /* 0x002362000c1e1500 */
[----:B0-----:R-:W-:-:S04]  /*1100*/  LEA R6, P0, R36, R2, 0x1 ;  /* 0x0000000224067211 */ /* 0x001fc800078008ff */
[----:B------:R-:W-:Y:S02]  /*1110*/  LEA.HI.X.SX32 R7, R36, R55, 0x1, P0 ;  /* 0x0000003724077211 */ /* 0x000fe400000f0eff */
[----:B-1----:R-:W-:-:S04]  /*1120*/  LEA R8, P0, R17, R2, 0x1 ;  /* 0x0000000211087211 */ /* 0x002fc800078008ff */
[----:B------:R-:W-:Y:S01]  /*1130*/  LEA.HI.X.SX32 R9, R17, R55, 0x1, P0 ;  /* 0x0000003711097211 */ /* 0x000fe200000f0eff */
[----:B--2---:R0:W-:Y:S04]  /*1140*/  STL [R1+0x27c], R38 ;  /* 0x00027c2601007387 */ /* 0x0041e80000100800 */
[----:B0-----:R0:W2:Y:S04]  /*1150*/  LDG.E.U16 R38, desc[UR12][R4.64] ;  /* 0x0000000c04267981 */ /* 0x0010a8000c1e1500 */
[----:B------:R1:W-:Y:S01]  /*1160*/  STL [R1+0x2b8], R53 ;  /* 0x0002b83501007387 */ /* 0x0003e20000100800 */
[----:B0-----:R-:W-:-:S03]  /*1170*/  LEA R4, P1, R23, R2, 0x1 ;  /* 0x0000000217047211 */ /* 0x001fc600078208ff */
[----:B------:R-:W-:Y:S01]  /*1180*/  STL [R1+0x1f8], R48 ;  /* 0x0001f83001007387 */ /* 0x000fe20000100800 */
[----:B------:R-:W-:-:S03]  /*1190*/  LEA.HI.X.SX32 R5, R23, R55, 0x1, P1 ;  /* 0x0000003717057211 */ /* 0x000fc600008f0eff */
[----:B-1----:R0:W2:Y:S04]  /*11a0*/  LDG.E.U16 R53, desc[UR12][R6.64] ;  /* 0x0000000c06357981 */ /* 0x0020a8000c1e1500 */
[----:B---3--:R1:W-:Y:S04]  /*11b0*/  STL [R1+0x278], R52 ;  /* 0x0002783401007387 */ /* 0x0083e80000100800 */
[----:B----4-:R-:W-:Y:S01]  /*11c0*/  STL [R1+0x2b4], R56 ;  /* 0x0002b43801007387 */ /* 0x010fe20000100800 */
[----:B0-----:R-:W-:-:S03]  /*11d0*/  LEA R6, P0, R37, R2, 0x1 ;  /* 0x0000000225067211 */ /* 0x001fc600078008ff */
[----:B-1----:R0:W3:Y:S01]  /*11e0*/  LDG.E.U16 R52, desc[UR12][R4.64] ;  /* 0x0000000c04347981 */ /* 0x0020e2000c1e1500 */
[----:B------:R-:W-:-:S05]  /*11f0*/  LEA.HI.X.SX32 R7, R37, R55, 0x1, P0 ;  /* 0x0000003725077211 */ /* 0x000fca00000f0eff */
[----:B------:R-:W4:Y:S01]  /*1200*/  LDG.E.U16 R59, desc[UR12][R6.64] ;  /* 0x0000000c063b7981 */ /* 0x000f22000c1e1500 */
[----:B0-----:R-:W-:-:S03]  /*1210*/  LEA R4, P1, R24, R2, 0x1 ;  /* 0x0000000218047211 */ /* 0x001fc600078208ff */
[----:B-----5:R0:W-:Y:S01]  /*1220*/  STL [R1+0x1f0], R50 ;  /* 0x0001f03201007387 */ /* 0x0201e20000100800 */
[----:B------:R-:W-:-:S03]  /*1230*/  LEA.HI.X.SX32 R5, R24, R55, 0x1, P1 ;  /* 0x0000003718057211 */ /* 0x000fc600008f0eff */
[----:B------:R1:W-:Y:S04]  /*1240*/  STL [R1+0x270], R51 ;  /* 0x0002703301007387 */ /* 0x0003e80000100800 */
[----:B0-----:R0:W5:Y:S04]  /*1250*/  LDG.E.U16 R50, desc[UR12][R8.64] ;  /* 0x0000000c08327981 */ /* 0x001168000c1e1500 */
[----:B-1----:R1:W4:Y:S01]  /*1260*/  LDG.E.U16 R51, desc[UR12][R4.64] ;  /* 0x0000000c04337981 */ /* 0x002322000c1e1500 */
[----:B------:R-:W-:-:S05]  /*1270*/  LEA R18, R0, R24, 0x1 ;  /* 0x0000001800127211 */ /* 0x000fca00078e08ff */
[----:B------:R-:W-:-:S05]  /*1280*/  IMAD R31, R0, 0x2, R18 ;  /* 0x00000002001f7824 */ /* 0x000fca00078e0212 */
[----:B------:R-:W-:-:S05]  /*1290*/  LEA R82, R0, R31, 0x1 ;  /* 0x0000001f00527211 */ /* 0x000fca00078e08ff */
[----:B------:R-:W-:-:S05]  /*12a0*/  IMAD R25, R0, 0x2, R82 ;  /* 0x0000000200197824 */ /* 0x000fca00078e0252 */
[----:B------:R-:W-:-:S05]  /*12b0*/  LEA R11, R0, R25, 0x1 ;  /* 0x00000019000b7211 */ /* 0x000fca00078e08ff */
[----:B------:R-:W-:Y:S01]  /*12c0*/  IMAD R26, R0, 0x2, R11 ;  /* 0x00000002001a7824 */ /* 0x000fe200078e020b */
[----:B0-----:R-:W-:-:S04]  /*12d0*/  LEA R8, P0, R18, R2, 0x1 ;  /* 0x0000000212087211 */ /* 0x001fc800078008ff */
[----:B------:R-:W-:Y:S02]  /*12e0*/  LEA R43, R0, R26, 0x1 ;  /* 0x0000001a002b7211 */ /* 0x000fe400078e08ff */
[----:B------:R-:W-:-:S03]  /*12f0*/  LEA.HI.X.SX32 R9, R18, R55, 0x1, P0 ;  /* 0x0000003712097211 */ /* 0x000fc600000f0eff */
[C---:B------:R-:W-:Y:S01]  /*1300*/  IMAD R12, R0.reuse, 0x2, R43 ;  /* 0x00000002000c7824 */ /* 0x040fe200078e022b */
[-C--:B------:R-:W-:Y:S01]  /*1310*/  LEA R6, P0, R31, R2.reuse, 0x1 ;  /* 0x000000021f067211 */ /* 0x080fe200078008ff */
[----:B------:R0:W4:Y:S01]  /*1320*/  LDG.E.U16 R58, desc[UR12][R8.64] ;  /* 0x0000000c083a7981 */ /* 0x000122000c1e1500 */
[----:B-1----:R-:W-:Y:S02]  /*1330*/  LEA R4, P1, R25, R2, 0x1 ;  /* 0x0000000219047211 */ /* 0x002fe400078208ff */
[C---:B------:R-:W-:Y:S02]  /*1340*/  LEA R3, R0.reuse, R12, 0x1 ;  /* 0x0000000c00037211 */ /* 0x040fe400078e08ff */
[-C--:B------:R-:W-:Y:S02]  /*1350*/  LEA.HI.X.SX32 R7, R31, R55.reuse, 0x1, P0 ;  /* 0x000000371f077211 */ /* 0x080fe400000f0eff */
[-C--:B------:R-:W-:Y:S01]  /*1360*/  LEA.HI.X.SX32 R5, R25, R55.reuse, 0x1, P1 ;  /* 0x0000003719057211 */ /* 0x080fe200008f0eff */
[----:B------:R-:W-:Y:S01]  /*1370*/  IMAD R32, R0, 0x2, R3 ;  /* 0x0000000200207824 */ /* 0x000fe200078e0203 */
[C---:B0-----:R-:W-:Y:S01]  /*1380*/  LEA R8, P0, R11.reuse, R2, 0x1 ;  /* 0x000000020b087211 */ /* 0x041fe200078008ff */
[----:B------:R0:W-:Y:S03]  /*1390*/  STL [R1+0x2a4], R57 ;  /* 0x0002a43901007387 */ /* 0x0001e60000100800 */
[----:B------:R-:W-:-:S02]  /*13a0*/  LEA.HI.X.SX32 R9, R11, R55, 0x1, P0 ;  /* 0x000000370b097211 */ /* 0x000fc400000f0eff */
[C---:B------:R-:W-:Y:S01]  /*13b0*/  LEA R44, R0.reuse, R32, 0x1 ;  /* 0x00000020002c7211 */ /* 0x040fe200078e08ff */
[----:B0-----:R0:W4:Y:S04]  /*13c0*/  LDG.E.U16 R57, desc[UR12][R6.64] ;  /* 0x0000000c06397981 */ /* 0x001128000c1e1500 */
[----:B------:R-:W-:Y:S01]  /*13d0*/  IMAD R19, R0, 0x2, R44 ;  /* 0x0000000200137824 */ /* 0x000fe200078e022c */
[----:B0-----:R-:W-:-:S04]  /*13e0*/  LEA R6, P0, R26, R2, 0x1 ;  /* 0x000000021a067211 */ /* 0x001fc800078008ff */
[----:B------:R-:W-:Y:S02]  /*13f0*/  LEA.HI.X.SX32 R7, R26, R55, 0x1, P0 ;  /* 0x000000371a077211 */ /* 0x000fe400000f0eff */
[----:B------:R-:W-:Y:S01]  /*1400*/  LEA R13, R0, R19, 0x1 ;  /* 0x00000013000d7211 */ /* 0x000fe200078e08ff */
[----:B--2---:R-:W-:Y:S04]  /*1410*/  STL [R1+0x1e8], R38 ;  /* 0x0001e82601007387 */ /* 0x004fe80000100800 */
[----:B------:R0:W-:Y:S04]  /*1420*/  STL [R1+0x26c], R54 ;  /* 0x00026c3601007387 */ /* 0x0001e80000100800 */
[----:B0-----:R0:W2:Y:S04]  /*1430*/  LDG.E.U16 R54, desc[UR12][R4.64] ;  /* 0x0000000c04367981 */ /* 0x0010a8000c1e1500 */
[----:B------:R1:W-:Y:S01]  /*1440*/  STL [R1+0x294], R53 ;  /* 0x0002943501007387 */ /* 0x0003e20000100800 */
[----:B0-----:R-:W-:-:S03]  /*1450*/  LEA R4, P1, R12, R2, 0x1 ;  /* 0x000000020c047211 */ /* 0x001fc600078208ff */
[----:B-1----:R0:W2:Y:S01]  /*1460*/  LDG.E.U16 R53, desc[UR12][R8.64] ;  /* 0x0000000c08357981 */ /* 0x0020a2000c1e1500 */
[----:B------:R-:W-:-:S03]  /*1470*/  LEA.HI.X.SX32 R5, R12, R55, 0x1, P1 ;  /* 0x000000370c057211 */ /* 0x000fc600008f0eff */
[----:B---3--:R1:W-:Y:S01]  /*1480*/  STL [R1+0x1e0], R52 ;  /* 0x0001e03401007387 */ /* 0x0083e20000100800 */
[----:B0-----:R-:W-:-:S03]  /*1490*/  LEA R8, P0, R3, R2, 0x1 ;  /* 0x0000000203087211 */ /* 0x001fc600078008ff */
[----:B-1----:R0:W3:Y:S01]  /*14a0*/  LDG.E.U16 R52, desc[UR12][R6.64] ;  /* 0x0000000c06347981 */ /* 0x0020e2000c1e1500 */
[----:B------:R-:W-:-:S03]  /*14b0*/  LEA.HI.X.SX32 R9, R3, R55, 0x1, P0 ;  /* 0x0000003703097211 */ /* 0x000fc600000f0eff */
[----:B-----5:R1:W-:Y:S01]  /*14c0*/  STL [R1+0x268], R50 ;  /* 0x0002683201007387 */ /* 0x0203e20000100800 */
[----:B0-----:R-:W-:-:S03]  /*14d0*/  LEA R6, P0, R32, R2, 0x1 ;  /* 0x0000000220067211 */ /* 0x001fc600078008ff */
[----:B----4-:R-:W-:Y:S04]  /*14e0*/  STL [R1+0x284], R59 ;  /* 0x0002843b01007387 */ /* 0x010fe80000100800 */
[----:B-1----:R0:W4:Y:S01]  /*14f0*/  LDG.E.U16 R50, desc[UR12][R4.64] ;  /* 0x0000000c04327981 */ /* 0x002122000c1e1500 */
[----:B------:R-:W-:-:S03]  /*1500*/  LEA.HI.X.SX32 R7, R32, R55, 0x1, P0 ;  /* 0x0000003720077211 */ /* 0x000fc600000f0eff */
[----:B------:R1:W-:Y:S04]  /*1510*/  STL [R1+0x1d8], R51 ;  /* 0x0001d83301007387 */ /* 0x0003e80000100800 */
[----:B------:R-:W5:Y:S01]  /*1520*/  LDG.E.U16 R63, desc[UR12][R6.64] ;  /* 0x0000000c063f7981 */ /* 0x000f62000c1e1500 */
[----:B0-----:R-:W-:-:S03]  /*1530*/  LEA R4, P1, R19, R2, 0x1 ;  /* 0x0000000213047211 */ /* 0x001fc600078208ff */
[----:B-1----:R0:W5:Y:S01]  /*1540*/  LDG.E.U16 R51, desc[UR12][R8.64] ;  /* 0x0000000c08337981 */ /* 0x002162000c1e1500 */
[----:B------:R-:W-:-:S05]  /*1550*/  LEA.HI.X.SX32 R5, R19, R55, 0x1, P1 ;  /* 0x0000003713057211 */ /* 0x000fca00008f0eff */
[----:B------:R1:W5:Y:S01]  /*1560*/  LDG.E.U16 R62, desc[UR12][R4.64] ;  /* 0x0000000c043e7981 */ /* 0x000362000c1e1500 */
[----:B0-----:R-:W-:-:S04]  /*1570*/  LEA R8, P0, R13, R2, 0x1 ;  /* 0x000000020d087211 */ /* 0x001fc800078008ff */
[----:B------:R-:W-:-:S05]  /*1580*/  LEA.HI.X.SX32 R9, R13, R55, 0x1, P0 ;  /* 0x000000370d097211 */ /* 0x000fca00000f0eff */
[----:B------:R0:W5:Y:S01]  /*1590*/  LDG.E.U16 R61, desc[UR12][R8.64] ;  /* 0x0000000c083d7981 */ /* 0x000162000c1e1500 */
[----:B------:R-:W-:-:S05]  /*15a0*/  IMAD R33, R0, 0x2, R13 ;  /* 0x0000000200217824 */ /* 0x000fca00078e020d */
[----:B------:R-:W-:-:S05]  /*15b0*/  LEA R39, R0, R33, 0x1 ;  /* 0x0000002100277211 */ /* 0x000fca00078e08ff */
[----:B------:R-:W-:-:S05]  /*15c0*/  IMAD R20, R0, 0x2, R39 ;  /* 0x0000000200147824 */ /* 0x000fca00078e0227 */
[----:B------:R-:W-:-:S05]  /*15d0*/  LEA R14, R0, R20, 0x1 ;  /* 0x00000014000e7211 */ /* 0x000fca00078e08ff */
[----:B------:R-:W-:-:S05]  /*15e0*/  IMAD R34, R0, 0x2, R14 ;  /* 0x0000000200227824 */ /* 0x000fca00078e020e */
[----:B------:R-:W-:-:S05]  /*15f0*/  LEA R40, R0, R34, 0x1 ;  /* 0x0000002200287211 */ /* 0x000fca00078e08ff */
[----:B------:R-:W-:Y:S01]  /*1600*/  IMAD R47, R0, 0x2, R40 ;  /* 0x00000002002f7824 */ /* 0x000fe200078e0228 */
[CC--:B------:R-:W-:Y:S02]  /*1610*/  LEA R6, P0, R33.reuse, R2.reuse, 0x1 ;  /* 0x0000000221067211 */ /* 0x0c0fe400078008ff */
[-C--:B-1----:R-:W-:Y:S02]  /*1620*/  LEA R4, P1, R20, R2.reuse, 0x1 ;  /* 0x0000000214047211 */ /* 0x082fe400078208ff */
[----:B------:R-:W-:Y:S02]  /*1630*/  LEA R21, R0, R47, 0x1 ;  /* 0x0000002f00157211 */ /* 0x000fe400078e08ff */
[-C--:B------:R-:W-:Y:S02]  /*1640*/  LEA.HI.X.SX32 R7, R33, R55.reuse, 0x1, P0 ;  /* 0x0000003721077211 */ /* 0x080fe400000f0eff */
[-C--:B------:R-:W-:Y:S01]  /*1650*/  LEA.HI.X.SX32 R5, R20, R55.reuse, 0x1, P1 ;  /* 0x0000003714057211 */ /* 0x080fe200008f0eff */
[----:B------:R-:W-:Y:S01]  /*1660*/  IMAD R27, R0, 0x2, R21 ;  /* 0x00000002001b7824 */ /* 0x000fe200078e0215 */
[C---:B0-----:R-:W-:Y:S01]  /*1670*/  LEA R8, P0, R14.reuse, R2, 0x1 ;  /* 0x000000020e087211 */ /* 0x041fe200078008ff */
[----:B------:R-:W-:Y:S03]  /*1680*/  STL [R1+0x260], R58 ;  /* 0x0002603a01007387 */ /* 0x000fe60000100800 */
[----:B------:R-:W-:Y:S01]  /*1690*/  LEA.HI.X.SX32 R9, R14, R55, 0x1, P0 ;  /* 0x000000370e097211 */ /* 0x000fe200000f0eff */
[----:B------:R0:W-:Y:S01]  /*16a0*/  STL [R1+0x274], R57 ;  /* 0x0002743901007387 */ /* 0x0001e20000100800 */
[----:B------:R-:W-:-:S03]  /*16b0*/  LEA R41, R0, R27, 0x1 ;  /* 0x0000001b00297211 */ /* 0x000fc600078e08ff */
[----:B0-----:R0:W5:Y:S02]  /*16c0*/  LDG.E.U16 R57, desc[UR12][R6.64] ;  /* 0x0000000c06397981 */ /* 0x001164000c1e1500 */
[----:B------:R-:W-:Y:S01]  /*16d0*/  IMAD R46, R0, 0x2, R41 ;  /* 0x00000002002e7824 */ /* 0x000fe200078e0229 */
[----:B0-----:R-:W-:-:S04]  /*16e0*/  LEA R6, P0, R34, R2, 0x1 ;  /* 0x0000000222067211 */ /* 0x001fc800078008ff */
[----:B------:R-:W-:Y:S02]  /*16f0*/  LEA.HI.X.SX32 R7, R34, R55, 0x1, P0 ;  /* 0x0000003722077211 */ /* 0x000fe400000f0eff */
[----:B------:R-:W-:-:S03]  /*1700*/  LEA R22, R0, R46, 0x1 ;  /* 0x0000002e00167211 */ /* 0x000fc600078e08ff */
[----:B------:R-:W5:Y:S02]  /*1710*/  LDG.E.U16 R64, desc[UR12][R6.64] ;  /* 0x0000000c06407981 */ /* 0x000f64000c1e1500 */
[----:B------:R-:W-:Y:S02]  /*1720*/  IMAD R28, R0, 0x2, R22 ;  /* 0x00000002001c7824 */ /* 0x000fe400078e0216 */
[----:B--2---:R0:W-:Y:S04]  /*1730*/  STL [R1+0x1d0], R54 ;  /* 0x0001d03601007387 */ /* 0x0041e80000100800 */
[----:B0-----:R0:W2:Y:S04]  /*1740*/  LDG.E.U16 R54, desc[UR12][R4.64] ;  /* 0x0000000c04367981 */ /* 0x0010a8000c1e1500 */
[----:B------:R-:W-:Y:S01]  /*1750*/  STL [R1+0x25c], R53 ;  /* 0x00025c3501007387 */ /* 0x000fe20000100800 */
[----:B0-----:R-:W-:-:S04]  /*1760*/  LEA R4, P1, R47, R2, 0x1 ;  /* 0x000000022f047211 */ /* 0x001fc800078208ff */
[----:B------:R-:W-:Y:S01]  /*1770*/  LEA.HI.X.SX32 R5, R47, R55, 0x1, P1 ;  /* 0x000000372f057211 */ /* 0x000fe200008f0eff */
[----:B---3--:R-:W-:Y:S04]  /*1780*/  STL [R1+0x264], R52 ;  /* 0x0002643401007387 */ /* 0x008fe80000100800 */
[----:B----4-:R0:W-:Y:S04]  /*1790*/  STL [R1+0x1c8], R50 ;  /* 0x0001c83201007387 */ /* 0x0101e80000100800 */
[----:B0-----:R0:W3:Y:S04]  /*17a0*/  LDG.E.U16 R50, desc[UR12][R8.64] ;  /* 0x0000000c08327981 */ /* 0x0010e8000c1e1500 */
[----:B-----5:R1:W-:Y:S01]  /*17b0*/  STL [R1+0x258], R51 ;  /* 0x0002583301007387 */ /* 0x0203e20000100800 */
[----:B0-----:R-:W-:-:S04]  /*17c0*/  LEA R8, P0, R21, R2, 0x1 ;  /* 0x0000000215087211 */ /* 0x001fc800078008ff */
[----:B------:R-:W-:Y:S01]  /*17d0*/  LEA.HI.X.SX32 R9, R21, R55, 0x1, P0 ;  /* 0x0000003715097211 */ /* 0x000fe200000f0eff */
[----:B-1----:R0:W4:Y:S01]  /*17e0*/  LDG.E.U16 R51, desc[UR12][R4.64] ;  /* 0x0000000c04337981 */ /* 0x002122000c1e1500 */
[----:B------:R-:W-:-:S03]  /*17f0*/  LEA R6, P0, R27, R2, 0x1 ;  /* 0x000000021b067211 */ /* 0x000fc600078008ff */
[----:B------:R-:W-:Y:S01]  /*1800*/  STL [R1+0x254], R63 ;  /* 0x0002543f01007387 */ /* 0x000fe20000100800 */
[-C--:B------:R-:W-:Y:S02]  /*1810*/  LEA.HI.X.SX32 R7, R27, R55.reuse, 0x1, P0 ;  /* 0x000000371b077211 */ /* 0x080fe400000f0eff */
[CC--:B0-----:R-:W-:Y:S01]  /*1820*/  LEA R4, P1, R46.reuse, R2.reuse, 0x1 ;  /* 0x000000022e047211 */ /* 0x0c1fe200078208ff */
[----:B------:R0:W-:Y:S03]  /*1830*/  STL [R1+0x1c0], R62 ;  /* 0x0001c03e01007387 */ /* 0x0001e60000100800 */
[----:B------:R-:W-:Y:S01]  /*1840*/  LEA.HI.X.SX32 R5, R46, R55, 0x1, P1 ;  /* 0x000000372e057211 */ /* 0x000fe200008f0eff */
[----:B------:R-:W5:Y:S04]  /*1850*/  LDG.E.U16 R67, desc[UR12][R6.64] ;  /* 0x0000000c06437981 */ /* 0x000f68000c1e1500 */
[----:B0-----:R0:W5:Y:S04]  /*1860*/  LDG.E.U16 R62, desc[UR12][R8.64] ;  /* 0x0000000c083e7981 */ /* 0x001168000c1e1500 */
[----:B------:R1:W-:Y:S01]  /*1870*/  STL [R1+0x24c], R61 ;  /* 0x00024c3d01007387 */ /* 0x0003e20000100800 */
[----:B0-----:R-:W-:-:S04]  /*1880*/  LEA R8, P0, R22, R2, 0x1 ;  /* 0x0000000216087211 */ /* 0x001fc800078008ff */
[----:B------:R-:W-:Y:S01]  /*1890*/  LEA.HI.X.SX32 R9, R22, R55, 0x1, P0 ;  /* 0x0000003716097211 */ /* 0x000fe200000f0eff */
[----:B-1----:R0:W5:Y:S01]  /*18a0*/  LDG.E.U16 R61, desc[UR12][R4.64] ;  /* 0x0000000c043d7981 */ /* 0x002162000c1e1500 */
[----:B------:R-:W-:-:S03]  /*18b0*/  LEA R6, P0, R28, R2, 0x1 ;  /* 0x000000021c067211 */ /* 0x000fc600078008ff */
[----:B------:R1:W5:Y:S01]  /*18c0*/  LDG.E.U16 R65, desc[UR12][R8.64] ;  /* 0x0000000c08417981 */ /* 0x000362000c1e1500 */
[----:B------:R-:W-:-:S05]  /*18d0*/  LEA.HI.X.SX32 R7, R28, R55, 0x1, P0 ;  /* 0x000000371c077211 */ /* 0x000fca00000f0eff */
[----:B------:R0:W5:Y:S01]  /*18e0*/  LDG.E.U16 R63, desc[UR12][R6.64] ;  /* 0x0000000c063f7981 */ /* 0x000162000c1e1500 */
        /* <DEDUP_REMOVED lines=8> */
[----:B-1----:R-:W-:-:S03]  /*1970*/  LEA R8, P0, R15, R2, 0x1 ;  /* 0x000000020f087211 */ /* 0x002fc600078008ff */
[C---:B------:R-:W-:Y:S01]  /*1980*/  IMAD R30, R0.reuse, 0x2, R10 ;  /* 0x00000002001e7824 */ /* 0x040fe200078e020a */
[-C--:B------:R-:W-:Y:S02]  /*1990*/  LEA.HI.X.SX32 R5, R49, R55.reuse, 0x1, P1 ;  /* 0x0000003731057211 */ /* 0x080fe400008f0eff */
[-C--:B------:R-:W-:Y:S02]  /*19a0*/  LEA.HI.X.SX32 R9, R15, R55.reuse, 0x1, P0 ;  /* 0x000000370f097211 */ /* 0x080fe400000f0eff */
[C---:B------:R-:W-:Y:S01]  /*19b0*/  LEA R6, P0, R29.reuse, R2, 0x1 ;  /* 0x000000021d067211 */ /* 0x040fe200078008ff */
[----:B------:R0:W-:Y:S01]  /*19c0*/  STL [R1+0x244], R57 ;  /* 0x0002443901007387 */ /* 0x0001e20000100800 */
[C---:B------:R-:W-:Y:S02]  /*19d0*/  LEA R36, R0.reuse, R30, 0x1 ;  /* 0x0000001e00247211 */ /* 0x040fe400078e08ff */
[----:B------:R-:W-:Y:S01]  /*19e0*/  LEA.HI.X.SX32 R7, R29, R55, 0x1, P0 ;  /* 0x000000371d077211 */ /* 0x000fe200000f0eff */
[----:B------:R1:W5:Y:S02]  /*19f0*/  LDG.E.U16 R66, desc[UR12][R8.64] ;  /* 0x0000000c08427981 */ /* 0x000364000c1e1500 */
[----:B------:R-:W-:-:S02]  /*1a00*/  IMAD R48, R0, 0x2, R36 ;  /* 0x0000000200307824 */ /* 0x000fc400078e0224 */
[----:B0-----:R0:W5:Y:S01]  /*1a10*/  LDG.E.U16 R57, desc[UR12][R4.64] ;  /* 0x0000000c04397981 */ /* 0x001162000c1e1500 */
[-C--:B-1----:R-:W-:Y:S02]  /*1a20*/  LEA R8, P0, R10, R2.reuse, 0x1 ;  /* 0x000000020a087211 */ /* 0x082fe400078008ff */
[----:B0-----:R-:W-:Y:S02]  /*1a30*/  LEA R4, P1, R16, R2, 0x1 ;  /* 0x0000000210047211 */ /* 0x001fe400078208ff */
[-C--:B------:R-:W-:Y:S02]  /*1a40*/  LEA.HI.X.SX32 R9, R10, R55.reuse, 0x1, P0 ;  /* 0x000000370a097211 */ /* 0x080fe400000f0eff */
[----:B------:R-:W-:Y:S02]  /*1a50*/  LEA.HI.X.SX32 R5, R16, R55, 0x1, P1 ;  /* 0x0000003710057211 */ /* 0x000fe400008f0eff */
[----:B------:R-:W-:Y:S01]  /*1a60*/  LEA R17, R0, R48, 0x1 ;  /* 0x0000003000117211 */ /* 0x000fe200078e08ff */
[----:B--2---:R-:W-:Y:S04]  /*1a70*/  STL [R1+0x1b8], R54 ;  /* 0x0001b83601007387 */ /* 0x004fe80000100800 */
[----:B---3--:R-:W-:Y:S04]  /*1a80*/  STL [R1+0x23c], R50 ;  /* 0x00023c3201007387 */ /* 0x008fe80000100800 */
[----:B------:R0:W-:Y:S04]  /*1a90*/  STL [R1+0x234], R64 ;  /* 0x0002344001007387 */ /* 0x0001e80000100800 */
[----:B0-----:R0:W2:Y:S04]  /*1aa0*/  LDG.E.U16 R64, desc[UR12][R6.64] ;  /* 0x0000000c06407981 */ /* 0x0010a8000c1e1500 */
[----:B----4-:R-:W-:Y:S01]  /*1ab0*/  STL [R1+0x1b0], R51 ;  /* 0x0001b03301007387 */ /* 0x010fe20000100800 */
[----:B0-----:R-:W-:-:S04]  /*1ac0*/  LEA R6, P0, R30, R2, 0x1 ;  /* 0x000000021e067211 */ /* 0x001fc800078008ff */
[----:B------:R-:W-:Y:S01]  /*1ad0*/  LEA.HI.X.SX32 R7, R30, R55, 0x1, P0 ;  /* 0x000000371e077211 */ /* 0x000fe200000f0eff */
[----:B-----5:R0:W-:Y:S04]  /*1ae0*/  STL [R1+0x22c], R62 ;  /* 0x00022c3e01007387 */ /* 0x0201e80000100800 */
[----:B------:R1:W-:Y:S04]  /*1af0*/  STL [R1+0x224], R67 ;  /* 0x0002244301007387 */ /* 0x0003e80000100800 */
[----:B0-----:R0:W3:Y:S04]  /*1b00*/  LDG.E.U16 R62, desc[UR12][R4.64] ;  /* 0x0000000c043e7981 */ /* 0x0010e8000c1e1500 */
[----:B-1----:R-:W4:Y:S04]  /*1b10*/  LDG.E.U16 R67, desc[UR12][R6.64] ;  /* 0x0000000c06437981 */ /* 0x002f28000c1e1500 */
[----:B------:R1:W-:Y:S01]  /*1b20*/  STL [R1+0x1a8], R61 ;  /* 0x0001a83d01007387 */ /* 0x0003e20000100800 */
[----:B0-----:R-:W-:-:S04]  /*1b30*/  LEA R4, P1, R48, R2, 0x1 ;  /* 0x0000000230047211 */ /* 0x001fc800078208ff */
[-C--:B------:R-:W-:Y:S01]  /*1b40*/  LEA.HI.X.SX32 R5, R48, R55.reuse, 0x1, P1 ;  /* 0x0000003730057211 */ /* 0x080fe200008f0eff */
[----:B-1----:R0:W5:Y:S02]  /*1b50*/  LDG.E.U16 R61, desc[UR12][R8.64] ;  /* 0x0000000c083d7981 */ /* 0x002164000c1e1500 */
[C---:B0-----:R-:W-:Y:S02]  /*1b60*/  LEA R8, P0, R17.reuse, R2, 0x1 ;  /* 0x0000000211087211 */ /* 0x041fe400078008ff */
[----:B------:R0:W-:Y:S02]  /*1b70*/  STL [R1+0x21c], R65 ;  /* 0x00021c4101007387 */ /* 0x0001e40000100800 */
[----:B------:R-:W-:Y:S02]  /*1b80*/  LEA.HI.X.SX32 R9, R17, R55, 0x1, P0 ;  /* 0x0000003711097211 */ /* 0x000fe400000f0eff */
[----:B------:R1:W-:Y:S04]  /*1b90*/  STL [R1+0x214], R63 ;  /* 0x0002143f01007387 */ /* 0x0003e80000100800 */
[----:B0-----:R0:W4:Y:S04]  /*1ba0*/  LDG.E.U16 R65, desc[UR12][R4.64] ;  /* 0x0000000c04417981 */ /* 0x001128000c1e1500 */
[----:B-1----:R1:W4:Y:S01]  /*1bb0*/  LDG.E.U16 R63, desc[UR12][R8.64] ;  /* 0x0000000c083f7981 */ /* 0x002322000c1e1500 */
[----:B------:R-:W-:-:S05]  /*1bc0*/  IMAD R23, R0, 0x2, R17 ;  /* 0x0000000200177824 */ /* 0x000fca00078e0211 */
[----:B------:R-:W-:-:S05]  /*1bd0*/  LEA R37, R0, R23, 0x1 ;  /* 0x0000001700257211 */ /* 0x000fca00078e08ff */
        /* <DEDUP_REMOVED lines=8> */
[-C--:B0-----:R-:W-:Y:S02]  /*1c60*/  LEA R4, P1, R56, R2.reuse, 0x1 ;  /* 0x0000000238047211 */ /* 0x081fe400078208ff */
[----:B------:R-:W-:Y:S02]  /*1c70*/  LEA R31, R0, R25, 0x1 ;  /* 0x00000019001f7211 */ /* 0x000fe400078e08ff */
[-C--:B------:R-:W-:Y:S02]  /*1c80*/  LEA.HI.X.SX32 R7, R23, R55.reuse, 0x1, P0 ;  /* 0x0000003717077211 */ /* 0x080fe400000f0eff */
[-C--:B------:R-:W-:Y:S01]  /*1c90*/  LEA.HI.X.SX32 R5, R56, R55.reuse, 0x1, P1 ;  /* 0x0000003738057211 */ /* 0x080fe200008f0eff */
[----:B------:R-:W-:Y:S01]  /*1ca0*/  IMAD R12, R0, 0x2, R31 ;  /* 0x00000002000c7824 */ /* 0x000fe200078e021f */
[C---:B-1----:R-:W-:Y:S01]  /*1cb0*/  LEA R8, P0, R18.reuse, R2, 0x1 ;  /* 0x0000000212087211 */ /* 0x042fe200078008ff */
[----:B------:R0:W4:Y:S03]  /*1cc0*/  LDG.E.U16 R69, desc[UR12][R6.64] ;  /* 0x0000000c06457981 */ /* 0x000126000c1e1500 */
[----:B------:R-:W-:Y:S01]  /*1cd0*/  LEA.HI.X.SX32 R9, R18, R55, 0x1, P0 ;  /* 0x0000003712097211 */ /* 0x000fe200000f0eff */
[----:B------:R1:W4:Y:S01]  /*1ce0*/  LDG.E.U16 R68, desc[UR12][R4.64] ;  /* 0x0000000c04447981 */ /* 0x000322000c1e1500 */
[----:B------:R-:W-:-:S03]  /*1cf0*/  LEA R3, R0, R12, 0x1 ;  /* 0x0000000c00037211 */ /* 0x000fc600078e08ff */
[----:B------:R-:W-:Y:S01]  /*1d00*/  STL [R1+0x1a0], R57 ;  /* 0x0001a03901007387 */ /* 0x000fe20000100800 */
[----:B0-----:R-:W-:-:S03]  /*1d10*/  LEA R6, P0, R24, R2, 0x1 ;  /* 0x0000000218067211 */ /* 0x001fc600078008ff */
[----:B------:R0:W-:Y:S01]  /*1d20*/  STL [R1+0x20c], R66 ;  /* 0x00020c4201007387 */ /* 0x0001e20000100800 */
[----:B-1----:R-:W-:Y:S02]  /*1d30*/  LEA R4, P1, R60, R2, 0x1 ;  /* 0x000000023c047211 */ /* 0x002fe400078208ff */
[-C--:B------:R-:W-:Y:S01]  /*1d40*/  LEA.HI.X.SX32 R7, R24, R55.reuse, 0x1, P0 ;  /* 0x0000003718077211 */ /* 0x080fe200000f0eff */
[----:B------:R-:W-:Y:S01]  /*1d50*/  IMAD R26, R0, 0x2, R3 ;  /* 0x00000002001a7824 */ /* 0x000fe200078e0203 */
[----:B------:R-:W-:Y:S01]  /*1d60*/  LEA.HI.X.SX32 R5, R60, R55, 0x1, P1 ;  /* 0x000000373c057211 */ /* 0x000fe200008f0eff */
[----:B0-----:R0:W4:Y:S03]  /*1d70*/  LDG.E.U16 R66, desc[UR12][R8.64] ;  /* 0x0000000c08427981 */ /* 0x001126000c1e1500 */
[----:B------:R-:W-:Y:S02]  /*1d80*/  LEA R32, R0, R26, 0x1 ;  /* 0x0000001a00207211 */ /* 0x000fe400078e08ff */
[----:B0-----:R-:W-:-:S04]  /*1d90*/  LEA R8, P0, R11, R2, 0x1 ;  /* 0x000000020b087211 */ /* 0x001fc800078008ff */
[----:B------:R-:W-:Y:S01]  /*1da0*/  LEA.HI.X.SX32 R9, R11, R55, 0x1, P0 ;  /* 0x000000370b097211 */ /* 0x000fe200000f0eff */
[----:B------:R-:W-:Y:S01]  /*1db0*/  IMAD R59, R0, 0x2, R32 ;  /* 0x00000002003b7824 */ /* 0x000fe200078e0220 */
[----:B--2---:R0:W-:Y:S04]  /*1dc0*/  STL [R1+0x204], R64 ;  /* 0x0002044001007387 */ /* 0x0041e80000100800 */
[----:B0-----:R0:W2:Y:S02]  /*1dd0*/  LDG.E.U16 R64, desc[UR12][R6.64] ;  /* 0x0000000c06407981 */ /* 0x0010a4000c1e1500 */
[----:B0-----:R-:W-:-:S04]  /*1de0*/  LEA R6, P0, R25, R2, 0x1 ;  /* 0x0000000219067211 */ /* 0x001fc800078008ff */
[----:B------:R-:W-:Y:S01]  /*1df0*/  LEA.HI.X.SX32 R7, R25, R55, 0x1, P0 ;  /* 0x0000003719077211 */ /* 0x000fe200000f0eff */
[----:B---3--:R0:W-:Y:S04]  /*1e00*/  STL [R1+0x198], R62 ;  /* 0x0001983e01007387 */ /* 0x0081e80000100800 */
[----:B0-----:R0:W3:Y:S04]  /*1e10*/  LDG.E.U16 R62, desc[UR12][R4.64] ;  /* 0x0000000c043e7981 */ /* 0x0010e8000c1e1500 */
[----:B-----5:R-:W-:Y:S01]  /*1e20*/  STL [R1+0x1fc], R61 ;  /* 0x0001fc3d01007387 */ /* 0x020fe20000100800 */
[----:B0-----:R-:W-:-:S03]  /*1e30*/  LEA R4, P1, R12, R2, 0x1 ;  /* 0x000000020c047211 */ /* 0x001fc600078208ff */
[----:B----4-:R0:W-:Y:S01]  /*1e40*/  STL [R1+0x1f4], R67 ;  /* 0x0001f44301007387 */ /* 0x0101e20000100800 */
[----:B------:R-:W-:-:S03]  /*1e50*/  LEA.HI.X.SX32 R5, R12, R55, 0x1, P1 ;  /* 0x000000370c057211 */ /* 0x000fc600008f0eff */
[----:B0-----:R0:W4:Y:S04]  /*1e60*/  LDG.E.U16 R67, desc[UR12][R8.64] ;  /* 0x0000000c08437981 */ /* 0x001128000c1e1500 */
[----:B------:R1:W-:Y:S01]  /*1e70*/  STL [R1+0x190], R65 ;  /* 0x0001904101007387 */ /* 0x0003e20000100800 */
[----:B0-----:R-:W-:-:S03]  /*1e80*/  LEA R8, P0, R3, R2, 0x1 ;  /* 0x0000000203087211 */ /* 0x001fc600078008ff */
[----:B------:R0:W-:Y:S01]  /*1e90*/  STL [R1+0x1ec], R63 ;  /* 0x0001ec3f01007387 */ /* 0x0001e20000100800 */
[----:B------:R-:W-:-:S03]  /*1ea0*/  LEA.HI.X.SX32 R9, R3, R55, 0x1, P0 ;  /* 0x0000003703097211 */ /* 0x000fc600000f0eff */
[----:B-1----:R1:W5:Y:S04]  /*1eb0*/  LDG.E.U16 R65, desc[UR12][R6.64] ;  /* 0x0000000c06417981 */ /* 0x002368000c1e1500 */
[----:B0-----:R0:W5:Y:S04]  /*1ec0*/  LDG.E.U16 R63, desc[UR12][R4.64] ;  /* 0x0000000c043f7981 */ /* 0x001168000c1e1500 */
[----:B------:R0:W5:Y:S01]  /*1ed0*/  LDG.E.U16 R73, desc[UR12][R8.64] ;  /* 0x0000000c08497981 */ /* 0x000162000c1e1500 */
[-C--:B-1----:R-:W-:Y:S02]  /*1ee0*/  LEA R6, P0, R26, R2.reuse, 0x1 ;  /* 0x000000021a067211 */ /* 0x082fe400078008ff */
[----:B0-----:R-:W-:-:S02]  /*1ef0*/  LEA R4, P1, R59, R2, 0x1 ;  /* 0x000000023b047211 */ /* 0x001fc400078208ff */
[-C--:B------:R-:W-:Y:S02]  /*1f00*/  LEA.HI.X.SX32 R7, R26, R55.reuse, 0x1, P0 ;  /* 0x000000371a077211 */ /* 0x080fe400000f0eff */
[----:B------:R-:W-:-:S03]  /*1f10*/  LEA.HI.X.SX32 R5, R59, R55, 0x1, P1 ;  /* 0x000000373b057211 */ /* 0x000fc600008f0eff */
[----:B------:R0:W5:Y:S04]  /*1f20*/  LDG.E.U16 R72, desc[UR12][R6.64] ;  /* 0x0000000c06487981 */ /* 0x000168000c1e1500 */
[----:B------:R1:W5:Y:S01]  /*1f30*/  LDG.E.U16 R71, desc[UR12][R4.64] ;  /* 0x0000000c04477981 */ /* 0x000362000c1e1500 */
[----:B------:R-:W-:-:S05]  /*1f40*/  LEA R13, R0, R59, 0x1 ;  /* 0x0000003b000d7211 */ /* 0x000fca00078e08ff */
[----:B------:R-:W-:-:S05]  /*1f50*/  IMAD R19, R0, 0x2, R13 ;  /* 0x0000000200137824 */ /* 0x000fca00078e020d */
[----:B------:R-:W-:-:S05]  /*1f60*/  LEA R33, R0, R19, 0x1 ;  /* 0x0000001300217211 */ /* 0x000fca00078e08ff */
[----:B------:R-:W-:-:S05]  /*1f70*/  IMAD R58, R0, 0x2, R33 ;  /* 0x00000002003a7824 */ /* 0x000fca00078e0221 */
[----:B------:R-:W-:-:S05]  /*1f80*/  LEA R14, R0, R58, 0x1 ;  /* 0x0000003a000e7211 */ /* 0x000fca00078e08ff */
[----:B------:R-:W-:Y:S01]  /*1f90*/  IMAD R20, R0, 0x2, R14 ;  /* 0x0000000200147824 */ /* 0x000fe200078e020e */
[----:B------:R-:W-:-:S04]  /*1fa0*/  LEA R8, P0, R13, R2, 0x1 ;  /* 0x000000020d087211 */ /* 0x000fc800078008ff */
[----:B------:R-:W-:Y:S02]  /*1fb0*/  LEA R34, R0, R20, 0x1 ;  /* 0x0000001400227211 */ /* 0x000fe400078e08ff */
[----:B------:R-:W-:-:S03]  /*1fc0*/  LEA.HI.X.SX32 R9, R13, R55, 0x1, P0 ;  /* 0x000000370d097211 */ /* 0x000fc600000f0eff */
[C---:B------:R-:W-:Y:S01]  /*1fd0*/  IMAD R53, R0.reuse, 0x2, R34 ;  /* 0x0000000200357824 */ /* 0x040fe200078e0222 */
[CC--:B0-----:R-:W-:Y:S01]  /*1fe0*/  LEA R6, P0, R19.reuse, R2.reuse, 0x1 ;  /* 0x0000000213067211 */ /* 0x0c1fe200078008ff */
[----:B------:R-:W-:Y:S03]  /*1ff0*/  STL [R1+0x1e4], R69 ;  /* 0x0001e44501007387 */ /* 0x000fe60000100800 */
[----:B------:R-:W-:Y:S01]  /*2000*/  LEA R52, R0, R53, 0x1 ;  /* 0x0000003500347211 */ /* 0x000fe200078e08ff */
[----:B------:R-:W-:Y:S01]  /*2010*/  STL [R1+0x188], R68 ;  /* 0x0001884401007387 */ /* 0x000fe20000100800 */
[----:B-1----:R-:W-:Y:S02]  /*2020*/  LEA R4, P1, R58, R2, 0x1 ;  /* 0x000000023a047211 */ /* 0x002fe400078208ff */
[-C--:B------:R-:W-:Y:S01]  /*2030*/  LEA.HI.X.SX32 R7, R19, R55.reuse, 0x1, P0 ;  /* 0x0000003713077211 */ /* 0x080fe200000f0eff */
[----:B------:R0:W-:Y:S01]  /*2040*/  STL [R1+0x1dc], R66 ;  /* 0x0001dc4201007387 */ /* 0x0001e20000100800 */
[----:B------:R-:W-:Y:S01]  /*2050*/  IMAD R21, R0, 0x2, R52 ;  /* 0x0000000200157824 */ /* 0x000fe200078e0234 */
[----:B------:R-:W-:-:S02]  /*2060*/  LEA.HI.X.SX32 R5, R58, R55, 0x1, P1 ;  /* 0x000000373a057211 */ /* 0x000fc400008f0eff */
[----:B0-----:R0:W5:Y:S02]  /*2070*/  LDG.E.U16 R66, desc[UR12][R8.64] ;  /* 0x0000000c08427981 */ /* 0x001164000c1e1500 */
[----:B------:R-:W-:Y:S02]  /*2080*/  LEA R27, R0, R21, 0x1 ;  /* 0x00000015001b7211 */ /* 0x000fe400078e08ff */
[----:B------:R1:W5:Y:S01]  /*2090*/  LDG.E.U16 R59, desc[UR12][R4.64] ;  /* 0x0000000c043b7981 */ /* 0x000362000c1e1500 */
[----:B0-----:R-:W-:-:S04]  /*20a0*/  LEA R8, P0, R14, R2, 0x1 ;  /* 0x000000020e087211 */ /* 0x001fc800078008ff */
[-C--:B------:R-:W-:Y:S02]  /*20b0*/  LEA.HI.X.SX32 R9, R14, R55.reuse, 0x1, P0 ;  /* 0x000000370e097211 */ /* 0x080fe400000f0eff */
[C---:B-1----:R-:W-:Y:S01]  /*20c0*/  LEA R4, P1, R53.reuse, R2, 0x1 ;  /* 0x0000000235047211 */ /* 0x042fe200078208ff */
[C---:B------:R-:W-:Y:S02]  /*20d0*/  IMAD R46, R0.reuse, 0x2, R27 ;  /* 0x00000002002e7824 */ /* 0x040fe400078e021b */
[----:B------:R-:W5:Y:S01]  /*20e0*/  LDG.E.U16 R58, desc[UR12][R8.64] ;  /* 0x0000000c083a7981 */ /* 0x000f62000c1e1500 */
[----:B------:R-:W-:Y:S02]  /*20f0*/  LEA.HI.X.SX32 R5, R53, R55, 0x1, P1 ;  /* 0x0000003735057211 */ /* 0x000fe400008f0eff */
[----:B------:R-:W-:Y:S01]  /*2100*/  LEA R47, R0, R46, 0x1 ;  /* 0x0000002e002f7211 */ /* 0x000fe200078e08ff */
[----:B--2---:R0:W-:Y:S04]  /*2110*/  STL [R1+0x1d4], R64 ;  /* 0x0001d44001007387 */ /* 0x0041e80000100800 */
[----:B0-----:R0:W2:Y:S02]  /*2120*/  LDG.E.U16 R64, desc[UR12][R6.64] ;  /* 0x0000000c06407981 */ /* 0x0010a4000c1e1500 */
[----:B0-----:R-:W-:-:S04]  /*2130*/  LEA R6, P0, R20, R2, 0x1 ;  /* 0x0000000214067211 */ /* 0x001fc800078008ff */
[-C--:B------:R-:W-:Y:S02]  /*2140*/  LEA.HI.X.SX32 R7, R20, R55.reuse, 0x1, P0 ;  /* 0x0000003714077211 */ /* 0x080fe400000f0eff */
[CC--:B------:R-:W-:Y:S01]  /*2150*/  LEA R8, P0, R52.reuse, R2.reuse, 0x1 ;  /* 0x0000000234087211 */ /* 0x0c0fe200078008ff */
[----:B---3--:R-:W-:Y:S03]  /*2160*/  STL [R1+0x180], R62 ;  /* 0x0001803e01007387 */ /* 0x008fe60000100800 */
[----:B------:R-:W-:Y:S01]  /*2170*/  LEA.HI.X.SX32 R9, R52, R55, 0x1, P0 ;  /* 0x0000003734097211 */ /* 0x000fe200000f0eff */
[----:B----4-:R-:W-:Y:S04]  /*2180*/  STL [R1+0x1cc], R67 ;  /* 0x0001cc4301007387 */ /* 0x010fe80000100800 */
[----:B-----5:R0:W-:Y:S04]  /*2190*/  STL [R1+0x1c4], R65 ;  /* 0x0001c44101007387 */ /* 0x0201e80000100800 */
[----:B------:R-:W-:Y:S04]  /*21a0*/  STL [R1+0x178], R63 ;  /* 0x0001783f01007387 */ /* 0x000fe80000100800 */
[----:B------:R1:W-:Y:S04]  /*21b0*/  STL [R1+0x1bc], R73 ;  /* 0x0001bc4901007387 */ /* 0x0003e80000100800 */
[----:B0-----:R0:W3:Y:S04]  /*21c0*/  LDG.E.U16 R65, desc[UR12][R6.64] ;  /* 0x0000000c06417981 */ /* 0x0010e8000c1e1500 */
[----:B-1----:R1:W4:Y:S01]  /*21d0*/  LDG.E.U16 R73, desc[UR12][R4.64] ;  /* 0x0000000c04497981 */ /* 0x002322000c1e1500 */
[----:B0-----:R-:W-:-:S03]  /*21e0*/  LEA R6, P0, R21, R2, 0x1 ;  /* 0x0000000215067211 */ /* 0x001fc600078008ff */
[----:B------:R-:W-:Y:S01]  /*21f0*/  STL [R1+0x1b4], R72 ;  /* 0x0001b44801007387 */ /* 0x000fe20000100800 */
[----:B------:R-:W-:-:S03]  /*2200*/  LEA.HI.X.SX32 R7, R21, R55, 0x1, P0 ;  /* 0x0000003715077211 */ /* 0x000fc600000f0eff */
[----:B------:R0:W-:Y:S01]  /*2210*/  STL [R1+0x170], R71 ;  /* 0x0001704701007387 */ /* 0x0001e20000100800 */
[----:B-1----:R-:W-:-:S03]  /*2220*/  LEA R4, P1, R46, R2, 0x1 ;  /* 0x000000022e047211 */ /* 0x002fc600078208ff */
[----:B------:R-:W5:Y:S01]  /*2230*/  LDG.E.U16 R74, desc[UR12][R6.64] ;  /* 0x0000000c064a7981 */ /* 0x000f62000c1e1500 */
[----:B------:R-:W-:-:S03]  /*2240*/  LEA.HI.X.SX32 R5, R46, R55, 0x1, P1 ;  /* 0x000000372e057211 */ /* 0x000fc600008f0eff */
[----:B0-----:R0:W5:Y:S04]  /*2250*/  LDG.E.U16 R71, desc[UR12][R8.64] ;  /* 0x0000000c08477981 */ /* 0x001168000c1e1500 */
        /* <DEDUP_REMOVED lines=11> */
[-C--:B------:R-:W-:Y:S02]  /*2310*/  LEA R6, P0, R22, R2.reuse, 0x1 ;  /* 0x0000000216067211 */ /* 0x080fe400078008ff */
[-C--:B-1----:R-:W-:Y:S02]  /*2320*/  LEA R4, P1, R54, R2.reuse, 0x1 ;  /* 0x0000000236047211 */ /* 0x082fe400078208ff */
[----:B------:R-:W-:Y:S02]  /*2330*/  LEA R10, R0, R51, 0x1 ;  /* 0x00000033000a7211 */ /* 0x000fe400078e08ff */
[-C--:B------:R-:W-:Y:S01]  /*2340*/  LEA.HI.X.SX32 R7, R22, R55.reuse, 0x1, P0 ;  /* 0x0000003716077211 */ /* 0x080fe200000f0eff */
[----:B------:R-:W-:Y:S01]  /*2350*/  STL [R1+0x1ac], R66 ;  /* 0x0001ac4201007387 */ /* 0x000fe20000100800 */
[----:B------:R-:W-:Y:S01]  /*2360*/  LEA.HI.X.SX32 R5, R54, R55, 0x1, P1 ;  /* 0x0000003736057211 */ /* 0x000fe200008f0eff */
[----:B------:R-:W-:Y:S01]  /*2370*/  IMAD R16, R0, 0x2, R10 ;  /* 0x0000000200107824 */ /* 0x000fe200078e020a */
[----:B0-----:R-:W-:-:S04]  /*2380*/  LEA R8, P0, R50, R2, 0x1 ;  /* 0x0000000232087211 */ /* 0x001fc800078008ff */
[----:B------:R-:W-:Y:S02]  /*2390*/  LEA.HI.X.SX32 R9, R50, R55, 0x1, P0 ;  /* 0x0000003732097211 */ /* 0x000fe400000f0eff */
[----:B------:R-:W-:-:S03]  /*23a0*/  LEA R30, R0, R16, 0x1 ;  /* 0x00000010001e7211 */ /* 0x000fc600078e08ff */
[----:B------:R-:W5:Y:S02]  /*23b0*/  LDG.E.U16 R76, desc[UR12][R8.64] ;  /* 0x0000000c084c7981 */ /* 0x000f64000c1e1500 */
[----:B------:R-:W-:Y:S02]  /*23c0*/  IMAD R48, R0, 0x2, R30 ;  /* 0x0000000200307824 */ /* 0x000fe400078e021e */
[----:B--2---:R-:W-:Y:S04]  /*23d0*/  STL [R1+0x1a4], R64 ;  /* 0x0001a44001007387 */ /* 0x004fe80000100800 */
[----:B------:R0:W-:Y:S04]  /*23e0*/  STL [R1+0x168], R59 ;  /* 0x0001683b01007387 */ /* 0x0001e80000100800 */
[----:B------:R1:W-:Y:S04]  /*23f0*/  STL [R1+0x19c], R58 ;  /* 0x00019c3a01007387 */ /* 0x0003e80000100800 */
[----:B0-----:R0:W2:Y:S04]  /*2400*/  LDG.E.U16 R59, desc[UR12][R6.64] ;  /* 0x0000000c063b7981 */ /* 0x0010a8000c1e1500 */
[----:B-1----:R1:W2:Y:S01]  /*2410*/  LDG.E.U16 R58, desc[UR12][R4.64] ;  /* 0x0000000c043a7981 */ /* 0x0022a2000c1e1500 */
[----:B0-----:R-:W-:-:S02]  /*2420*/  LEA R6, P0, R15, R2, 0x1 ;  /* 0x000000020f067211 */ /* 0x001fc400078008ff */
[-C--:B-1----:R-:W-:Y:S02]  /*2430*/  LEA R4, P1, R51, R2.reuse, 0x1 ;  /* 0x0000000233047211 */ /* 0x082fe400078208ff */
[-C--:B------:R-:W-:Y:S02]  /*2440*/  LEA.HI.X.SX32 R7, R15, R55.reuse, 0x1, P0 ;  /* 0x000000370f077211 */ /* 0x080fe400000f0eff */
[----:B------:R-:W-:Y:S02]  /*2450*/  LEA.HI.X.SX32 R5, R51, R55, 0x1, P1 ;  /* 0x0000003733057211 */ /* 0x000fe400008f0eff */
[----:B------:R-:W-:-:S04]  /*2460*/  LEA R8, P0, R10, R2, 0x1 ;  /* 0x000000020a087211 */ /* 0x000fc800078008ff */
[----:B------:R-:W-:Y:S01]  /*2470*/  LEA.HI.X.SX32 R9, R10, R55, 0x1, P0 ;  /* 0x000000370a097211 */ /* 0x000fe200000f0eff */
[----:B---3--:R-:W-:Y:S04]  /*2480*/  STL [R1+0x194], R65 ;  /* 0x0001944101007387 */ /* 0x008fe80000100800 */
[----:B----4-:R0:W-:Y:S04]  /*2490*/  STL [R1+0x160], R73 ;  /* 0x0001604901007387 */ /* 0x0101e80000100800 */
[----:B0-----:R0:W3:Y:S04]  /*24a0*/  LDG.E.U16 R73, desc[UR12][R6.64] ;  /* 0x0000000c06497981 */ /* 0x0010e8000c1e1500 */
[----:B-----5:R1:W-:Y:S01]  /*24b0*/  STL [R1+0x18c], R71 ;  /* 0x00018c4701007387 */ /* 0x0203e20000100800 */
[----:B0-----:R-:W-:-:S04]  /*24c0*/  LEA R6, P0, R16, R2, 0x1 ;  /* 0x0000000210067211 */ /* 0x001fc800078008ff */
[----:B------:R-:W-:Y:S01]  /*24d0*/  LEA.HI.X.SX32 R7, R16, R55, 0x1, P0 ;  /* 0x0000003710077211 */ /* 0x000fe200000f0eff */
[----:B-1----:R0:W4:Y:S04]  /*24e0*/  LDG.E.U16 R71, desc[UR12][R4.64] ;  /* 0x0000000c04477981 */ /* 0x002128000c1e1500 */
[----:B------:R1:W-:Y:S01]  /*24f0*/  STL [R1+0x184], R74 ;  /* 0x0001844a01007387 */ /* 0x0003e20000100800 */
[----:B0-----:R-:W-:-:S03]  /*2500*/  LEA R4, P1, R48, R2, 0x1 ;  /* 0x0000000230047211 */ /* 0x001fc600078208ff */
[----:B------:R0:W-:Y:S01]  /*2510*/  STL [R1+0x158], R72 ;  /* 0x0001584801007387 */ /* 0x0001e20000100800 */
[----:B------:R-:W-:-:S03]  /*2520*/  LEA.HI.X.SX32 R5, R48, R55, 0x1, P1 ;  /* 0x0000003730057211 */ /* 0x000fc600008f0eff */
[----:B-1----:R1:W5:Y:S04]  /*2530*/  LDG.E.U16 R74, desc[UR12][R8.64] ;  /* 0x0000000c084a7981 */ /* 0x002368000c1e1500 */
[----:B------:R1:W-:Y:S04]  /*2540*/  STL [R1+0x17c], R75 ;  /* 0x00017c4b01007387 */ /* 0x0003e80000100800 */
[----:B0-----:R0:W5:Y:S04]  /*2550*/  LDG.E.U16 R72, desc[UR12][R6.64] ;  /* 0x0000000c06487981 */ /* 0x001168000c1e1500 */
[----:B-1----:R1:W5:Y:S01]  /*2560*/  LDG.E.U16 R75, desc[UR12][R4.64] ;  /* 0x0000000c044b7981 */ /* 0x002362000c1e1500 */
        /* <DEDUP_REMOVED lines=8> */
[C---:B0-----:R-:W-:Y:S01]  /*25f0*/  LEA R6, P0, R17.reuse, R2, 0x1 ;  /* 0x0000000211067211 */ /* 0x041fe200078008ff */
[----:B------:R0:W5:Y:S03]  /*2600*/  LDG.E.U16 R81, desc[UR12][R8.64] ;  /* 0x0000000c08517981 */ /* 0x000166000c1e1500 */
[C---:B------:R-:W-:Y:S02]  /*2610*/  LEA R24, R0.reuse, R18, 0x1 ;  /* 0x0000001200187211 */ /* 0x040fe400078e08ff */
[-C--:B------:R-:W-:Y:S02]  /*2620*/  LEA.HI.X.SX32 R7, R17, R55.reuse, 0x1, P0 ;  /* 0x0000003711077211 */ /* 0x080fe400000f0eff */
[CC--:B-1----:R-:W-:Y:S01]  /*2630*/  LEA R4, P1, R57.reuse, R2.reuse, 0x1 ;  /* 0x0000000239047211 */ /* 0x0c2fe200078208ff */
[----:B------:R-:W-:Y:S01]  /*2640*/  IMAD R70, R0, 0x2, R24 ;  /* 0x0000000200467824 */ /* 0x000fe200078e0218 */
[----:B0-----:R-:W-:Y:S01]  /*2650*/  LEA R8, P0, R56, R2, 0x1 ;  /* 0x0000000238087211 */ /* 0x001fe200078008ff */
[----:B------:R0:W5:Y:S01]  /*2660*/  LDG.E.U16 R79, desc[UR12][R6.64] ;  /* 0x0000000c064f7981 */ /* 0x000162000c1e1500 */
[----:B------:R-:W-:-:S02]  /*2670*/  LEA.HI.X.SX32 R5, R57, R55, 0x1, P1 ;  /* 0x0000003739057211 */ /* 0x000fc400008f0eff */
[----:B------:R-:W-:Y:S02]  /*2680*/  LEA.HI.X.SX32 R9, R56, R55, 0x1, P0 ;  /* 0x0000003738097211 */ /* 0x000fe400000f0eff */
[----:B------:R-:W-:Y:S02]  /*2690*/  LEA R61, R0, R70, 0x1 ;  /* 0x00000046003d7211 */ /* 0x000fe400078e08ff */
[----:B0-----:R-:W-:-:S04]  /*26a0*/  LEA R6, P0, R18, R2, 0x1 ;  /* 0x0000000212067211 */ /* 0x001fc800078008ff */
[----:B------:R-:W-:Y:S01]  /*26b0*/  LEA.HI.X.SX32 R7, R18, R55, 0x1, P0 ;  /* 0x0000003712077211 */ /* 0x000fe200000f0eff */
[----:B--2---:R-:W-:Y:S04]  /*26c0*/  STL [R1+0x174], R59 ;  /* 0x0001743b01007387 */ /* 0x004fe80000100800 */
[----:B------:R-:W-:Y:S04]  /*26d0*/  STL [R1+0x150], R58 ;  /* 0x0001503a01007387 */ /* 0x000fe80000100800 */
[----:B------:R0:W-:Y:S04]  /*26e0*/  STL [R1+0x16c], R76 ;  /* 0x00016c4c01007387 */ /* 0x0001e80000100800 */
[----:B0-----:R0:W2:Y:S02]  /*26f0*/  LDG.E.U16 R76, desc[UR12][R4.64] ;  /* 0x0000000c044c7981 */ /* 0x0010a4000c1e1500 */
[----:B0-----:R-:W-:-:S04]  /*2700*/  LEA R4, P1, R70, R2, 0x1 ;  /* 0x0000000246047211 */ /* 0x001fc800078208ff */
[----:B------:R-:W-:-:S05]  /*2710*/  LEA.HI.X.SX32 R5, R70, R55, 0x1, P1 ;  /* 0x0000003746057211 */ /* 0x000fca00008f0eff */
[----:B------:R-:W2:Y:S04]  /*2720*/  LDG.E.U16 R77, desc[UR12][R4.64] ;  /* 0x0000000c044d7981 */ /* 0x000ea8000c1e1500 */
[----:B---3--:R0:W-:Y:S04]  /*2730*/  STL [R1+0x164], R73 ;  /* 0x0001644901007387 */ /* 0x0081e80000100800 */
[----:B0-----:R0:W3:Y:S02]  /*2740*/  LDG.E.U16 R73, desc[UR12][R8.64] ;  /* 0x0000000c08497981 */ /* 0x0010e4000c1e1500 */
[----:B0-----:R-:W-:-:S02]  /*2750*/  LEA R8, P0, R61, R2, 0x1 ;  /* 0x000000023d087211 */ /* 0x001fc400078008ff */
[----:B----4-:R0:W-:Y:S02]  /*2760*/  STL [R1+0x148], R71 ;  /* 0x0001484701007387 */ /* 0x0101e40000100800 */
[----:B------:R-:W-:Y:S02]  /*2770*/  LEA.HI.X.SX32 R9, R61, R55, 0x1, P0 ;  /* 0x000000373d097211 */ /* 0x000fe400000f0eff */
[----:B0-----:R0:W4:Y:S04]  /*2780*/  LDG.E.U16 R71, desc[UR12][R6.64] ;  /* 0x0000000c06477981 */ /* 0x001128000c1e1500 */
[----:B-----5:R-:W-:Y:S04]  /*2790*/  STL [R1+0x15c], R74 ;  /* 0x00015c4a01007387 */ /* 0x020fe80000100800 */
[----:B------:R-:W-:Y:S04]  /*27a0*/  STL [R1+0x154], R72 ;  /* 0x0001544801007387 */ /* 0x000fe80000100800 */
[----:B------:R1:W-:Y:S04]  /*27b0*/  STL [R1+0x140], R75 ;  /* 0x0001404b01007387 */ /* 0x0003e80000100800 */
[----:B-1----:R1:W5:Y:S01]  /*27c0*/  LDG.E.U16 R75, desc[UR12][R8.64] ;  /* 0x0000000c084b7981 */ /* 0x002362000c1e1500 */
[----:B------:R-:W-:-:S05]  /*27d0*/  IMAD R11, R0, 0x2, R61 ;  /* 0x00000002000b7824 */ /* 0x000fca00078e023d */
[----:B------:R-:W-:-:S05]  /*27e0*/  LEA R25, R0, R11, 0x1 ;  /* 0x0000000b00197211 */ /* 0x000fca00078e08ff */
[----:B------:R-:W-:-:S05]  /*27f0*/  IMAD R60, R0, 0x2, R25 ;  /* 0x00000002003c7824 */ /* 0x000fca00078e0219 */
[----:B------:R-:W-:-:S05]  /*2800*/  LEA R3, R0, R60, 0x1 ;  /* 0x0000003c00037211 */ /* 0x000fca00078e08ff */
[----:B------:R-:W-:-:S05]  /*2810*/  IMAD R12, R0, 0x2, R3 ;  /* 0x00000002000c7824 */ /* 0x000fca00078e0203 */
[----:B------:R-:W-:-:S05]  /*2820*/  LEA R26, R0, R12, 0x1 ;  /* 0x0000000c001a7211 */ /* 0x000fca00078e08ff */
[----:B------:R-:W-:-:S05]  /*2830*/  IMAD R69, R0, 0x2, R26 ;  /* 0x0000000200457824 */ /* 0x000fca00078e021a */
[----:B------:R-:W-:Y:S02]  /*2840*/  LEA R68, R0, R69, 0x1 ;  /* 0x0000004500447211 */ /* 0x000fe400078e08ff */
[CC--:B0-----:R-:W-:Y:S02]  /*2850*/  LEA R6, P0, R11.reuse, R2.reuse, 0x1 ;  /* 0x000000020b067211 */ /* 0x0c1fe400078008ff */
[-C--:B------:R-:W-:Y:S01]  /*2860*/  LEA R4, P1, R60, R2.reuse, 0x1 ;  /* 0x000000023c047211 */ /* 0x080fe200078208ff */
[----:B------:R-:W-:Y:S01]  /*2870*/  IMAD R13, R0, 0x2, R68 ;  /* 0x00000002000d7824 */ /* 0x000fe200078e0244 */
[-C--:B------:R-:W-:Y:S02]  /*2880*/  LEA.HI.X.SX32 R7, R11, R55.reuse, 0x1, P0 ;  /* 0x000000370b077211 */ /* 0x080fe400000f0eff */
[----:B------:R-:W-:Y:S02]  /*2890*/  LEA.HI.X.SX32 R5, R60, R55, 0x1, P1 ;  /* 0x000000373c057211 */ /* 0x000fe400008f0eff */
[----:B------:R-:W-:Y:S01]  /*28a0*/  LEA R19, R0, R13, 0x1 ;  /* 0x0000000d00137211 */ /* 0x000fe200078e08ff */
[----:B------:R0:W5:Y:S01]  /*28b0*/  LDG.E.U16 R80, desc[UR12][R6.64] ;  /* 0x0000000c06507981 */ /* 0x000162000c1e1500 */
[----:B-1----:R-:W-:-:S03]  /*28c0*/  LEA R8, P0, R3, R2, 0x1 ;  /* 0x0000000203087211 */ /* 0x002fc600078008ff */
[----:B------:R1:W-:Y:S01]  /*28d0*/  STL [R1+0x14c], R81 ;  /* 0x00014c5101007387 */ /* 0x0003e20000100800 */
[-C--:B------:R-:W-:Y:S01]  /*28e0*/  LEA.HI.X.SX32 R9, R3, R55.reuse, 0x1, P0 ;  /* 0x0000003703097211 */ /* 0x080fe200000f0eff */
[----:B------:R-:W-:Y:S01]  /*28f0*/  IMAD R62, R0, 0x2, R19 ;  /* 0x00000002003e7824 */ /* 0x000fe200078e0213 */
[C---:B0-----:R-:W-:Y:S01]  /*2900*/  LEA R6, P0, R12.reuse, R2, 0x1 ;  /* 0x000000020c067211 */ /* 0x041fe200078008ff */
[----:B------:R0:W-:Y:S04]  /*2910*/  STL [R1+0x144], R79 ;  /* 0x0001444f01007387 */ /* 0x0001e80000100800 */
[----:B-1----:R1:W5:Y:S01]  /*2920*/  LDG.E.U16 R81, desc[UR12][R4.64] ;  /* 0x0000000c04517981 */ /* 0x002362000c1e1500 */
[----:B------:R-:W-:Y:S02]  /*2930*/  LEA.HI.X.SX32 R7, R12, R55, 0x1, P0 ;  /* 0x000000370c077211 */ /* 0x000fe400000f0eff */
[----:B------:R-:W-:Y:S01]  /*2940*/  LEA R67, R0, R62, 0x1 ;  /* 0x0000003e00437211 */ /* 0x000fe200078e08ff */
[----:B0-----:R0:W5:Y:S01]  /*2950*/  LDG.E.U16 R79, desc[UR12][R8.64] ;  /* 0x0000000c084f7981 */ /* 0x001162000c1e1500 */
[----:B-1----:R-:W-:-:S04]  /*2960*/  LEA R4, P1, R69, R2, 0x1 ;  /* 0x0000000245047211 */ /* 0x002fc800078208ff */
[-C--:B------:R-:W-:Y:S02]  /*2970*/  LEA.HI.X.SX32 R5, R69, R55.reuse, 0x1, P1 ;  /* 0x0000003745057211 */ /* 0x080fe400008f0eff */
[----:B0-----:R-:W-:Y:S01]  /*2980*/  LEA R8, P0, R68, R2, 0x1 ;  /* 0x0000000244087211 */ /* 0x001fe200078008ff */
[----:B------:R-:W-:Y:S02]  /*2990*/  IMAD R14, R0, 0x2, R67 ;  /* 0x00000002000e7824 */ /* 0x000fe400078e0243 */
[----:B------:R0:W5:Y:S01]  /*29a0*/  LDG.E.U16 R70, desc[UR12][R4.64] ;  /* 0x0000000c04467981 */ /* 0x000162000c1e1500 */
[----:B------:R-:W-:Y:S02]  /*29b0*/  LEA.HI.X.SX32 R9, R68, R55, 0x1, P0 ;  /* 0x0000003744097211 */ /* 0x000fe400000f0eff */
[----:B------:R-:W-:-:S03]  /*29c0*/  LEA R20, R0, R14, 0x1 ;  /* 0x0000000e00147211 */ /* 0x000fc600078e08ff */
[----:B------:R-:W5:Y:S01]  /*29d0*/  LDG.E.U16 R68, desc[UR12][R8.64] ;  /* 0x0000000c08447981 */ /* 0x000f62000c1e1500 */
[----:B0-----:R-:W-:-:S04]  /*29e0*/  LEA R4, P1, R62, R2, 0x1 ;  /* 0x000000023e047211 */ /* 0x001fc800078208ff */
[----:B------:R-:W-:Y:S01]  /*29f0*/  LEA.HI.X.SX32 R5, R62, R55, 0x1, P1 ;  /* 0x000000373e057211 */ /* 0x000fe200008f0eff */
[----:B------:R-:W-:Y:S01]  /*2a00*/  IMAD R63, R0, 0x2, R20 ;  /* 0x00000002003f7824 */ /* 0x000fe200078e0214 */
[----:B--2---:R0:W-:Y:S04]  /*2a10*/  STL [R1+0x138], R76 ;  /* 0x0001384c01007387 */ /* 0x0041e80000100800 */
[----:B0-----:R0:W2:Y:S02]  /*2a20*/  LDG.E.U16 R76, desc[UR12][R6.64] ;  /* 0x0000000c064c7981 */ /* 0x0010a4000c1e1500 */
[----:B0-----:R-:W-:-:S04]  /*2a30*/  LEA R6, P0, R13, R2, 0x1 ;  /* 0x000000020d067211 */ /* 0x001fc800078008ff */
[----:B------:R-:W-:Y:S02]  /*2a40*/  LEA.HI.X.SX32 R7, R13, R55, 0x1, P0 ;  /* 0x000000370d077211 */ /* 0x000fe400000f0eff */
[----:B------:R-:W-:-:S04]  /*2a50*/  LEA R8, P0, R67, R2, 0x1 ;  /* 0x0000000243087211 */ /* 0x000fc800078008ff */
[----:B------:R-:W-:-:S05]  /*2a60*/  LEA.HI.X.SX32 R9, R67, R55, 0x1, P0 ;  /* 0x0000003743097211 */ /* 0x000fca00000f0eff */
[----:B------:R-:W2:Y:S04]  /*2a70*/  LDG.E.U16 R69, desc[UR12][R8.64] ;  /* 0x0000000c08457981 */ /* 0x000ea8000c1e1500 */
[----:B---3--:R-:W-:Y:S04]  /*2a80*/  STL [R1+0x13c], R73 ;  /* 0x00013c4901007387 */ /* 0x008fe80000100800 */
[----:B----4-:R-:W-:Y:S04]  /*2a90*/  STL [R1+0x134], R71 ;  /* 0x0001344701007387 */ /* 0x010fe80000100800 */
[----:B------:R0:W-:Y:S04]  /*2aa0*/  STL [R1+0x130], R77 ;  /* 0x0001304d01007387 */ /* 0x0001e80000100800 */
[----:B0-----:R0:W3:Y:S04]  /*2ab0*/  LDG.E.U16 R77, desc[UR12][R6.64] ;  /* 0x0000000c064d7981 */ /* 0x0010e8000c1e1500 */
[----:B-----5:R1:W-:Y:S01]  /*2ac0*/  STL [R1+0x12c], R75 ;  /* 0x00012c4b01007387 */ /* 0x0203e20000100800 */
[----:B0-----:R-:W-:-:S03]  /*2ad0*/  LEA R6, P0, R14, R2, 0x1 ;  /* 0x000000020e067211 */ /* 0x001fc600078008ff */
[----:B-1----:R0:W4:Y:S01]  /*2ae0*/  LDG.E.U16 R75, desc[UR12][R4.64] ;  /* 0x0000000c044b7981 */ /* 0x002122000c1e1500 */
[----:B------:R-:W-:-:S05]  /*2af0*/  LEA.HI.X.SX32 R7, R14, R55, 0x1, P0 ;  /* 0x000000370e077211 */ /* 0x000fca00000f0eff */
[----:B------:R1:W5:Y:S01]  /*2b00*/  LDG.E.U16 R94, desc[UR12][R6.64] ;  /* 0x0000000c065e7981 */ /* 0x000362000c1e1500 */
[----:B0-----:R-:W-:-:S04]  /*2b10*/  LEA R4, P1, R63, R2, 0x1 ;  /* 0x000000023f047211 */ /* 0x001fc800078208ff */
[----:B------:R-:W-:-:S05]  /*2b20*/  LEA.HI.X.SX32 R5, R63, R55, 0x1, P1 ;  /* 0x000000373f057211 */ /* 0x000fca00008f0eff */
[----:B------:R0:W5:Y:S01]  /*2b30*/  LDG.E.U16 R67, desc[UR12][R4.64] ;  /* 0x0000000c04437981 */ /* 0x000162000c1e1500 */
[----:B------:R-:W-:-:S05]  /*2b40*/  LEA R52, R0, R63, 0x1 ;  /* 0x0000003f00347211 */ /* 0x000fca00078e08ff */
[----:B------:R-:W-:Y:S01]  /*2b50*/  IMAD R53, R0, 0x2, R52 ;  /* 0x0000000200357824 */ /* 0x000fe200078e0234 */
[----:B------:R-:W-:-:S04]  /*2b60*/  LEA R8, P0, R52, R2, 0x1 ;  /* 0x0000000234087211 */ /* 0x000fc800078008ff */
[----:B------:R-:W-:Y:S02]  /*2b70*/  LEA R21, R0, R53, 0x1 ;  /* 0x0000003500157211 */ /* 0x000fe400078e08ff */
[----:B------:R-:W-:-:S03]  /*2b80*/  LEA.HI.X.SX32 R9, R52, R55, 0x1, P0 ;  /* 0x0000003734097211 */ /* 0x000fc600000f0eff */
[C---:B------:R-:W-:Y:S02]  /*2b90*/  IMAD R46, R0.reuse, 0x2, R21 ;  /* 0x00000002002e7824 */ /* 0x040fe400078e0215 */
[----:B------:R-:W5:Y:S03]  /*2ba0*/  LDG.E.U16 R93, desc[UR12][R8.64] ;  /* 0x0000000c085d7981 */ /* 0x000f66000c1e1500 */
[----:B------:R-:W-:-:S05]  /*2bb0*/  LEA R47, R0, R46, 0x1 ;  /* 0x0000002e002f7211 */ /* 0x000fca00078e08ff */
[----:B------:R-:W-:Y:S01]  /*2bc0*/  IMAD R66, R0, 0x2, R47 ;  /* 0x0000000200427824 */ /* 0x000fe200078e022f */
[CC--:B-1----:R-:W-:Y:S02]  /*2bd0*/  LEA R6, P0, R53.reuse, R2.reuse, 0x1 ;  /* 0x0000000235067211 */ /* 0x0c2fe400078008ff */
[----:B0-----:R-:W-:Y:S02]  /*2be0*/  LEA R4, P1, R46, R2, 0x1 ;  /* 0x000000022e047211 */ /* 0x001fe400078208ff */
[----:B------:R-:W-:Y:S02]  /*2bf0*/  LEA R22, R0, R66, 0x1 ;  /* 0x0000004200167211 */ /* 0x000fe400078e08ff */
[-C--:B------:R-:W-:Y:S02]  /*2c00*/  LEA.HI.X.SX32 R7, R53, R55.reuse, 0x1, P0 ;  /* 0x0000003735077211 */ /* 0x080fe400000f0eff */
[-C--:B------:R-:W-:Y:S01]  /*2c10*/  LEA.HI.X.SX32 R5, R46, R55.reuse, 0x1, P1 ;  /* 0x000000372e057211 */ /* 0x080fe200008f0eff */
[----:B------:R-:W-:Y:S01]  /*2c20*/  IMAD R64, R0, 0x2, R22 ;  /* 0x0000000200407824 */ /* 0x000fe200078e0216 */
[C---:B------:R-:W-:Y:S01]  /*2c30*/  LEA R46, P0, R47.reuse, R2, 0x1 ;  /* 0x000000022f2e7211 */ /* 0x040fe200078008ff */
[----:B------:R-:W-:Y:S04]  /*2c40*/  STL [R1+0x128], R80 ;  /* 0x0001285001007387 */ /* 0x000fe80000100800 */
[----:B------:R-:W-:Y:S01]  /*2c50*/  STL [R1+0x124], R81 ;  /* 0x0001245101007387 */ /* 0x000fe20000100800 */
[----:B------:R-:W-:-:S03]  /*2c60*/  LEA.HI.X.SX32 R47, R47, R55, 0x1, P0 ;  /* 0x000000372f2f7211 */ /* 0x000fc600000f0eff */
[----:B------:R0:W-:Y:S01]  /*2c70*/  STL [R1+0x120], R79 ;  /* 0x0001204f01007387 */ /* 0x0001e20000100800 */
[----:B------:R-:W-:-:S03]  /*2c80*/  LEA R50, R0, R64, 0x1 ;  /* 0x0000004000327211 */ /* 0x000fc600078e08ff */
[----:B0-----:R0:W5:Y:S02]  /*2c90*/  LDG.E.U16 R79, desc[UR12][R6.64] ;  /* 0x0000000c064f7981 */ /* 0x001164000c1e1500 */
[----:B------:R-:W-:Y:S01]  /*2ca0*/  IMAD R65, R0, 0x2, R50 ;  /* 0x0000000200417824 */ /* 0x000fe200078e0232 */
[----:B0-----:R-:W-:-:S04]  /*2cb0*/  LEA R6, P0, R66, R2, 0x1 ;  /* 0x0000000242067211 */ /* 0x001fc800078008ff */
[----:B------:R-:W-:-:S05]  /*2cc0*/  LEA.HI.X.SX32 R7, R66, R55, 0x1, P0 ;  /* 0x0000003742077211 */ /* 0x000fca00000f0eff */
[----:B------:R-:W5:Y:S04]  /*2cd0*/  LDG.E.U16 R89, desc[UR12][R6.64] ;  /* 0x0000000c06597981 */ /* 0x000f68000c1e1500 */
[----:B--2---:R-:W-:Y:S04]  /*2ce0*/  STL [R1+0x11c], R76 ;  /* 0x00011c4c01007387 */ /* 0x004fe80000100800 */
[----:B------:R-:W-:Y:S04]  /*2cf0*/  STL [R1+0x118], R70 ;  /* 0x0001184601007387 */ /* 0x000fe80000100800 */
[----:B------:R0:W-:Y:S04]  /*2d00*/  STL [R1+0x114], R68 ;  /* 0x0001144401007387 */ /* 0x0001e80000100800 */
[----:B0-----:R0:W2:Y:S02]  /*2d10*/  LDG.E.U16 R68, desc[UR12][R4.64] ;  /* 0x0000000c04447981 */ /* 0x0010a4000c1e1500 */
[----:B0-----:R-:W-:-:S04]  /*2d20*/  LEA R4, P1, R64, R2, 0x1 ;  /* 0x0000000240047211 */ /* 0x001fc800078208ff */
[----:B------:R-:W-:Y:S01]  /*2d30*/  LEA.HI.X.SX32 R5, R64, R55, 0x1, P1 ;  /* 0x0000003740057211 */ /* 0x000fe200008f0eff */
[----:B---3--:R-:W-:Y:S04]  /*2d40*/  STL [R1+0x110], R77 ;  /* 0x0001104d01007387 */ /* 0x008fe80000100800 */
[----:B----4-:R0:W-:Y:S04]  /*2d50*/  STL [R1+0x10c], R75 ;  /* 0x00010c4b01007387 */ /* 0x0101e80000100800 */
[----:B0-----:R0:W3:Y:S02]  /*2d60*/  LDG.E.U16 R75, desc[UR12][R46.64] ;  /* 0x0000000c2e4b7981 */ /* 0x0010e4000c1e1500 */
[----:B0-----:R-:W-:-:S04]  /*2d70*/  LEA R46, P0, R50, R2, 0x1 ;  /* 0x00000002322e7211 */ /* 0x001fc800078008ff */
[-C--:B------:R-:W-:Y:S02]  /*2d80*/  LEA.HI.X.SX32 R47, R50, R55.reuse, 0x1, P0 ;  /* 0x00000037322f7211 */ /* 0x080fe400000f0eff */
[C---:B------:R-:W-:Y:S01]  /*2d90*/  LEA R6, P0, R65.reuse, R2, 0x1 ;  /* 0x0000000241067211 */ /* 0x040fe200078008ff */
[----:B------:R0:W-:Y:S03]  /*2da0*/  STL [R1+0x108], R69 ;  /* 0x0001084501007387 */ /* 0x0001e60000100800 */
[----:B------:R-:W-:Y:S01]  /*2db0*/  LEA.HI.X.SX32 R7, R65, R55, 0x1, P0 ;  /* 0x0000003741077211 */ /* 0x000fe200000f0eff */
[----:B-----5:R-:W-:Y:S04]  /*2dc0*/  STL [R1+0x104], R94 ;  /* 0x0001045e01007387 */ /* 0x020fe80000100800 */
[----:B------:R1:W-:Y:S04]  /*2dd0*/  STL [R1+0x100], R67 ;  /* 0x0001004301007387 */ /* 0x0003e80000100800 */
[----:B0-----:R-:W4:Y:S04]  /*2de0*/  LDG.E.U16 R69, desc[UR12][R4.64] ;  /* 0x0000000c04457981 */ /* 0x001f28000c1e1500 */
[----:B------:R-:W5:Y:S04]  /*2df0*/  LDG.E.U16 R95, desc[UR12][R6.64] ;  /* 0x0000000c065f7981 */ /* 0x000f68000c1e1500 */
[----:B-1----:R0:W5:Y:S01]  /*2e00*/  LDG.E.U16 R67, desc[UR12][R46.64] ;  /* 0x0000000c2e437981 */ /* 0x002162000c1e1500 */
[----:B------:R-:W-:-:S05]  /*2e10*/  LEA R15, R0, R65, 0x1 ;  /* 0x00000041000f7211 */ /* 0x000fca00078e08ff */
[----:B------:R-:W-:-:S05]  /*2e20*/  IMAD R54, R0, 0x2, R15 ;  /* 0x0000000200367824 */ /* 0x000fca00078e020f */
[----:B------:R-:W-:-:S04]  /*2e30*/  LEA R51, R0, R54, 0x1 ;  /* 0x0000003600337211 */ /* 0x000fc800078e08ff */
[CC--:B0-----:R-:W-:Y:S01]  /*2e40*/  LEA R46, P0, R51.reuse, R2.reuse, 0x1 ;  /* 0x00000002332e7211 */ /* 0x0c1fe200078008ff */
[----:B------:R-:W-:Y:S01]  /*2e50*/  IMAD R10, R0, 0x2, R51 ;  /* 0x00000002000a7824 */ /* 0x000fe200078e0233 */
[-C--:B------:R-:W-:Y:S02]  /*2e60*/  LEA R4, P1, R54, R2.reuse, 0x1 ;  /* 0x0000000236047211 */ /* 0x080fe400078208ff */
[-C--:B------:R-:W-:Y:S02]  /*2e70*/  LEA.HI.X.SX32 R47, R51, R55.reuse, 0x1, P0 ;  /* 0x00000037332f7211 */ /* 0x080fe400000f0eff */
[----:B------:R-:W-:Y:S02]  /*2e80*/  LEA R6, P0, R10, R2, 0x1 ;  /* 0x000000020a067211 */ /* 0x000fe400078008ff */
[----:B------:R-:W-:Y:S01]  /*2e90*/  LEA.HI.X.SX32 R5, R54, R55, 0x1, P1 ;  /* 0x0000003736057211 */ /* 0x000fe200008f0eff */
[----:B------:R0:W-:Y:S01]  /*2ea0*/  STL [R1+0xfc], R93 ;  /* 0x0000fc5d01007387 */ /* 0x0001e20000100800 */
[----:B------:R-:W-:-:S02]  /*2eb0*/  LEA R16, R0, R10, 0x1 ;  /* 0x0000000a00107211 */ /* 0x000fc400078e08ff */
[----:B------:R-:W-:Y:S01]  /*2ec0*/  LEA.HI.X.SX32 R7, R10, R55, 0x1, P0 ;  /* 0x000000370a077211 */ /* 0x000fe200000f0eff */
[----:B------:R-:W5:Y:S02]  /*2ed0*/  LDG.E.U16 R98, desc[UR12][R46.64] ;  /* 0x0000000c2e627981 */ /* 0x000f64000c1e1500 */
[C---:B------:R-:W-:Y:S02]  /*2ee0*/  IMAD R48, R0.reuse, 0x2, R16 ;  /* 0x0000000200307824 */ /* 0x040fe400078e0210 */
[----:B------:R-:W5:Y:S04]  /*2ef0*/  LDG.E.U16 R96, desc[UR12][R6.64] ;  /* 0x0000000c06607981 */ /* 0x000f68000c1e1500 */
[----:B0-----:R0:W5:Y:S01]  /*2f00*/  LDG.E.U16 R93, desc[UR12][R4.64] ;  /* 0x0000000c045d7981 */ /* 0x001162000c1e1500 */
[----:B------:R-:W-:-:S05]  /*2f10*/  LEA R49, R0, R48, 0x1 ;  /* 0x0000003000317211 */ /* 0x000fca00078e08ff */
[----:B------:R-:W-:Y:S01]  /*2f20*/  IMAD R59, R0, 0x2, R49 ;  /* 0x00000002003b7824 */ /* 0x000fe200078e0231 */
[----:B0-----:R-:W-:-:S04]  /*2f30*/  LEA R4, P1, R48, R2, 0x1 ;  /* 0x0000000230047211 */ /* 0x001fc800078208ff */
[----:B------:R-:W-:Y:S02]  /*2f40*/  LEA R17, R0, R59, 0x1 ;  /* 0x0000003b00117211 */ /* 0x000fe400078e08ff */
[----:B------:R-:W-:Y:S02]  /*2f50*/  LEA.HI.X.SX32 R5, R48, R55, 0x1, P1 ;  /* 0x0000003730057211 */ /* 0x000fe400008f0eff */
[----:B------:R-:W-:Y:S01]  /*2f60*/  LEA R48, P0, R49, R2, 0x1 ;  /* 0x0000000231307211 */ /* 0x000fe200078008ff */
[----:B------:R-:W-:-:S03]  /*2f70*/  IMAD R58, R0, 0x2, R17 ;  /* 0x00000002003a7824 */ /* 0x000fc600078e0211 */
[-C--:B------:R-:W-:Y:S02]  /*2f80*/  LEA.HI.X.SX32 R49, R49, R55.reuse, 0x1, P0 ;  /* 0x0000003731317211 */ /* 0x080fe400000f0eff */
[CC--:B------:R-:W-:Y:S02]  /*2f90*/  LEA R46, P0, R59.reuse, R2.reuse, 0x1 ;  /* 0x000000023b2e7211 */ /* 0x0c0fe400078008ff */
[----:B------:R-:W-:Y:S01]  /*2fa0*/  LEA R6, P1, R58, R2, 0x1 ;  /* 0x000000023a067211 */ /* 0x000fe200078208ff */
[----:B------:R0:W-:Y:S01]  /*2fb0*/  STL [R1+0xf8], R79 ;  /* 0x0000f84f01007387 */ /* 0x0001e20000100800 */
[----:B------:R-:W-:Y:S02]  /*2fc0*/  LEA R56, R0, R58, 0x1 ;  /* 0x0000003a00387211 */ /* 0x000fe400078e08ff */
[-C--:B------:R-:W-:Y:S01]  /*2fd0*/  LEA.HI.X.SX32 R47, R59, R55.reuse, 0x1, P0 ;  /* 0x000000373b2f7211 */ /* 0x080fe200000f0eff */
[----:B------:R-:W5:Y:S01]  /*2fe0*/  LDG.E.U16 R94, desc[UR12][R48.64] ;  /* 0x0000000c305e7981 */ /* 0x000f62000c1e1500 */
[----:B------:R-:W-:-:S02]  /*2ff0*/  LEA.HI.X.SX32 R7, R58, R55, 0x1, P1 ;  /* 0x000000373a077211 */ /* 0x000fc400008f0eff */
[C---:B------:R-:W-:Y:S01]  /*3000*/  LEA R58, P0, R56.reuse, R2, 0x1 ;  /* 0x00000002383a7211 */ /* 0x040fe200078008ff */
[----:B------:R1:W5:Y:S03]  /*3010*/  LDG.E.U16 R97, desc[UR12][R46.64] ;  /* 0x0000000c2e617981 */ /* 0x000366000c1e1500 */
[----:B------:R-:W-:Y:S01]  /*3020*/  LEA.HI.X.SX32 R59, R56, R55, 0x1, P0 ;  /* 0x00000037383b7211 */ /* 0x000fe200000f0eff */
[----:B0-----:R-:W5:Y:S04]  /*3030*/  LDG.E.U16 R79, desc[UR12][R4.64] ;  /* 0x0000000c044f7981 */ /* 0x001f68000c1e1500 */
[----:B--2---:R-:W-:Y:S04]  /*3040*/  STL [R1+0xf4], R68 ;  /* 0x0000f44401007387 */ /* 0x004fe80000100800 */
[----:B---3--:R-:W-:Y:S04]  /*3050*/  STL [R1+0xf0], R75 ;  /* 0x0000f04b01007387 */ /* 0x008fe80000100800 */
[----:B------:R0:W-:Y:S04]  /*3060*/  STL [R1+0xec], R89 ;  /* 0x0000ec5901007387 */ /* 0x0001e80000100800 */
[----:B0-----:R-:W2:Y:S04]  /*3070*/  LDG.E.U16 R89, desc[UR12][R6.64] ;  /* 0x0000000c06597981 */ /* 0x001ea8000c1e1500 */
[----:B----4-:R-:W-:Y:S04]  /*3080*/  STL [R1+0xe8], R69 ;  /* 0x0000e84501007387 */ /* 0x010fe80000100800 */
[----:B-----5:R-:W-:Y:S04]  /*3090*/  STL [R1+0xe4], R67 ;  /* 0x0000e44301007387 */ /* 0x020fe80000100800 */
[----:B------:R0:W-:Y:S04]  /*30a0*/  STL [R1+0xe0], R95 ;  /* 0x0000e05f01007387 */ /* 0x0001e80000100800 */
[----:B0-----:R0:W3:Y:S01]  /*30b0*/  LDG.E.U16 R95, desc[UR12][R58.64] ;  /* 0x0000000c3a5f7981 */ /* 0x0010e2000c1e1500 */
[----:B------:R-:W-:-:S05]  /*30c0*/  IMAD R57, R0, 0x2, R56 ;  /* 0x0000000200397824 */ /* 0x000fca00078e0238 */
[----:B------:R-:W-:-:S05]  /*30d0*/  LEA R18, R0, R57, 0x1 ;  /* 0x0000003900127211 */ /* 0x000fca00078e08ff */
[----:B------:R-:W-:-:S05]  /*30e0*/  IMAD R78, R0, 0x2, R18 ;  /* 0x00000002004e7824 */ /* 0x000fca00078e0212 */
[----:B------:R-:W-:Y:S02]  /*30f0*/  LEA R74, R0, R78, 0x1 ;  /* 0x0000004e004a7211 */ /* 0x000fe400078e08ff */
[----:B------:R-:W-:-:S03]  /*3100*/  LEA R56, P0, R57, R2, 0x1 ;  /* 0x0000000239387211 */ /* 0x000fc600078008ff */
[----:B------:R-:W-:Y:S01]  /*3110*/  IMAD R72, R0, 0x2, R74 ;  /* 0x0000000200487824 */ /* 0x000fe200078e024a */
[----:B-1----:R-:W-:Y:S02]  /*3120*/  LEA R46, P1, R78, R2, 0x1 ;  /* 0x000000024e2e7211 */ /* 0x002fe400078208ff */
[-C--:B------:R-:W-:Y:S02]  /*3130*/  LEA.HI.X.SX32 R57, R57, R55.reuse, 0x1, P0 ;  /* 0x0000003739397211 */ /* 0x080fe400000f0eff */
[----:B------:R-:W-:Y:S02]  /*3140*/  LEA R11, R0, R72, 0x1 ;  /* 0x00000048000b7211 */ /* 0x000fe400078e08ff */
[----:B0-----:R-:W-:Y:S02]  /*3150*/  LEA R58, P0, R74, R2, 0x1 ;  /* 0x000000024a3a7211 */ /* 0x001fe400078008ff */
[-C--:B------:R-:W-:Y:S01]  /*3160*/  LEA.HI.X.SX32 R47, R78, R55.reuse, 0x1, P1 ;  /* 0x000000374e2f7211 */ /* 0x080fe200008f0eff */
[----:B------:R-:W-:Y:S01]  /*3170*/  IMAD R60, R0, 0x2, R11 ;  /* 0x00000002003c7824 */ /* 0x000fe200078e020b */
[----:B------:R-:W-:Y:S01]  /*3180*/  LEA.HI.X.SX32 R59, R74, R55, 0x1, P0 ;  /* 0x000000374a3b7211 */ /* 0x000fe200000f0eff */
[----:B------:R0:W-:Y:S04]  /*3190*/  STL [R1+0xdc], R93 ;  /* 0x0000dc5d01007387 */ /* 0x0001e80000100800 */
[----:B------:R-:W-:Y:S01]  /*31a0*/  STL [R1+0xd8], R98 ;  /* 0x0000d86201007387 */ /* 0x000fe20000100800 */
[----:B------:R-:W-:-:S03]  /*31b0*/  LEA R61, R0, R60, 0x1 ;  /* 0x0000003c003d7211 */ /* 0x000fc600078e08ff */
[----:B------:R-:W4:Y:S04]  /*31c0*/  LDG.E.U16 R4, desc[UR12][R46.64] ;  /* 0x0000000c2e047981 */ /* 0x000f28000c1e1500 */
[----:B0-----:R0:W5:Y:S04]  /*31d0*/  LDG.E.U16 R93, desc[UR12][R56.64] ;  /* 0x0000000c385d7981 */ /* 0x001168000c1e1500 */
[----:B------:R1:W-:Y:S01]  /*31e0*/  STL [R1+0xd4], R96 ;  /* 0x0000d46001007387 */ /* 0x0003e20000100800 */
[----:B------:R-:W-:-:S03]  /*31f0*/  IMAD R3, R0, 0x2, R61 ;  /* 0x0000000200037824 */ /* 0x000fc600078e023d */
[----:B-1----:R1:W4:Y:S02]  /*3200*/  LDG.E.U16 R96, desc[UR12][R58.64] ;  /* 0x0000000c3a607981 */ /* 0x002324000c1e1500 */
[----:B------:R-:W-:Y:S02]  /*3210*/  LEA R12, R0, R3, 0x1 ;  /* 0x00000003000c7211 */ /* 0x000fe400078e08ff */
[-C--:B0-----:R-:W-:Y:S02]  /*3220*/  LEA R56, P0, R72, R2.reuse, 0x1 ;  /* 0x0000000248387211 */ /* 0x081fe400078008ff */
[----:B------:R-:W-:Y:S01]  /*3230*/  LEA R46, P1, R60, R2, 0x1 ;  /* 0x000000023c2e7211 */ /* 0x000fe200078208ff */
[----:B------:R-:W-:Y:S01]  /*3240*/  IMAD R85, R0, 0x2, R12 ;  /* 0x0000000200557824 */ /* 0x000fe200078e020c */
[-C--:B------:R-:W-:Y:S02]  /*3250*/  LEA.HI.X.SX32 R57, R72, R55.reuse, 0x1, P0 ;  /* 0x0000003748397211 */ /* 0x080fe400000f0eff */
[----:B------:R-:W-:-:S02]  /*3260*/  LEA.HI.X.SX32 R47, R60, R55, 0x1, P1 ;  /* 0x000000373c2f7211 */ /* 0x000fc400008f0eff */
[CC--:B------:R-:W-:Y:S01]  /*3270*/  LEA R60, P0, R61.reuse, R2.reuse, 0x1 ;  /* 0x000000023d3c7211 */ /* 0x0c0fe200078008ff */
[----:B------:R0:W4:Y:S01]  /*3280*/  LDG.E.U16 R100, desc[UR12][R56.64] ;  /* 0x0000000c38647981 */ /* 0x000122000c1e1500 */
[C---:B------:R-:W-:Y:S02]  /*3290*/  LEA R73, R0.reuse, R85, 0x1 ;  /* 0x0000005500497211 */ /* 0x040fe400078e08ff */
[-C--:B------:R-:W-:Y:S02]  /*32a0*/  LEA.HI.X.SX32 R61, R61, R55.reuse, 0x1, P0 ;  /* 0x000000373d3d7211 */ /* 0x080fe400000f0eff */
[C---:B-1----:R-:W-:Y:S01]  /*32b0*/  LEA R58, P0, R3.reuse, R2, 0x1 ;  /* 0x00000002033a7211 */ /* 0x042fe200078008ff */
[----:B------:R-:W-:Y:S02]  /*32c0*/  IMAD R71, R0, 0x2, R73 ;  /* 0x0000000200477824 */ /* 0x000fe400078e0249 */
[----:B------:R1:W4:Y:S01]  /*32d0*/  LDG.E.U16 R99, desc[UR12][R60.64] ;  /* 0x0000000c3c637981 */ /* 0x000322000c1e1500 */
[----:B------:R-:W-:-:S02]  /*32e0*/  LEA.HI.X.SX32 R59, R3, R55, 0x1, P0 ;  /* 0x00000037033b7211 */ /* 0x000fc400000f0eff */
[-C--:B0-----:R-:W-:Y:S01]  /*32f0*/  LEA R56, P1, R85, R2.reuse, 0x1 ;  /* 0x0000000255387211 */ /* 0x081fe200078208ff */
[----:B------:R-:W-:Y:S04]  /*3300*/  STL [R1+0xd0], R79 ;  /* 0x0000d04f01007387 */ /* 0x000fe80000100800 */
[----:B------:R0:W4:Y:S01]  /*3310*/  LDG.E.U16 R98, desc[UR12][R58.64] ;  /* 0x0000000c3a627981 */ /* 0x000122000c1e1500 */
[----:B-1----:R-:W-:-:S03]  /*3320*/  LEA R60, P0, R73, R2, 0x1 ;  /* 0x00000002493c7211 */ /* 0x002fc600078008ff */
[----:B------:R1:W-:Y:S01]  /*3330*/  STL [R1+0xcc], R94 ;  /* 0x0000cc5e01007387 */ /* 0x0003e20000100800 */
[-C--:B------:R-:W-:Y:S02]  /*3340*/  LEA.HI.X.SX32 R61, R73, R55.reuse, 0x1, P0 ;  /* 0x00000037493d7211 */ /* 0x080fe400000f0eff */
[-C--:B------:R-:W-:Y:S02]  /*3350*/  LEA.HI.X.SX32 R57, R85, R55.reuse, 0x1, P1 ;  /* 0x0000003755397211 */ /* 0x080fe400008f0eff */
[C---:B0-----:R-:W-:Y:S01]  /*3360*/  LEA R58, P0, R71.reuse, R2, 0x1 ;  /* 0x00000002473a7211 */ /* 0x041fe200078008ff */
[----:B------:R0:W-:Y:S04]  /*3370*/  STL [R1+0xc8], R97 ;  /* 0x0000c86101007387 */ /* 0x0001e80000100800 */
[----:B-1----:R-:W4:Y:S01]  /*3380*/  LDG.E.U16 R94, desc[UR12][R46.64] ;  /* 0x0000000c2e5e7981 */ /* 0x002f22000c1e1500 */
[----:B------:R-:W-:-:S03]  /*3390*/  LEA.HI.X.SX32 R59, R71, R55, 0x1, P0 ;  /* 0x00000037473b7211 */ /* 0x000fc600000f0eff */
[----:B------:R-:W4:Y:S04]  /*33a0*/  LDG.E.U16 R85, desc[UR12][R60.64] ;  /* 0x0000000c3c557981 */ /* 0x000f28000c1e1500 */
[----:B0-----:R-:W4:Y:S01]  /*33b0*/  LDG.E.U16 R97, desc[UR12][R58.64] ;  /* 0x0000000c3a617981 */ /* 0x001f22000c1e1500 */
[----:B------:R-:W-:-:S03]  /*33c0*/  LEA R13, R0, R71, 0x1 ;  /* 0x00000047000d7211 */ /* 0x000fc600078e08ff */
[----:B--2---:R-:W-:Y:S04]  /*33d0*/  STL [R1+0xc4], R89 ;  /* 0x0000c45901007387 */ /* 0x004fe80000100800 */
[----:B---3--:R0:W-:Y:S04]  /*33e0*/  STL [R1+0xc0], R95 ;  /* 0x0000c05f01007387 */ /* 0x0081e80000100800 */
[----:B0-----:R0:W2:Y:S01]  /*33f0*/  LDG.E.U16 R95, desc[UR12][R56.64] ;  /* 0x0000000c385f7981 */ /* 0x0010a2000c1e1500 */
        /* <DEDUP_REMOVED lines=23> */
[----:B------:R-:W-:Y:S01]  /*3570*/  LEA.HI.X.SX32 R57, R62, R55, 0x1, P1 ;  /* 0x000000373e397211 */ /* 0x000fe200008f0eff */
[----:B-----5:R-:W-:Y:S02]  /*3580*/  STL [R1+0xbc], R93 ;  /* 0x0000bc5d01007387 */ /* 0x020fe40000100800 */
[C---:B------:R-:W-:Y:S02]  /*3590*/  IMAD R54, R0.reuse, 0x2, R75 ;  /* 0x0000000200367824 */ /* 0x040fe400078e024b */
[----:B----4-:R-:W-:Y:S04]  /*35a0*/  STL [R1+0xb8], R4 ;  /* 0x0000b80401007387 */ /* 0x010fe80000100800 */
[----:B------:R0:W-:Y:S01]  /*35b0*/  STL [R1+0xb4], R96 ;  /* 0x0000b46001007387 */ /* 0x0001e20000100800 */
[----:B------:R-:W-:-:S03]  /*35c0*/  LEA R5, R0, R54, 0x1 ;  /* 0x0000003600057211 */ /* 0x000fc600078e08ff */
[----:B0-----:R-:W3:Y:S02]  /*35d0*/  LDG.E.U16 R96, desc[UR12][R56.64] ;  /* 0x0000000c38607981 */ /* 0x001ee4000c1e1500 */
[----:B------:R-:W-:Y:S01]  /*35e0*/  IMAD R69, R0, 0x2, R5 ;  /* 0x0000000200457824 */ /* 0x000fe200078e0205 */
[----:B------:R-:W-:-:S04]  /*35f0*/  LEA R62, P0, R63, R2, 0x1 ;  /* 0x000000023f3e7211 */ /* 0x000fc800078008ff */
[----:B------:R-:W-:Y:S02]  /*3600*/  LEA R67, R0, R69, 0x1 ;  /* 0x0000004500437211 */ /* 0x000fe400078e08ff */
[-C--:B------:R-:W-:Y:S02]  /*3610*/  LEA.HI.X.SX32 R63, R63, R55.reuse, 0x1, P0 ;  /* 0x000000373f3f7211 */ /* 0x080fe400000f0eff */
[-C--:B------:R-:W-:Y:S01]  /*3620*/  LEA R60, P0, R70, R2.reuse, 0x1 ;  /* 0x00000002463c7211 */ /* 0x080fe200078008ff */
[----:B------:R-:W-:Y:S01]  /*3630*/  IMAD R49, R0, 0x2, R67 ;  /* 0x0000000200317824 */ /* 0x000fe200078e0243 */
[----:B------:R-:W-:Y:S01]  /*3640*/  LEA R58, P1, R64, R2, 0x1 ;  /* 0x00000002403a7211 */ /* 0x000fe200078208ff */
[----:B------:R0:W4:Y:S01]  /*3650*/  LDG.E.U16 R103, desc[UR12][R62.64] ;  /* 0x0000000c3e677981 */ /* 0x000122000c1e1500 */
[-C--:B------:R-:W-:Y:S02]  /*3660*/  LEA.HI.X.SX32 R61, R70, R55.reuse, 0x1, P0 ;  /* 0x00000037463d7211 */ /* 0x080fe400000f0eff */
[----:B------:R-:W-:-:S02]  /*3670*/  LEA.HI.X.SX32 R59, R64, R55, 0x1, P1 ;  /* 0x00000037403b7211 */ /* 0x000fc400008f0eff */
[CC--:B------:R-:W-:Y:S01]  /*3680*/  LEA R64, P0, R65.reuse, R2.reuse, 0x1 ;  /* 0x0000000241407211 */ /* 0x0c0fe200078008ff */
[----:B------:R1:W5:Y:S01]  /*3690*/  LDG.E.U16 R102, desc[UR12][R60.64] ;  /* 0x0000000c3c667981 */ /* 0x000362000c1e1500 */
[C---:B------:R-:W-:Y:S02]  /*36a0*/  LEA R6, R0.reuse, R49, 0x1 ;  /* 0x0000003100067211 */ /* 0x040fe400078e08ff */
[-C--:B------:R-:W-:Y:S01]  /*36b0*/  LEA.HI.X.SX32 R65, R65, R55.reuse, 0x1, P0 ;  /* 0x0000003741417211 */ /* 0x080fe200000f0eff */
[----:B------:R-:W4:Y:S01]  /*36c0*/  LDG.E.U16 R101, desc[UR12][R58.64] ;  /* 0x0000000c3a657981 */ /* 0x000f22000c1e1500 */
[CC--:B0-----:R-:W-:Y:S01]  /*36d0*/  LEA R62, P1, R69.reuse, R2.reuse, 0x1 ;  /* 0x00000002453e7211 */ /* 0x0c1fe200078208ff */
[----:B------:R-:W-:Y:S01]  /*36e0*/  IMAD R78, R0, 0x2, R6 ;  /* 0x00000002004e7824 */ /* 0x000fe200078e0206 */
[----:B-1----:R-:W-:Y:S01]  /*36f0*/  LEA R60, P0, R68, R2, 0x1 ;  /* 0x00000002443c7211 */ /* 0x002fe200078008ff */
[----:B------:R0:W-:Y:S01]  /*3700*/  STL [R1+0xb0], R100 ;  /* 0x0000b06401007387 */ /* 0x0001e20000100800 */
[----:B------:R-:W-:-:S02]  /*3710*/  LEA.HI.X.SX32 R63, R69, R55, 0x1, P1 ;  /* 0x00000037453f7211 */ /* 0x000fc400008f0eff */
[----:B------:R-:W-:Y:S01]  /*3720*/  LEA.HI.X.SX32 R61, R68, R55, 0x1, P0 ;  /* 0x00000037443d7211 */ /* 0x000fe200000f0eff */
[----:B------:R-:W-:Y:S04]  /*3730*/  STL [R1+0xac], R94 ;  /* 0x0000ac5e01007387 */ /* 0x000fe80000100800 */
[----:B0-----:R0:W5:Y:S04]  /*3740*/  LDG.E.U16 R100, desc[UR12][R64.64] ;  /* 0x0000000c40647981 */ /* 0x001168000c1e1500 */
[----:B------:R1:W-:Y:S01]  /*3750*/  STL [R1+0xa8], R99 ;  /* 0x0000a86301007387 */ /* 0x0003e20000100800 */
[----:B0-----:R-:W-:-:S03]  /*3760*/  LEA R64, P0, R78, R2, 0x1 ;  /* 0x000000024e407211 */ /* 0x001fc600078008ff */
[----:B------:R0:W-:Y:S01]  /*3770*/  STL [R1+0xa4], R98 ;  /* 0x0000a46201007387 */ /* 0x0001e20000100800 */
[----:B------:R-:W-:-:S03]  /*3780*/  LEA.HI.X.SX32 R65, R78, R55, 0x1, P0 ;  /* 0x000000374e417211 */ /* 0x000fc600000f0eff */
[----:B-1----:R-:W5:Y:S04]  /*3790*/  LDG.E.U16 R99, desc[UR12][R60.64] ;  /* 0x0000000c3c637981 */ /* 0x002f68000c1e1500 */
[----:B0-----:R0:W5:Y:S04]  /*37a0*/  LDG.E.U16 R98, desc[UR12][R62.64] ;  /* 0x0000000c3e627981 */ /* 0x001168000c1e1500 */
[----:B--2---:R-:W-:Y:S04]  /*37b0*/  STL [R1+0xa0], R95 ;  /* 0x0000a05f01007387 */ /* 0x004fe80000100800 */
[----:B------:R-:W-:Y:S04]  /*37c0*/  STL [R1+0x9c], R85 ;  /* 0x00009c5501007387 */ /* 0x000fe80000100800 */
[----:B------:R1:W-:Y:S04]  /*37d0*/  STL [R1+0x98], R97 ;  /* 0x0000986101007387 */ /* 0x0003e80000100800 */
[----:B-1----:R1:W2:Y:S01]  /*37e0*/  LDG.E.U16 R97, desc[UR12][R64.64] ;  /* 0x0000000c40617981 */ /* 0x0022a2000c1e1500 */
        /* <DEDUP_REMOVED lines=22> */
[C---:B------:R-:W-:Y:S01]  /*3950*/  LEA R68, R0.reuse, R69, 0x1 ;  /* 0x0000004500447211 */ /* 0x040fe200078e08ff */
[----:B---3--:R3:W-:Y:S01]  /*3960*/  STL [R1+0x94], R96 ;  /* 0x0000946001007387 */ /* 0x0087e20000100800 */
[-C--:B0-----:R-:W-:Y:S02]  /*3970*/  LEA R62, P1, R89, R2.reuse, 0x1 ;  /* 0x00000002593e7211 */ /* 0x081fe400078208ff */
[----:B------:R-:W-:Y:S02]  /*3980*/  LEA R60, P0, R79, R2, 0x1 ;  /* 0x000000024f3c7211 */ /* 0x000fe400078008ff */
[-C--:B------:R-:W-:Y:S01]  /*3990*/  LEA.HI.X.SX32 R63, R89, R55.reuse, 0x1, P1 ;  /* 0x00000037593f7211 */ /* 0x080fe200008f0eff */
[----:B---3--:R-:W-:Y:S01]  /*39a0*/  IMAD R96, R0, 0x2, R68 ;  /* 0x0000000200607824 */ /* 0x008fe200078e0244 */
[----:B------:R-:W-:-:S03]  /*39b0*/  LEA.HI.X.SX32 R61, R79, R55, 0x1, P0 ;  /* 0x000000374f3d7211 */ /* 0x000fc600000f0eff */
[----:B------:R0:W3:Y:S01]  /*39c0*/  LDG.E.U16 R104, desc[UR12][R62.64] ;  /* 0x0000000c3e687981 */ /* 0x0000e2000c1e1500 */
[----:B------:R-:W-:-:S03]  /*39d0*/  LEA R89, R0, R96, 0x1 ;  /* 0x0000006000597211 */ /* 0x000fc600078e08ff */
[----:B------:R4:W3:Y:S01]  /*39e0*/  LDG.E.U16 R105, desc[UR12][R60.64] ;  /* 0x0000000c3c697981 */ /* 0x0008e2000c1e1500 */
[----:B-1----:R-:W-:Y:S01]  /*39f0*/  LEA R64, P0, R93, R2, 0x1 ;  /* 0x000000025d407211 */ /* 0x002fe200078008ff */
[----:B------:R-:W-:-:S03]  /*3a00*/  IMAD R79, R0, 0x2, R89 ;  /* 0x00000002004f7824 */ /* 0x000fc600078e0259 */
[----:B------:R-:W-:Y:S02]  /*3a10*/  LEA.HI.X.SX32 R65, R93, R55, 0x1, P0 ;  /* 0x000000375d417211 */ /* 0x000fe400000f0eff */
[-C--:B0-----:R-:W-:Y:S02]  /*3a20*/  LEA R62, P0, R94, R2.reuse, 0x1 ;  /* 0x000000025e3e7211 */ /* 0x081fe400078008ff */
[----:B------:R-:W-:Y:S02]  /*3a30*/  LEA R78, R0, R79, 0x1 ;  /* 0x0000004f004e7211 */ /* 0x000fe400078e08ff */
[CC--:B----4-:R-:W-:Y:S01]  /*3a40*/  LEA R60, P1, R95.reuse, R2.reuse, 0x1 ;  /* 0x000000025f3c7211 */ /* 0x0d0fe200078208ff */
[----:B------:R0:W-:Y:S01]  /*3a50*/  STL [R1+0x90], R103 ;  /* 0x0000906701007387 */ /* 0x0001e20000100800 */
[-C--:B------:R-:W-:Y:S01]  /*3a60*/  LEA.HI.X.SX32 R63, R94, R55.reuse, 0x1, P0 ;  /* 0x000000375e3f7211 */ /* 0x080fe200000f0eff */
[----:B------:R-:W-:Y:S01]  /*3a70*/  IMAD R93, R0, 0x2, R78 ;  /* 0x00000002005d7824 */ /* 0x000fe200078e024e */
[----:B------:R-:W-:Y:S01]  /*3a80*/  LEA.HI.X.SX32 R61, R95, R55, 0x1, P1 ;  /* 0x000000375f3d7211 */ /* 0x000fe200008f0eff */
[----:B-----5:R1:W-:Y:S04]  /*3a90*/  STL [R1+0x8c], R102 ;  /* 0x00008c6601007387 */ /* 0x0203e80000100800 */
[----:B0-----:R0:W4:Y:S04]  /*3aa0*/  LDG.E.U16 R103, desc[UR12][R64.64] ;  /* 0x0000000c40677981 */ /* 0x001128000c1e1500 */
[----:B------:R5:W-:Y:S04]  /*3ab0*/  STL [R1+0x88], R101 ;  /* 0x0000886501007387 */ /* 0x000be80000100800 */
[----:B-1----:R1:W3:Y:S01]  /*3ac0*/  LDG.E.U16 R102, desc[UR12][R62.64] ;  /* 0x0000000c3e667981 */ /* 0x0022e2000c1e1500 */
[----:B0-----:R-:W-:-:S04]  /*3ad0*/  LEA R64, P0, R96, R2, 0x1 ;  /* 0x0000000260407211 */ /* 0x001fc800078008ff */
[----:B------:R-:W-:Y:S01]  /*3ae0*/  LEA.HI.X.SX32 R65, R96, R55, 0x1, P0 ;  /* 0x0000003760417211 */ /* 0x000fe200000f0eff */
[----:B-----5:R0:W5:Y:S01]  /*3af0*/  LDG.E.U16 R101, desc[UR12][R60.64] ;  /* 0x0000000c3c657981 */ /* 0x020162000c1e1500 */
[----:B-1----:R-:W-:-:S03]  /*3b00*/  LEA R62, P1, R93, R2, 0x1 ;  /* 0x000000025d3e7211 */ /* 0x002fc600078208ff */
[----:B------:R1:W-:Y:S01]  /*3b10*/  STL [R1+0x84], R100 ;  /* 0x0000846401007387 */ /* 0x0003e20000100800 */
[-C--:B------:R-:W-:Y:S02]  /*3b20*/  LEA.HI.X.SX32 R63, R93, R55.reuse, 0x1, P1 ;  /* 0x000000375d3f7211 */ /* 0x080fe400008f0eff */
[CC--:B0-----:R-:W-:Y:S01]  /*3b30*/  LEA R60, P0, R83.reuse, R2.reuse, 0x1 ;  /* 0x00000002533c7211 */ /* 0x0c1fe200078008ff */
[----:B------:R0:W-:Y:S03]  /*3b40*/  STL [R1+0x80], R99 ;  /* 0x0000806301007387 */ /* 0x0001e60000100800 */
[----:B------:R-:W-:Y:S01]  /*3b50*/  LEA.HI.X.SX32 R61, R83, R55, 0x1, P0 ;  /* 0x00000037533d7211 */ /* 0x000fe200000f0eff */
[----:B-1----:R1:W5:Y:S04]  /*3b60*/  LDG.E.U16 R100, desc[UR12][R64.64] ;  /* 0x0000000c40647981 */ /* 0x002368000c1e1500 */
[----:B------:R1:W-:Y:S04]  /*3b70*/  STL [R1+0x7c], R98 ;  /* 0x00007c6201007387 */ /* 0x0003e80000100800 */
[----:B0-----:R0:W5:Y:S01]  /*3b80*/  LDG.E.U16 R99, desc[UR12][R62.64] ;  /* 0x0000000c3e637981 */ /* 0x001162000c1e1500 */
[----:B-1----:R-:W-:-:S04]  /*3b90*/  LEA R64, P0, R80, R2, 0x1 ;  /* 0x0000000250407211 */ /* 0x002fc800078008ff */
[----:B------:R-:W-:Y:S01]  /*3ba0*/  LEA.HI.X.SX32 R65, R80, R55, 0x1, P0 ;  /* 0x0000003750417211 */ /* 0x000fe200000f0eff */
[----:B------:R1:W5:Y:S01]  /*3bb0*/  LDG.E.U16 R98, desc[UR12][R60.64] ;  /* 0x0000000c3c627981 */ /* 0x000362000c1e1500 */
[----:B0-----:R-:W-:-:S04]  /*3bc0*/  LEA R62, P1, R81, R2, 0x1 ;  /* 0x00000002513e7211 */ /* 0x001fc800078208ff */
[----:B------:R-:W-:Y:S02]  /*3bd0*/  LEA.HI.X.SX32 R63, R81, R55, 0x1, P1 ;  /* 0x00000037513f7211 */ /* 0x000fe400008f0eff */
[----:B-1----:R-:W-:-:S03]  /*3be0*/  LEA R60, P0, R76, R2, 0x1 ;  /* 0x000000024c3c7211 */ /* 0x002fc600078008ff */
[----:B------:R0:W5:Y:S01]  /*3bf0*/  LDG.E.U16 R96, desc[UR12][R62.64] ;  /* 0x0000000c3e607981 */ /* 0x000162000c1e1500 */
[----:B------:R-:W-:-:S05]  /*3c00*/  LEA.HI.X.SX32 R61, R76, R55, 0x1, P0 ;  /* 0x000000374c3d7211 */ /* 0x000fca00000f0eff */
[----:B------:R-:W5:Y:S01]  /*3c10*/  LDG.E.U16 R95, desc[UR12][R60.64] ;  /* 0x0000000c3c5f7981 */ /* 0x000f62000c1e1500 */
[----:B0-----:R-:W-:-:S04]  /*3c20*/  LEA R62, P0, R66, R2, 0x1 ;  /* 0x00000002423e7211 */ /* 0x001fc800078008ff */
[----:B------:R-:W-:Y:S02]  /*3c30*/  LEA.HI.X.SX32 R63, R66, R55, 0x1, P0 ;  /* 0x00000037423f7211 */ /* 0x000fe400000f0eff */
[----:B------:R-:W-:-:S03]  /*3c40*/  LEA R66, P0, R67, R2, 0x1 ;  /* 0x0000000243427211 */ /* 0x000fc600078008ff */
[----:B------:R0:W5:Y:S01]  /*3c50*/  LDG.E.U16 R83, desc[UR12][R62.64] ;  /* 0x0000000c3e537981 */ /* 0x000162000c1e1500 */
[----:B------:R-:W-:-:S05]  /*3c60*/  LEA.HI.X.SX32 R67, R67, R55, 0x1, P0 ;  /* 0x0000003743437211 */ /* 0x000fca00000f0eff */
[----:B------:R1:W5:Y:S01]  /*3c70*/  LDG.E.U16 R80, desc[UR12][R66.64] ;  /* 0x0000000c42507981 */ /* 0x000362000c1e1500 */
[----:B0-----:R-:W-:-:S04]  /*3c80*/  LEA R62, P0, R72, R2, 0x1 ;  /* 0x00000002483e7211 */ /* 0x001fc800078008ff */
[----:B------:R-:W-:Y:S02]  /*3c90*/  LEA.HI.X.SX32 R63, R72, R55, 0x1, P0 ;  /* 0x00000037483f7211 */ /* 0x000fe400000f0eff */
[----:B-1----:R-:W-:-:S03]  /*3ca0*/  LEA R66, P0, R71, R2, 0x1 ;  /* 0x0000000247427211 */ /* 0x002fc600078008ff */
[----:B------:R0:W5:Y:S01]  /*3cb0*/  LDG.E.U16 R76, desc[UR12][R62.64] ;  /* 0x0000000c3e4c7981 */ /* 0x000162000c1e1500 */
[----:B------:R-:W-:Y:S02]  /*3cc0*/  LEA.HI.X.SX32 R67, R71, R55, 0x1, P0 ;  /* 0x0000003747437211 */ /* 0x000fe400000f0eff */
[----:B------:R-:W-:Y:S02]  /*3cd0*/  LEA R93, R0, R93, 0x1 ;  /* 0x0000005d005d7211 */ /* 0x000fe400078e08ff */
[----:B0-----:R-:W-:-:S04]  /*3ce0*/  LEA R62, P0, R70, R2, 0x1 ;  /* 0x00000002463e7211 */ /* 0x001fc800078008ff */
[----:B------:R-:W-:Y:S01]  /*3cf0*/  LEA.HI.X.SX32 R63, R70, R55, 0x1, P0 ;  /* 0x00000037463f7211 */ /* 0x000fe200000f0eff */
[----:B--2---:R0:W-:Y:S04]  /*3d00*/  STL [R1+0x78], R97 ;  /* 0x0000786101007387 */ /* 0x0041e80000100800 */
[----:B0-----:R0:W2:Y:S02]  /*3d10*/  LDG.E.U16 R97, desc[UR12][R64.64] ;  /* 0x0000000c40617981 */ /* 0x0010a4000c1e1500 */
[----:B0-----:R-:W-:-:S04]  /*3d20*/  LEA R64, P1, R77, R2, 0x1 ;  /* 0x000000024d407211 */ /* 0x001fc800078208ff */
[----:B------:R-:W-:Y:S02]  /*3d30*/  LEA.HI.X.SX32 R65, R77, R55, 0x1, P1 ;  /* 0x000000374d417211 */ /* 0x000fe400008f0eff */
[----:B------:R-:W-:-:S03]  /*3d40*/  LEA R60, P1, R75, R2, 0x1 ;  /* 0x000000024b3c7211 */ /* 0x000fc600078208ff */
[----:B------:R0:W2:Y:S01]  /*3d50*/  LDG.E.U16 R94, desc[UR12][R64.64] ;  /* 0x0000000c405e7981 */ /* 0x0000a2000c1e1500 */
[----:B------:R-:W-:-:S05]  /*3d60*/  LEA.HI.X.SX32 R61, R75, R55, 0x1, P1 ;  /* 0x000000374b3d7211 */ /* 0x000fca00008f0eff */
[----:B------:R1:W2:Y:S01]  /*3d70*/  LDG.E.U16 R81, desc[UR12][R60.64] ;  /* 0x0000000c3c517981 */ /* 0x0002a2000c1e1500 */
[----:B0-----:R-:W-:-:S04]  /*3d80*/  LEA R64, P1, R74, R2, 0x1 ;  /* 0x000000024a407211 */ /* 0x001fc800078208ff */
[-C--:B------:R-:W-:Y:S02]  /*3d90*/  LEA.HI.X.SX32 R65, R74, R55.reuse, 0x1, P1 ;  /* 0x000000374a417211 */ /* 0x080fe400008f0eff */
[CC--:B-1----:R-:W-:Y:S01]  /*3da0*/  LEA R60, P1, R73.reuse, R2.reuse, 0x1 ;  /* 0x00000002493c7211 */ /* 0x0c2fe200078208ff */
[----:B------:R-:W2:Y:S03]  /*3db0*/  LDG.E.U16 R74, desc[UR12][R66.64] ;  /* 0x0000000c424a7981 */ /* 0x000ea6000c1e1500 */
[----:B------:R-:W-:Y:S01]  /*3dc0*/  LEA.HI.X.SX32 R61, R73, R55, 0x1, P1 ;  /* 0x00000037493d7211 */ /* 0x000fe200008f0eff */
[----:B------:R0:W2:Y:S04]  /*3dd0*/  LDG.E.U16 R77, desc[UR12][R64.64] ;  /* 0x0000000c404d7981 */ /* 0x0000a8000c1e1500 */
[----:B------:R1:W2:Y:S04]  /*3de0*/  LDG.E.U16 R75, desc[UR12][R60.64] ;  /* 0x0000000c3c4b7981 */ /* 0x0002a8000c1e1500 */
[----:B------:R1:W2:Y:S01]  /*3df0*/  LDG.E.U16 R73, desc[UR12][R62.64] ;  /* 0x0000000c3e497981 */ /* 0x0002a2000c1e1500 */
[----:B0-----:R-:W-:-:S02]  /*3e00*/  LEA R64, P0, R89, R2, 0x1 ;  /* 0x0000000259407211 */ /* 0x001fc400078008ff */
[----:B-1----:R-:W-:-:S04]  /*3e10*/  LEA R60, P1, R85, R2, 0x1 ;  /* 0x00000002553c7211 */ /* 0x002fc800078208ff */
[-C--:B------:R-:W-:Y:S02]  /*3e20*/  LEA.HI.X.SX32 R61, R85, R55.reuse, 0x1, P1 ;  /* 0x00000037553d7211 */ /* 0x080fe400008f0eff */
[-C--:B------:R-:W-:Y:S02]  /*3e30*/  LEA.HI.X.SX32 R65, R89, R55.reuse, 0x1, P0 ;  /* 0x0000003759417211 */ /* 0x080fe400000f0eff */
[CC--:B------:R-:W-:Y:S01]  /*3e40*/  LEA R62, P1, R93.reuse, R2.reuse, 0x1 ;  /* 0x000000025d3e7211 */ /* 0x0c0fe200078208ff */
[----:B------:R0:W2:Y:S03]  /*3e50*/  LDG.E.U16 R72, desc[UR12][R60.64] ;  /* 0x0000000c3c487981 */ /* 0x0000a6000c1e1500 */
[----:B------:R-:W-:Y:S01]  /*3e60*/  LEA.HI.X.SX32 R63, R93, R55, 0x1, P1 ;  /* 0x000000375d3f7211 */ /* 0x000fe200008f0eff */
[----:B------:R1:W2:Y:S04]  /*3e70*/  LDG.E.U16 R71, desc[UR12][R64.64] ;  /* 0x0000000c40477981 */ /* 0x0002a8000c1e1500 */
[----:B------:R-:W2:Y:S01]  /*3e80*/  LDG.E.U16 R70, desc[UR12][R62.64] ;  /* 0x0000000c3e467981 */ /* 0x000ea2000c1e1500 */
[----:B0-----:R-:W-:-:S02]  /*3e90*/  LEA R60, P0, R52, R2, 0x1 ;  /* 0x00000002343c7211 */ /* 0x001fc400078008ff */
[CC--:B-1----:R-:W-:Y:S02]  /*3ea0*/  LEA R64, P1, R53.reuse, R2.reuse, 0x1 ;  /* 0x0000000235407211 */ /* 0x0c2fe400078208ff */
[-C--:B------:R-:W-:Y:S02]  /*3eb0*/  LEA.HI.X.SX32 R61, R52, R55.reuse, 0x1, P0 ;  /* 0x00000037343d7211 */ /* 0x080fe400000f0eff */
[C---:B------:R-:W-:Y:S02]  /*3ec0*/  LEA R52, P0, R50.reuse, R2, 0x1 ;  /* 0x0000000232347211 */ /* 0x040fe400078008ff */
[-C--:B------:R-:W-:Y:S01]  /*3ed0*/  LEA.HI.X.SX32 R65, R53, R55.reuse, 0x1, P1 ;  /* 0x0000003735417211 */ /* 0x080fe200008f0eff */
[----:B------:R0:W2:Y:S01]  /*3ee0*/  LDG.E.U16 R67, desc[UR12][R60.64] ;  /* 0x0000000c3c437981 */ /* 0x0000a2000c1e1500 */
[----:B------:R-:W-:-:S03]  /*3ef0*/  LEA.HI.X.SX32 R53, R50, R55, 0x1, P0 ;  /* 0x0000003732357211 */ /* 0x000fc600000f0eff */
[----:B------:R-:W2:Y:S01]  /*3f00*/  LDG.E.U16 R66, desc[UR12][R64.64] ;  /* 0x0000000c40427981 */ /* 0x000ea2000c1e1500 */
[-C--:B------:R-:W-:Y:S02]  /*3f10*/  LEA R50, P0, R54, R2.reuse, 0x1 ;  /* 0x0000000236327211 */ /* 0x080fe400078008ff */
[----:B0-----:R-:W-:-:S04]  /*3f20*/  LEA R60, P1, R51, R2, 0x1 ;  /* 0x00000002333c7211 */ /* 0x001fc800078208ff */
[-C--:B------:R-:W-:Y:S01]  /*3f30*/  LEA.HI.X.SX32 R61, R51, R55.reuse, 0x1, P1 ;  /* 0x00000037333d7211 */ /* 0x080fe200008f0eff */
[----:B------:R0:W2:Y:S01]  /*3f40*/  LDG.E.U16 R65, desc[UR12][R52.64] ;  /* 0x0000000c34417981 */ /* 0x0000a2000c1e1500 */
[----:B------:R-:W-:-:S03]  /*3f50*/  LEA.HI.X.SX32 R51, R54, R55, 0x1, P0 ;  /* 0x0000003736337211 */ /* 0x000fc600000f0eff */
[----:B------:R1:W2:Y:S04]  /*3f60*/  LDG.E.U16 R64, desc[UR12][R60.64] ;  /* 0x0000000c3c407981 */ /* 0x0002a8000c1e1500 */
[----:B------:R1:W2:Y:S01]  /*3f70*/  LDG.E.U16 R54, desc[UR12][R50.64] ;  /* 0x0000000c32367981 */ /* 0x0002a2000c1e1500 */
[----:B0-----:R-:W-:-:S04]  /*3f80*/  LEA R52, P1, R49, R2, 0x1 ;  /* 0x0000000231347211 */ /* 0x001fc800078208ff */
[-C--:B------:R-:W-:Y:S02]  /*3f90*/  LEA.HI.X.SX32 R53, R49, R55.reuse, 0x1, P1 ;  /* 0x0000003731357211 */ /* 0x080fe400008f0eff */
[-C--:B-1----:R-:W-:Y:S02]  /*3fa0*/  LEA R60, P0, R48, R2.reuse, 0x1 ;  /* 0x00000002303c7211 */ /* 0x082fe400078008ff */
[-C--:B------:R-:W-:Y:S02]  /*3fb0*/  LEA R62, P1, R46, R2.reuse, 0x1 ;  /* 0x000000022e3e7211 */ /* 0x080fe400078208ff */
[-C--:B------:R-:W-:Y:S01]  /*3fc0*/  LEA.HI.X.SX32 R61, R48, R55.reuse, 0x1, P0 ;  /* 0x00000037303d7211 */ /* 0x080fe200000f0eff */
[----:B------:R-:W2:Y:S01]  /*3fd0*/  LDG.E.U16 R53, desc[UR12][R52.64] ;  /* 0x0000000c34357981 */ /* 0x000ea2000c1e1500 */
[----:B------:R-:W-:Y:S02]  /*3fe0*/  LEA.HI.X.SX32 R63, R46, R55, 0x1, P1 ;  /* 0x000000372e3f7211 */ /* 0x000fe400008f0eff */
[----:B------:R-:W-:-:S03]  /*3ff0*/  LEA R46, P0, R47, R2, 0x1 ;  /* 0x000000022f2e7211 */ /* 0x000fc600078008ff */
[----:B------:R-:W2:Y:S01]  /*4000*/  LDG.E.U16 R125, desc[UR12][R62.64] ;  /* 0x0000000c3e7d7981 */ /* 0x000ea2000c1e1500 */
[-C--:B------:R-:W-:Y:S02]  /*4010*/  LEA.HI.X.SX32 R47, R47, R55.reuse, 0x1, P0 ;  /* 0x000000372f2f7211 */ /* 0x080fe400000f0eff */
[-C--:B------:R-:W-:Y:S01]  /*4020*/  LEA R48, P0, R56, R2.reuse, 0x1 ;  /* 0x0000000238307211 */ /* 0x080fe200078008ff */
[----:B------:R-:W2:Y:S01]  /*4030*/  LDG.E.U16 R52, desc[UR12][R60.64] ;  /* 0x0000000c3c347981 */ /* 0x000ea2000c1e1500 */
[----:B------:R-:W-:Y:S02]  /*4040*/  LEA R50, P1, R58, R2, 0x1 ;  /* 0x000000023a327211 */ /* 0x000fe400078208ff */
[-C--:B------:R-:W-:Y:S01]  /*4050*/  LEA.HI.X.SX32 R49, R56, R55.reuse, 0x1, P0 ;  /* 0x0000003738317211 */ /* 0x080fe200000f0eff */
[----:B------:R0:W2:Y:S01]  /*4060*/  LDG.E.U16 R124, desc[UR12][R46.64] ;  /* 0x0000000c2e7c7981 */ /* 0x0000a2000c1e1500 */
[----:B------:R-:W-:-:S03]  /*4070*/  LEA.HI.X.SX32 R51, R58, R55, 0x1, P1 ;  /* 0x000000373a337211 */ /* 0x000fc600008f0eff */
[----:B------:R1:W2:Y:S04]  /*4080*/  LDG.E.U16 R123, desc[UR12][R48.64] ;  /* 0x0000000c307b7981 */ /* 0x0002a8000c1e1500 */
[----:B------:R3:W2:Y:S01]  /*4090*/  LDG.E.U16 R122, desc[UR12][R50.64] ;  /* 0x0000000c327a7981 */ /* 0x0006a2000c1e1500 */
[-C--:B0-----:R-:W-:Y:S02]  /*40a0*/  LEA R46, P0, R69, R2.reuse, 0x1 ;  /* 0x00000002452e7211 */ /* 0x081fe400078008ff */
[----:B-1----:R-:W-:Y:S02]  /*40b0*/  LEA R48, P1, R79, R2, 0x1 ;  /* 0x000000024f307211 */ /* 0x002fe400078208ff */
[-C--:B------:R-:W-:Y:S02]  /*40c0*/  LEA.HI.X.SX32 R47, R69, R55.reuse, 0x1, P0 ;  /* 0x00000037452f7211 */ /* 0x080fe400000f0eff */
[----:B------:R-:W-:-:S03]  /*40d0*/  LEA.HI.X.SX32 R49, R79, R55, 0x1, P1 ;  /* 0x000000374f317211 */ /* 0x000fc600008f0eff */
[----:B------:R-:W2:Y:S04]  /*40e0*/  LDG.E.U16 R79, desc[UR12][R46.64] ;  /* 0x0000000c2e4f7981 */ /* 0x000ea8000c1e1500 */
[----:B------:R-:W2:Y:S04]  /*40f0*/  LDG.E.U16 R69, desc[UR12][R48.64] ;  /* 0x0000000c30457981 */ /* 0x000ea8000c1e1500 */
[----:B---3--:R-:W-:Y:S04]  /*4100*/  STL [R1+0x74], R105 ;  /* 0x0000746901007387 */ /* 0x008fe80000100800 */
[----:B------:R-:W-:Y:S04]  /*4110*/  STL [R1+0x70], R104 ;  /* 0x0000706801007387 */ /* 0x000fe80000100800 */
[----:B----4-:R-:W-:Y:S04]  /*4120*/  STL [R1+0x6c], R103 ;  /* 0x00006c6701007387 */ /* 0x010fe80000100800 */
[----:B------:R-:W-:Y:S04]  /*4130*/  STL [R1+0x68], R102 ;  /* 0x0000686601007387 */ /* 0x000fe80000100800 */
[----:B-----5:R-:W-:Y:S04]  /*4140*/  STL [R1+0x64], R101 ;  /* 0x0000646501007387 */ /* 0x020fe80000100800 */
[----:B------:R-:W-:Y:S04]  /*4150*/  STL [R1+0x60], R100 ;  /* 0x0000606401007387 */ /* 0x000fe80000100800 */
[----:B------:R-:W-:Y:S04]  /*4160*/  STL [R1+0x5c], R99 ;  /* 0x00005c6301007387 */ /* 0x000fe80000100800 */
[----:B------:R-:W-:Y:S01]  /*4170*/  STL [R1+0x58], R98 ;  /* 0x0000586201007387 */ /* 0x000fe20000100800 */
[----:B------:R-:W-:-:S05]  /*4180*/  IMAD R93, R0, 0x2, R93 ;  /* 0x00000002005d7824 */ /* 0x000fca00078e025d */
[----:B------:R-:W-:-:S04]  /*4190*/  LEA R50, P0, R93, R2, 0x1 ;  /* 0x000000025d327211 */ /* 0x000fc800078008ff */
[----:B------:R-:W-:Y:S01]  /*41a0*/  LEA.HI.X.SX32 R51, R93, R55, 0x1, P0 ;  /* 0x000000375d337211 */ /* 0x000fe200000f0eff */
[----:B--2---:R-:W-:Y:S04]  /*41b0*/  STL [R1+0x54], R97 ;  /* 0x0000546101007387 */ /* 0x004fe80000100800 */
[----:B------:R-:W-:Y:S04]  /*41c0*/  STL [R1+0x50], R96 ;  /* 0x0000506001007387 */ /* 0x000fe80000100800 */
        /* <DEDUP_REMOVED lines=11> */
[----:B------:R0:W-:Y:S04]  /*4280*/  STL [R1+0x754], R125 ;  /* 0x0007547d01007387 */ /* 0x0001e80000100800 */
[----:B0-----:R-:W2:Y:S04]  /*4290*/  LDL.LU R125, [R1+0x240] ;  /* 0x00024000017d7983 */ /* 0x001ea80000300800 */
[----:B------:R-:W-:Y:S04]  /*42a0*/  STL [R1+0x20], R71 ;  /* 0x0000204701007387 */ /* 0x000fe80000100800 */
[----:B------:R-:W-:Y:S04]  /*42b0*/  STL [R1+0x1c], R70 ;  /* 0x00001c4601007387 */ /* 0x000fe80000100800 */
[----:B------:R0:W-:Y:S04]  /*42c0*/  STL [R1+0x758], R124 ;  /* 0x0007587c01007387 */ /* 0x0001e80000100800 */
[----:B0-----:R-:W3:Y:S04]  /*42d0*/  LDL.LU R124, [R1+0x1d0] ;  /* 0x0001d000017c7983 */ /* 0x001ee80000300800 */
[----:B------:R-:W-:Y:S04]  /*42e0*/  STL [R1+0x18], R67 ;  /* 0x0000184301007387 */ /* 0x000fe80000100800 */
[----:B------:R0:W-:Y:S04]  /*42f0*/  STL [R1+0x75c], R123 ;  /* 0x00075c7b01007387 */ /* 0x0001e80000100800 */
[----:B------:R-:W-:Y:S04]  /*4300*/  STL [R1+0x14], R66 ;  /* 0x0000144201007387 */ /* 0x000fe80000100800 */
[----:B0-----:R-:W4:Y:S04]  /*4310*/  LDL.LU R123, [R1+0x1d8] ;  /* 0x0001d800017b7983 */ /* 0x001f280000300800 */
[----:B------:R-:W-:Y:S04]  /*4320*/  STL [R1+0x10], R65 ;  /* 0x0000104101007387 */ /* 0x000fe80000100800 */
[----:B------:R-:W-:Y:S04]  /*4330*/  STL [R1+0xc], R64 ;  /* 0x00000c4001007387 */ /* 0x000fe80000100800 */
[----:B------:R0:W-:Y:S04]  /*4340*/  STL [R1+0x760], R122 ;  /* 0x0007607a01007387 */ /* 0x0001e80000100800 */
[----:B0-----:R-:W5:Y:S04]  /*4350*/  LDL.LU R122, [R1+0x238] ;  /* 0x00023800017a7983 */ /* 0x001f680000300800 */
[----:B------:R0:W-:Y:S04]  /*4360*/  STL [R1+0x8], R54 ;  /* 0x0000083601007387 */ /* 0x0001e80000100800 */
[----:B0-----:R0:W2:Y:S04]  /*4370*/  LDG.E.U16 R54, desc[UR12][R50.64] ;  /* 0x0000000c32367981 */ /* 0x0010a8000c1e1500 */
[----:B------:R1:W-:Y:S04]  /*4380*/  STL [R1+0x764], R79 ;  /* 0x0007644f01007387 */ /* 0x0003e80000100800 */
[----:B-1----:R-:W3:Y:S04]  /*4390*/  LDL.LU R79, [R1+0x248] ;  /* 0x00024800014f7983 */ /* 0x002ee80000300800 */
[----:B------:R-:W-:Y:S04]  /*43a0*/  STL [R1+0x4], R53 ;  /* 0x0000043501007387 */ /* 0x000fe80000100800 */
[----:B------:R1:W-:Y:S04]  /*43b0*/  STL [R1+0x768], R69 ;  /* 0x0007684501007387 */ /* 0x0003e80000100800 */
[----:B-1----:R-:W3:Y:S01]  /*43c0*/  LDL.LU R69, [R1+0x250] ;  /* 0x0002500001457983 */ /* 0x002ee20000300800 */
[----:B------:R-:W-:-:S02]  /*43d0*/  LEA R48, P0, R92, R2, 0x1 ;  /* 0x000000025c307211 */ /* 0x000fc400078008ff */
[CC--:B------:R-:W-:Y:S01]  /*43e0*/  LEA R46, P1, R91.reuse, R2.reuse, 0x1 ;  /* 0x000000025b2e7211 */ /* 0x0c0fe200078208ff */
[----:B------:R1:W-:Y:S01]  /*43f0*/  STL [R1], R52 ;  /* 0x0000003401007387 */ /* 0x0003e20000100800 */
[-C--:B------:R-:W-:Y:S02]  /*4400*/  LEA.HI.X.SX32 R49, R92, R55.reuse, 0x1, P0 ;  /* 0x000000375c317211 */ /* 0x080fe400000f0eff */
[----:B------:R-:W-:Y:S02]  /*4410*/  LEA.HI.X.SX32 R47, R91, R55, 0x1, P1 ;  /* 0x000000375b2f7211 */ /* 0x000fe400008f0eff */
[-C--:B------:R-:W-:Y:S02]  /*4420*/  LEA R62, P0, R90, R2.reuse, 0x1 ;  /* 0x000000025a3e7211 */ /* 0x080fe400078008ff */
[-C--:B------:R-:W-:Y:S02]  /*4430*/  LEA R60, P1, R88, R2.reuse, 0x1 ;  /* 0x00000002583c7211 */ /* 0x080fe400078208ff */
[----:B0-----:R-:W-:-:S02]  /*4440*/  LEA R50, P3, R86, R2, 0x1 ;  /* 0x0000000256327211 */ /* 0x001fc400078608ff */
[CC--:B-1----:R-:W-:Y:S02]  /*4450*/  LEA R52, P2, R87.reuse, R2.reuse, 0x1 ;  /* 0x0000000257347211 */ /* 0x0c2fe400078408ff */
[-C--:B------:R-:W-:Y:S02]  /*4460*/  LEA.HI.X.SX32 R63, R90, R55.reuse, 0x1, P0 ;  /* 0x000000375a3f7211 */ /* 0x080fe400000f0eff */
[-C--:B------:R-:W-:Y:S02]  /*4470*/  LEA.HI.X.SX32 R61, R88, R55.reuse, 0x1, P1 ;  /* 0x00000037583d7211 */ /* 0x080fe400008f0eff */
[-C--:B------:R-:W-:Y:S02]  /*4480*/  LEA.HI.X.SX32 R51, R86, R55.reuse, 0x1, P3 ;  /* 0x0000003756337211 */ /* 0x080fe400018f0eff */
[----:B------:R-:W-:Y:S02]  /*4490*/  LEA.HI.X.SX32 R53, R87, R55, 0x1, P2 ;  /* 0x0000003757357211 */ /* 0x000fe400010f0eff */
[----:B------:R-:W-:-:S02]  /*44a0*/  LEA R72, P0, R84, R2, 0x1 ;  /* 0x0000000254487211 */ /* 0x000fc400078008ff */
[-C--:B------:R-:W-:Y:S02]  /*44b0*/  LEA R70, P1, R82, R2.reuse, 0x1 ;  /* 0x0000000252467211 */ /* 0x080fe400078208ff */
[-C--:B------:R-:W-:Y:S02]  /*44c0*/  LEA R64, P3, R44, R2.reuse, 0x1 ;  /* 0x000000022c407211 */ /* 0x080fe400078608ff */
[----:B------:R-:W-:Y:S02]  /*44d0*/  LEA R66, P2, R43, R2, 0x1 ;  /* 0x000000022b427211 */ /* 0x000fe400078408ff */
[-C--:B------:R-:W-:Y:S02]  /*44e0*/  LEA.HI.X.SX32 R73, R84, R55.reuse, 0x1, P0 ;  /* 0x0000003754497211 */ /* 0x080fe400000f0eff */
[-C--:B------:R-:W-:Y:S02]  /*44f0*/  LEA.HI.X.SX32 R71, R82, R55.reuse, 0x1, P1 ;  /* 0x0000003752477211 */ /* 0x080fe400008f0eff */
[----:B------:R-:W-:-:S02]  /*4500*/  LEA.HI.X.SX32 R65, R44, R55, 0x1, P3 ;  /* 0x000000372c417211 */ /* 0x000fc400018f0eff */
[-C--:B------:R-:W-:Y:S02]  /*4510*/  LEA.HI.X.SX32 R67, R43, R55.reuse, 0x1, P2 ;  /* 0x000000372b437211 */ /* 0x080fe400010f0eff */
[-C--:B------:R-:W-:Y:S02]  /*4520*/  LEA R82, P0, R39, R2.reuse, 0x1 ;  /* 0x0000000227527211 */ /* 0x080fe400078008ff */
[-C--:B------:R-:W-:Y:S02]  /*4530*/  LEA R80, P1, R40, R2.reuse, 0x1 ;  /* 0x0000000228507211 */ /* 0x080fe400078208ff */
[-C--:B------:R-:W-:Y:S02]  /*4540*/  LEA R74, P3, R42, R2.reuse, 0x1 ;  /* 0x000000022a4a7211 */ /* 0x080fe400078608ff */
[----:B------:R-:W-:Y:S02]  /*4550*/  LEA R76, P2, R41, R2, 0x1 ;  /* 0x00000002294c7211 */ /* 0x000fe400078408ff */
[----:B------:R-:W-:-:S02]  /*4560*/  LEA.HI.X.SX32 R83, R39, R55, 0x1, P0 ;  /* 0x0000003727537211 */ /* 0x000fc400000f0eff */
[-C--:B------:R-:W-:Y:S02]  /*4570*/  LEA.HI.X.SX32 R81, R40, R55.reuse, 0x1, P1 ;  /* 0x0000003728517211 */ /* 0x080fe400008f0eff */
[-C--:B------:R-:W-:Y:S02]  /*4580*/  LEA.HI.X.SX32 R75, R42, R55.reuse, 0x1, P3 ;  /* 0x000000372a4b7211 */ /* 0x080fe400018f0eff */
[----:B------:R-:W-:Y:S02]  /*4590*/  LEA.HI.X.SX32 R77, R41, R55, 0x1, P2 ;  /* 0x00000037294d7211 */ /* 0x000fe400010f0eff */
[-C--:B------:R-:W-:Y:S02]  /*45a0*/  LEA R86, P0, R35, R2.reuse, 0x1 ;  /* 0x0000000223567211 */ /* 0x080fe400078008ff */
[-C--:B------:R-:W-:Y:S02]  /*45b0*/  LEA R84, P1, R36, R2.reuse, 0x1 ;  /* 0x0000000224547211 */ /* 0x080fe400078208ff */
[----:B------:R-:W-:-:S02]  /*45c0*/  LEA R40, P3, R38, R2, 0x1 ;  /* 0x0000000226287211 */ /* 0x000fc400078608ff */
[-C--:B------:R-:W-:Y:S02]  /*45d0*/  LEA R42, P2, R37, R2.reuse, 0x1 ;  /* 0x00000002252a7211 */ /* 0x080fe400078408ff */
        /* <DEDUP_REMOVED lines=11> */
[----:B------:R-:W-:Y:S02]  /*4690*/  LEA.HI.X.SX32 R39, R33, R55, 0x1, P2 ;  /* 0x0000003721277211 */ /* 0x000fe400010f0eff */
[-C--:B------:R-:W-:Y:S02]  /*46a0*/  LEA R94, P0, R27, R2.reuse, 0x1 ;  /* 0x000000021b5e7211 */ /* 0x080fe400078008ff */
[-C--:B------:R-:W-:Y:S02]  /*46b0*/  LEA R92, P1, R28, R2.reuse, 0x1 ;  /* 0x000000021c5c7211 */ /* 0x080fe400078208ff */
[-C--:B------:R-:W-:Y:S02]  /*46c0*/  LEA R32, P3, R30, R2.reuse, 0x1 ;  /* 0x000000021e207211 */ /* 0x080fe400078608ff */
[----:B------:R-:W-:Y:S02]  /*46d0*/  LEA R34, P2, R29, R2, 0x1 ;  /* 0x000000021d227211 */ /* 0x000fe400078408ff */
[----:B------:R-:W-:-:S02]  /*46e0*/  LEA R0, R0, R93, 0x1 ;  /* 0x0000005d00007211 */ /* 0x000fc400078e08ff */
[-C--:B------:R-:W-:Y:S02]  /*46f0*/  LEA.HI.X.SX32 R95, R27, R55.reuse, 0x1, P0 ;  /* 0x000000371b5f7211 */ /* 0x080fe400000f0eff */
[-C--:B------:R-:W-:Y:S02]  /*4700*/  LEA.HI.X.SX32 R93, R28, R55.reuse, 0x1, P1 ;  /* 0x000000371c5d7211 */ /* 0x080fe400008f0eff */
[-C--:B------:R-:W-:Y:S02]  /*4710*/  LEA.HI.X.SX32 R33, R30, R55.reuse, 0x1, P3 ;  /* 0x000000371e217211 */ /* 0x080fe400018f0eff */
[----:B------:R-:W-:Y:S02]  /*4720*/  LEA.HI.X.SX32 R35, R29, R55, 0x1, P2 ;  /* 0x000000371d237211 */ /* 0x000fe400010f0eff */
[-C--:B------:R-:W-:Y:S02]  /*4730*/  LEA R98, P0, R23, R2.reuse, 0x1 ;  /* 0x0000000217627211 */ /* 0x080fe400078008ff */
[----:B------:R-:W-:-:S02]  /*4740*/  LEA R96, P1, R24, R2, 0x1 ;  /* 0x0000000218607211 */ /* 0x000fc400078208ff */
[-C--:B------:R-:W-:Y:S02]  /*4750*/  LEA R28, P3, R26, R2.reuse, 0x1 ;  /* 0x000000021a1c7211 */ /* 0x080fe400078608ff */
[----:B------:R-:W-:Y:S02]  /*4760*/  LEA R30, P2, R25, R2, 0x1 ;  /* 0x00000002191e7211 */ /* 0x000fe400078408ff */
[-C--:B------:R-:W-:Y:S02]  /*4770*/  LEA.HI.X.SX32 R99, R23, R55.reuse, 0x1, P0 ;  /* 0x0000003717637211 */ /* 0x080fe400000f0eff */
[-C--:B------:R-:W-:Y:S02]  /*4780*/  LEA.HI.X.SX32 R97, R24, R55.reuse, 0x1, P1 ;  /* 0x0000003718617211 */ /* 0x080fe400008f0eff */
[-C--:B------:R-:W-:Y:S02]  /*4790*/  LEA.HI.X.SX32 R29, R26, R55.reuse, 0x1, P3 ;  /* 0x000000371a1d7211 */ /* 0x080fe400018f0eff */
[----:B------:R-:W-:-:S02]  /*47a0*/  LEA.HI.X.SX32 R31, R25, R55, 0x1, P2 ;  /* 0x00000037191f7211 */ /* 0x000fc400010f0eff */
[-C--:B------:R-:W-:Y:S02]  /*47b0*/  LEA R102, P0, R19, R2.reuse, 0x1 ;  /* 0x0000000213667211 */ /* 0x080fe400078008ff */
[-C--:B------:R-:W-:Y:S02]  /*47c0*/  LEA R100, P1, R20, R2.reuse, 0x1 ;  /* 0x0000000214647211 */ /* 0x080fe400078208ff */
[-C--:B------:R-:W-:Y:S02]  /*47d0*/  LEA R24, P3, R22, R2.reuse, 0x1 ;  /* 0x0000000216187211 */ /* 0x080fe400078608ff */
[----:B------:R-:W-:Y:S02]  /*47e0*/  LEA R26, P2, R21, R2, 0x1 ;  /* 0x00000002151a7211 */ /* 0x000fe400078408ff */
[-C--:B------:R-:W-:Y:S02]  /*47f0*/  LEA.HI.X.SX32 R103, R19, R55.reuse, 0x1, P0 ;  /* 0x0000003713677211 */ /* 0x080fe400000f0eff */
[----:B------:R-:W-:-:S02]  /*4800*/  LEA.HI.X.SX32 R101, R20, R55, 0x1, P1 ;  /* 0x0000003714657211 */ /* 0x000fc400008f0eff */
[-C--:B------:R-:W-:Y:S02]  /*4810*/  LEA.HI.X.SX32 R25, R22, R55.reuse, 0x1, P3 ;  /* 0x0000003716197211 */ /* 0x080fe400018f0eff */
[----:B------:R-:W-:Y:S02]  /*4820*/  LEA.HI.X.SX32 R27, R21, R55, 0x1, P2 ;  /* 0x00000037151b7211 */ /* 0x000fe400010f0eff */
[-C--:B------:R-:W-:Y:S02]  /*4830*/  LEA R106, P0, R15, R2.reuse, 0x1 ;  /* 0x000000020f6a7211 */ /* 0x080fe400078008ff */
[-C--:B------:R-:W-:Y:S02]  /*4840*/  LEA R104, P1, R16, R2.reuse, 0x1 ;  /* 0x0000000210687211 */ /* 0x080fe400078208ff */
[-C--:B------:R-:W-:Y:S02]  /*4850*/  LEA R20, P3, R18, R2.reuse, 0x1 ;  /* 0x0000000212147211 */ /* 0x080fe400078608ff */
[----:B------:R-:W-:-:S02]  /*4860*/  LEA R22, P2, R17, R2, 0x1 ;  /* 0x0000000211167211 */ /* 0x000fc400078408ff */
[-C--:B------:R-:W-:Y:S02]  /*4870*/  LEA.HI.X.SX32 R107, R15, R55.reuse, 0x1, P0 ;  /* 0x000000370f6b7211 */ /* 0x080fe400000f0eff */
[-C--:B------:R-:W-:Y:S02]  /*4880*/  LEA.HI.X.SX32 R105, R16, R55.reuse, 0x1, P1 ;  /* 0x0000003710697211 */ /* 0x080fe400008f0eff */
[-C--:B------:R-:W-:Y:S02]  /*4890*/  LEA.HI.X.SX32 R21, R18, R55.reuse, 0x1, P3 ;  /* 0x0000003712157211 */ /* 0x080fe400018f0eff */
[----:B------:R-:W-:Y:S02]  /*48a0*/  LEA.HI.X.SX32 R23, R17, R55, 0x1, P2 ;  /* 0x0000003711177211 */ /* 0x000fe400010f0eff */
[-C--:B------:R-:W-:Y:S02]  /*48b0*/  LEA R110, P0, R11, R2.reuse, 0x1 ;  /* 0x000000020b6e7211 */ /* 0x080fe400078008ff */
[----:B------:R-:W-:-:S02]  /*48c0*/  LEA R108, P1, R12, R2, 0x1 ;  /* 0x000000020c6c7211 */ /* 0x000fc400078208ff */
[-C--:B------:R-:W-:Y:S02]  /*48d0*/  LEA R16, P3, R14, R2.reuse, 0x1 ;  /* 0x000000020e107211 */ /* 0x080fe400078608ff */
[----:B------:R-:W-:Y:S01]  /*48e0*/  LEA R18, P2, R13, R2, 0x1 ;  /* 0x000000020d127211 */ /* 0x000fe200078408ff */
[----:B------:R-:W0:Y:S01]  /*48f0*/  S2UR UR6, SR_CgaCtaId ;  /* 0x00000000000679c3 */ /* 0x000e220000008800 */
        /* <DEDUP_REMOVED lines=11> */
[-C--:B------:R-:W-:Y:S02]  /*49b0*/  LEA.HI.X.SX32 R113, R9, R55.reuse, 0x1, P2 ;  /* 0x0000003709717211 */ /* 0x080fe400010f0eff */
[CC--:B------:R-:W-:Y:S02]  /*49c0*/  LEA R10, P1, R6.reuse, R2.reuse, 0x1 ;  /* 0x00000002060a7211 */ /* 0x0c0fe400078208ff */
[C---:B------:R-:W-:Y:S02]  /*49d0*/  LEA R8, P2, R7.reuse, R2, 0x1 ;  /* 0x0000000207087211 */ /* 0x040fe400078408ff */
[-C--:B------:R-:W-:Y:S02]  /*49e0*/  LEA.HI.X.SX32 R11, R6, R55.reuse, 0x1, P1 ;  /* 0x00000037060b7211 */ /* 0x080fe400008f0eff */
[----:B------:R-:W-:-:S02]  /*49f0*/  LEA.HI.X.SX32 R9, R7, R55, 0x1, P2 ;  /* 0x0000003707097211 */ /* 0x000fc400010f0eff */
[CC--:B------:R-:W-:Y:S02]  /*4a00*/  LEA R118, P1, R4.reuse, R2.reuse, 0x1 ;  /* 0x0000000204767211 */ /* 0x0c0fe400078208ff */
[-C--:B------:R-:W-:Y:S02]  /*4a10*/  LEA R6, P2, R57, R2.reuse, 0x1 ;  /* 0x0000000239067211 */ /* 0x080fe400078408ff */
[-C--:B------:R-:W-:Y:S02]  /*4a20*/  LEA.HI.X.SX32 R119, R4, R55.reuse, 0x1, P1 ;  /* 0x0000003704777211 */ /* 0x080fe400008f0eff */
[-C--:B------:R-:W-:Y:S02]  /*4a30*/  LEA R116, P0, R5, R2.reuse, 0x1 ;  /* 0x0000000205747211 */ /* 0x080fe400078008ff */
[----:B------:R-:W-:Y:S02]  /*4a40*/  LEA.HI.X.SX32 R7, R57, R55, 0x1, P2 ;  /* 0x0000003739077211 */ /* 0x000fe400010f0eff */
[----:B------:R-:W-:-:S02]  /*4a50*/  LEA R56, P1, R68, R2, 0x1 ;  /* 0x0000000244387211 */ /* 0x000fc400078208ff */
[-C--:B------:R-:W-:Y:S01]  /*4a60*/  LEA R4, P2, R78, R2.reuse, 0x1 ;  /* 0x000000024e047211 */ /* 0x080fe200078408ff */
[----:B------:R-:W-:Y:S01]  /*4a70*/  UMOV UR4, 0x400 ;  /* 0x0000040000047882 */ /* 0x000fe20000000000 */
[-C--:B------:R-:W-:Y:S02]  /*4a80*/  LEA.HI.X.SX32 R117, R5, R55.reuse, 0x1, P0 ;  /* 0x0000003705757211 */ /* 0x080fe400000f0eff */
[-C--:B------:R-:W-:Y:S02]  /*4a90*/  LEA.HI.X.SX32 R57, R68, R55.reuse, 0x1, P1 ;  /* 0x0000003744397211 */ /* 0x080fe400008f0eff */
[-C--:B------:R-:W-:Y:S01]  /*4aa0*/  LEA.HI.X.SX32 R5, R78, R55.reuse, 0x1, P2 ;  /* 0x000000374e057211 */ /* 0x080fe200010f0eff */
[----:B0-----:R-:W-:Y:S01]  /*4ab0*/  ULEA UR6, UR6, UR4, 0x18 ;  /* 0x0000000406067291 */ /* 0x001fe2000f8ec0ff */
[----:B--2---:R0:W-:Y:S01]  /*4ac0*/  STL [R1+0x76c], R54 ;  /* 0x00076c3601007387 */ /* 0x0041e20000100800 */
[C---:B------:R-:W-:Y:S01]  /*4ad0*/  LEA R120, P0, R3.reuse, R2, 0x1 ;  /* 0x0000000203787211 */ /* 0x040fe200078008ff */
[----:B------:R-:W1:Y:S02]  /*4ae0*/  LDCU UR4, c[0x0][0x3f0] ;  /* 0x00007e00ff0477ac */ /* 0x000e640008000800 */
[----:B0-----:R-:W2:Y:S04]  /*4af0*/  LDL.LU R54, [R1+0x1e0] ;  /* 0x0001e00001367983 */ /* 0x001ea80000300800 */
        /* <DEDUP_REMOVED lines=24> */
[----:B------:R-:W2:Y:S04]  /*4c80*/  LDL.LU R44, [R1+0x220] ;  /* 0x00022000012c7983 */ /* 0x000ea80000300800 */
        /* <DEDUP_REMOVED lines=11> */
[----:B---3--:R0:W-:Y:S04]  /*4d40*/  STS.U16 [R45+UR6], R69 ;  /* 0x000000452d007988 */ /* 0x0081e80008000406 */
[----:B------:R-:W3:Y:S04]  /*4d50*/  LDL.LU R48, [R1+0x180] ;  /* 0x0001800001307983 */ /* 0x000ee80000300800 */
[----:B------:R1:W-:Y:S04]  /*4d60*/  STS.U16 [R45+UR6+0x2000], R125 ;  /* 0x0020007d2d007988 */ /* 0x0003e80008000406 */
[----:B0-----:R-:W3:Y:S04]  /*4d70*/  LDL.LU R69, [R1+0x178] ;  /* 0x0001780001457983 */ /* 0x001ee80000300800 */
[----:B-1----:R-:W3:Y:S04]  /*4d80*/  LDL.LU R125, [R1+0x170] ;  /* 0x00017000017d7983 */ /* 0x002ee80000300800 */
[----:B------:R0:W-:Y:S04]  /*4d90*/  STS.U16 [R45+UR6+0x1000], R79 ;  /* 0x0010004f2d007988 */ /* 0x0001e80008000406 */
[----:B-----5:R1:W-:Y:S04]  /*4da0*/  STS.U16 [R45+UR6+0x3000], R122 ;  /* 0x0030007a2d007988 */ /* 0x0203e80008000406 */
[----:B0-----:R-:W5:Y:S04]  /*4db0*/  LDL.LU R79, [R1+0x168] ;  /* 0x00016800014f7983 */ /* 0x001f680000300800 */
[----:B-1----:R-:W5:Y:S04]  /*4dc0*/  LDL.LU R122, [R1+0x160] ;  /* 0x00016000017a7983 */ /* 0x002f680000300800 */
[----:B----4-:R-:W-:Y:S04]  /*4dd0*/  STS.U16 [R45+UR6+0xf000], R123 ;  /* 0x00f0007b2d007988 */ /* 0x010fe80008000406 */
[----:B------:R-:W-:Y:S04]  /*4de0*/  STS.U16 [R45+UR6+0x10000], R124 ;  /* 0x0100007c2d007988 */ /* 0x000fe80008000406 */
[----:B--2---:R0:W-:Y:S04]  /*4df0*/  STS.U16 [R45+UR6+0xe000], R54 ;  /* 0x00e000362d007988 */ /* 0x0041e80008000406 */
[----:B0-----:R-:W2:Y:S04]  /*4e00*/  LDL.LU R54, [R1+0x158] ;  /* 0x0001580001367983 */ /* 0x001ea80000300800 */
[----:B------:R-:W4:Y:S04]  /*4e10*/  LDL.LU R123, [R1+0x150] ;  /* 0x00015000017b7983 */ /* 0x000f280000300800 */
[----:B------:R-:W2:Y:S04]  /*4e20*/  LDL.LU R124, [R1+0x148] ;  /* 0x00014800017c7983 */ /* 0x000ea80000300800 */
[----:B---3--:R0:W-:Y:S04]  /*4e30*/  STS.U16 [R45+UR6+0x1c000], R125 ;  /* 0x01c0007d2d007988 */ /* 0x0081e80008000406 */
[----:B0-----:R-:W3:Y:S04]  /*4e40*/  LDL.LU R125, [R1+0x140] ;  /* 0x00014000017d7983 */ /* 0x001ee80000300800 */
[----:B------:R0:W-:Y:S04]  /*4e50*/  STS.U16 [R45+UR6+0x4000], R78 ;  /* 0x0040004e2d007988 */ /* 0x0001e80008000406 */
[----:B------:R1:W-:Y:S04]  /*4e60*/  STS.U16 [R45+UR6+0x5000], R68 ;  /* 0x005000442d007988 */ /* 0x0003e80008000406 */
[----:B------:R5:W-:Y:S04]  /*4e70*/  STS.U16 [R45+UR6+0x6000], R44 ;  /* 0x0060002c2d007988 */ /* 0x000be80008000406 */
[----:B0-----:R-:W3:Y:S04]  /*4e80*/  LDL.LU R78, [R1+0x138] ;  /* 0x00013800014e7983 */ /* 0x001ee80000300800 */
[----:B-1----:R-:W3:Y:S04]  /*4e90*/  LDL.LU R68, [R1+0x130] ;  /* 0x0001300001447983 */ /* 0x002ee80000300800 */
[----:B------:R0:W-:Y:S04]  /*4ea0*/  STS.U16 [R45+UR6+0x7000], R67 ;  /* 0x007000432d007988 */ /* 0x0001e80008000406 */
[----:B-----5:R-:W5:Y:S04]  /*4eb0*/  LDL.LU R44, [R1+0x124] ;  /* 0x00012400012c7983 */ /* 0x020f680000300800 */
[----:B------:R1:W-:Y:S04]  /*4ec0*/  STS.U16 [R45+UR6+0x8000], R71 ;  /* 0x008000472d007988 */ /* 0x0003e80008000406 */
[----:B0-----:R-:W5:Y:S04]  /*4ed0*/  LDL.LU R67, [R1+0x118] ;  /* 0x0001180001437983 */ /* 0x001f680000300800 */
[----:B------:R0:W-:Y:S04]  /*4ee0*/  STS.U16 [R45+UR6+0x9000], R70 ;  /* 0x009000462d007988 */ /* 0x0001e80008000406 */
[----:B-1----:R-:W5:Y:S04]  /*4ef0*/  LDL.LU R71, [R1+0x10c] ;  /* 0x00010c0001477983 */ /* 0x002f680000300800 */
        /* <DEDUP_REMOVED lines=34> */
[----:B--2---:R0:W-:Y:S04]  /*5120*/  STS.U16 [R45+UR6+0x1f000], R54 ;  /* 0x01f000362d007988 */ /* 0x0041e80008000406 */
[----:B-1----:R-:W2:Y:S04]  /*5130*/  LDL.LU R48, [R1+0x74] ;  /* 0x0000740001307983 */ /* 0x002ea80000300800 */
[----:B----4-:R1:W-:Y:S04]  /*5140*/  STS.U16 [R45+UR6+0x20000], R123 ;  /* 0x0200007b2d007988 */ /* 0x0103e80008000406 */
[----:B0-----:R-:W4:Y:S04]  /*5150*/  LDL.LU R54, [R1+0x70] ;  /* 0x0000700001367983 */ /* 0x001f280000300800 */
[----:B------:R0:W-:Y:S04]  /*5160*/  STS.U16 [R45+UR6+0x21000], R124 ;  /* 0x0210007c2d007988 */ /* 0x0001e80008000406 */
[----:B-1----:R-:W2:Y:S04]  /*5170*/  LDL.LU R123, [R1+0x6c] ;  /* 0x00006c00017b7983 */ /* 0x002ea80000300800 */
[----:B0-----:R-:W4:Y:S04]  /*5180*/  LDL.LU R124, [R1+0x68] ;  /* 0x00006800017c7983 */ /* 0x001f280000300800 */
[----:B---3--:R0:W-:Y:S04]  /*5190*/  STS.U16 [R45+UR6+0x22000], R125 ;  /* 0x0220007d2d007988 */ /* 0x0081e80008000406 */
[----:B0-----:R-:W3:Y:S01]  /*51a0*/  LDL.LU R125, [R1+0x64] ;  /* 0x00006400017d7983 */ /* 0x001ee20000300800 */
[----:B------:R-:W-:-:S02]  /*51b0*/  LEA.HI.X.SX32 R121, R3, R55, 0x1, P0 ;  /* 0x0000003703797211 */ /* 0x000fc400000f0eff */
[CC--:B------:R-:W-:Y:S02]  /*51c0*/  LEA R58, P0, R59.reuse, R2.reuse, 0x1 ;  /* 0x000000023b3a7211 */ /* 0x0c0fe400078008ff */
[C---:B------:R-:W-:Y:S01]  /*51d0*/  LEA R2, P3, R0.reuse, R2, 0x1 ;  /* 0x0000000200027211 */ /* 0x040fe200078608ff */
[----:B------:R-:W-:Y:S01]  /*51e0*/  STS.U16 [R45+UR6+0x23000], R78 ;  /* 0x0230004e2d007988 */ /* 0x000fe20008000406 */
[-C--:B------:R-:W-:Y:S02]  /*51f0*/  LEA.HI.X.SX32 R59, R59, R55.reuse, 0x1, P0 ;  /* 0x000000373b3b7211 */ /* 0x080fe400000f0eff */
[----:B------:R-:W-:Y:S01]  /*5200*/  LEA.HI.X.SX32 R3, R0, R55, 0x1, P3 ;  /* 0x0000003700037211 */ /* 0x000fe200018f0eff */
[----:B------:R-:W-:Y:S04]  /*5210*/  STS.U16 [R45+UR6+0x24000], R68 ;  /* 0x024000442d007988 */ /* 0x000fe80008000406 */
[----:B-----5:R-:W-:Y:S04]  /*5220*/  STS.U16 [R45+UR6+0x25000], R44 ;  /* 0x0250002c2d007988 */ /* 0x020fe80008000406 */
[----:B------:R-:W-:Y:S04]  /*5230*/  STS.U16 [R45+UR6+0x26000], R67 ;  /* 0x026000432d007988 */ /* 0x000fe80008000406 */
[----:B------:R-:W-:Y:S04]  /*5240*/  STS.U16 [R45+UR6+0x27000], R71 ;  /* 0x027000472d007988 */ /* 0x000fe80008000406 */
[----:B------:R-:W-:Y:S04]  /*5250*/  STS.U16 [R45+UR6+0x28000], R70 ;  /* 0x028000462d007988 */ /* 0x000fe80008000406 */
[----:B------:R-:W-:Y:S04]  /*5260*/  STS.U16 [R45+UR6+0x29000], R73 ;  /* 0x029000492d007988 */ /* 0x000fe80008000406 */
[----:B------:R-:W-:Y:S04]  /*5270*/  STS.U16 [R45+UR6+0x2a000], R72 ;  /* 0x02a000482d007988 */ /* 0x000fe80008000406 */
[----:B------:R-:W-:Y:S04]  /*5280*/  STS.U16 [R45+UR6+0x2b000], R51 ;  /* 0x02b000332d007988 */ /* 0x000fe80008000406 */
[----:B------:R0:W-:Y:S04]  /*5290*/  STS.U16 [R45+UR6+0x2d000], R69 ;  /* 0x02d000452d007988 */ /* 0x0001e80008000406 */
[----:B------:R1:W-:Y:S04]  /*52a0*/  STS.U16 [R45+UR6+0x2e000], R79 ;  /* 0x02e0004f2d007988 */ /* 0x0003e80008000406 */
[----:B0-----:R-:W5:Y:S04]  /*52b0*/  LDL.LU R69, [R1+0x60] ;  /* 0x0000600001457983 */ /* 0x001f680000300800 */
[----:B------:R0:W-:Y:S04]  /*52c0*/  STS.U16 [R45+UR6+0x2f000], R122 ;  /* 0x02f0007a2d007988 */ /* 0x0001e80008000406 */
[----:B-1----:R-:W5:Y:S04]  /*52d0*/  LDL.LU R79, [R1+0x5c] ;  /* 0x00005c00014f7983 */ /* 0x002f680000300800 */
[----:B0-----:R-:W5:Y:S04]  /*52e0*/  LDL.LU R122, [R1+0x2b0] ;  /* 0x0002b000017a7983 */ /* 0x001f680000300800 */
[----:B------:R-:W5:Y:S04]  /*52f0*/  LDL.LU R55, [R1+0x2ac] ;  /* 0x0002ac0001377983 */ /* 0x000f680000300800 */
        /* <DEDUP_REMOVED lines=9> */
[----:B--2---:R0:W-:Y:S04]  /*5390*/  STS.U16 [R45+UR6+0x3b000], R123 ;  /* 0x03b0007b2d007988 */ /* 0x0041e80008000406 */
[----:B----4-:R1:W-:Y:S04]  /*53a0*/  STS.U16 [R45+UR6+0x3c000], R124 ;  /* 0x03c0007c2d007988 */ /* 0x0103e80008000406 */
[----:B0-----:R-:W2:Y:S04]  /*53b0*/  LDL.LU R123, [R1+0x278] ;  /* 0x00027800017b7983 */ /* 0x001ea80000300800 */
[----:B-1----:R-:W4:Y:S04]  /*53c0*/  LDL.LU R124, [R1+0x270] ;  /* 0x00027000017c7983 */ /* 0x002f280000300800 */
        /* <DEDUP_REMOVED lines=8> */
[----:B------:R-:W3:Y:S04]  /*5450*/  LDL.LU R52, [R1+0x25c] ;  /* 0x00025c0001347983 */ /* 0x000ee80000300800 */
[----:B------:R1:W-:Y:S04]  /*5460*/  STS.U16 [R45+UR6+0x33000], R60 ;  /* 0x0330003c2d007988 */ /* 0x0003e80008000406 */
[----:B0-----:R-:W3:Y:S04]  /*5470*/  LDL.LU R61, [R1+0x258] ;  /* 0x00025800013d7983 */ /* 0x001ee80000300800 */
[----:B------:R0:W-:Y:S04]  /*5480*/  STS.U16 [R45+UR6+0x34000], R63 ;  /* 0x0340003f2d007988 */ /* 0x0001e80008000406 */
[----:B-1----:R-:W3:Y:S04]  /*5490*/  LDL.LU R60, [R1+0x24c] ;  /* 0x00024c00013c7983 */ /* 0x002ee80000300800 */
        /* <DEDUP_REMOVED lines=12> */
[----:B-----5:R1:W-:Y:S04]  /*5560*/  STS.U16 [R45+UR6+0x3e000], R69 ;  /* 0x03e000452d007988 */ /* 0x0203e80008000406 */
[----:B0-----:R-:W5:Y:S04]  /*5570*/  LDL.LU R54, [R1+0x1dc] ;  /* 0x0001dc0001367983 */ /* 0x001f680000300800 */
[----:B------:R0:W-:Y:S04]  /*5580*/  STS.U16 [R45+UR6+0x3f000], R79 ;  /* 0x03f0004f2d007988 */ /* 0x0001e80008000406 */
[----:B-1----:R-:W5:Y:S04]  /*5590*/  LDL.LU R69, [R1+0x1cc] ;  /* 0x0001cc0001457983 */ /* 0x002f680000300800 */
[----:B0-----:R-:W5:Y:S01]  /*55a0*/  LDL.LU R79, [R1+0x1bc] ;  /* 0x0001bc00014f7983 */ /* 0x001f620000300800 */
[----:B------:R-:W-:-:S05]  /*55b0*/  LOP3.LUT R0, R45, 0x20, RZ, 0x3c, !PT ;  /* 0x000000202d007812 */ /* 0x000fca00078e3cff */
[----:B------:R0:W-:Y:S04]  /*55c0*/  STS.U16 [R0+UR6+0x400], R122 ;  /* 0x0004007a00007988 */ /* 0x0001e80008000406 */
[----:B0-----:R-:W5:Y:S04]  /*55d0*/  LDL.LU R122, [R1+0x1ac] ;  /* 0x0001ac00017a7983 */ /* 0x001f680000300800 */
        /* <DEDUP_REMOVED lines=25> */
[----:B0-----:R-:W3:Y:S04]  /*5770*/  LDL.LU R51, [R1+0xf0] ;  /* 0x0000f00001337983 */ /* 0x001ee80000300800 */
[----:B------:R-:W-:Y:S04]  /*5780*/  STS.U16 [R0+UR6+0xe400], R50 ;  /* 0x00e4003200007988 */ /* 0x000fe80008000406 */
[----:B-----5:R0:W-:Y:S04]  /*5790*/  STS.U16 [R0+UR6+0x19400], R54 ;  /* 0x0194003600007988 */ /* 0x0201e80008000406 */
[----:B------:R-:W-:Y:S04]  /*57a0*/  STS.U16 [R0+UR6+0xf400], R53 ;  /* 0x00f4003500007988 */ /* 0x000fe80008000406 */
[----:B------:R1:W-:Y:S04]  /*57b0*/  STS.U16 [R0+UR6+0x1a400], R69 ;  /* 0x01a4004500007988 */ /* 0x0003e80008000406 */
[----:B0-----:R-:W5:Y:S04]  /*57c0*/  LDL.LU R54, [R1+0xe4] ;  /* 0x0000e40001367983 */ /* 0x001f680000300800 */
[----:B------:R0:W-:Y:S04]  /*57d0*/  STS.U16 [R0+UR6+0x1b400], R79 ;  /* 0x01b4004f00007988 */ /* 0x0001e80008000406 */
[----:B-1----:R-:W5:Y:S04]  /*57e0*/  LDL.LU R69, [R1+0xd8] ;  /* 0x0000d80001457983 */ /* 0x002f680000300800 */
[----:B------:R1:W-:Y:S04]  /*57f0*/  STS.U16 [R0+UR6+0x10400], R52 ;  /* 0x0104003400007988 */ /* 0x0003e80008000406 */
[----:B0-----:R-:W5:Y:S04]  /*5800*/  LDL.LU R79, [R1+0xcc] ;  /* 0x0000cc00014f7983 */ /* 0x001f680000300800 */
[----:B------:R-:W5:Y:S04]  /*5810*/  LDL.LU R50, [R1+0xc0] ;  /* 0x0000c00001327983 */ /* 0x000f680000300800 */
[----:B------:R-:W5:Y:S04]  /*5820*/  LDL.LU R53, [R1+0xb4] ;  /* 0x0000b40001357983 */ /* 0x000f680000300800 */
        /* <DEDUP_REMOVED lines=18> */
[----:B--2---:R1:W-:Y:S04]  /*5950*/  STS.U16 [R0+UR6+0x1d400], R123 ;  /* 0x01d4007b00007988 */ /* 0x0043e80008000406 */
[----:B0-----:R-:W2:Y:S04]  /*5960*/  LDL.LU R122, [R1+0x38] ;  /* 0x00003800017a7983 */ /* 0x001ea80000300800 */
[----:B----4-:R0:W-:Y:S04]  /*5970*/  STS.U16 [R0+UR6+0x1e400], R124 ;  /* 0x01e4007c00007988 */ /* 0x0101e80008000406 */
[----:B-1----:R-:W4:Y:S04]  /*5980*/  LDL.LU R123, [R1+0x34] ;  /* 0x00003400017b7983 */ /* 0x002f280000300800 */
[----:B0-----:R-:W4:Y:S04]  /*5990*/  LDL.LU R124, [R1+0x30] ;  /* 0x00003000017c7983 */ /* 0x001f280000300800 */
[----:B---3--:R0:W-:Y:S04]  /*59a0*/  STS.U16 [R0+UR6+0x1f400], R125 ;  /* 0x01f4007d00007988 */ /* 0x0081e80008000406 */
[----:B0-----:R-:W3:Y:S04]  /*59b0*/  LDL.LU R125, [R1+0x2c] ;  /* 0x00002c00017d7983 */ /* 0x001ee80000300800 */
[----:B------:R-:W-:Y:S04]  /*59c0*/  STS.U16 [R0+UR6+0x20400], R55 ;  /* 0x0204003700007988 */ /* 0x000fe80008000406 */
[----:B------:R-:W-:Y:S04]  /*59d0*/  STS.U16 [R0+UR6+0x21400], R78 ;  /* 0x0214004e00007988 */ /* 0x000fe80008000406 */
[----:B------:R-:W-:Y:S04]  /*59e0*/  STS.U16 [R0+UR6+0x22400], R68 ;  /* 0x0224004400007988 */ /* 0x000fe80008000406 */
[----:B------:R-:W-:Y:S04]  /*59f0*/  STS.U16 [R0+UR6+0x24400], R67 ;  /* 0x0244004300007988 */ /* 0x000fe80008000406 */
[----:B------:R-:W-:Y:S04]  /*5a00*/  STS.U16 [R0+UR6+0x25400], R71 ;  /* 0x0254004700007988 */ /* 0x000fe80008000406 */
[----:B------:R-:W-:Y:S04]  /*5a10*/  STS.U16 [R0+UR6+0x26400], R70 ;  /* 0x0264004600007988 */ /* 0x000fe80008000406 */
[----:B------:R-:W-:Y:S04]  /*5a20*/  STS.U16 [R0+UR6+0x27400], R73 ;  /* 0x0274004900007988 */ /* 0x000fe80008000406 */
[----:B------:R-:W-:Y:S04]  /*5a30*/  STS.U16 [R0+UR6+0x28400], R72 ;  /* 0x0284004800007988 */ /* 0x000fe80008000406 */
[----:B-----5:R0:W-:Y:S04]  /*5a40*/  STS.U16 [R0+UR6+0x2a400], R54 ;  /* 0x02a4003600007988 */ /* 0x0201e80008000406 */
        /* <DEDUP_REMOVED lines=16> */
[----:B------:R0:W-:Y:S04]  /*5b50*/  STS.U16 [R0+UR6+0x3a400], R124 ;  /* 0x03a4007c00007988 */ /* 0x0001e80008000406 */
[----:B-1----:R-:W4:Y:S04]  /*5b60*/  LDL.LU R123, [R1+0x2c0] ;  /* 0x0002c000017b7983 */ /* 0x002f280000300800 */
[----:B0-----:R-:W4:Y:S04]  /*5b70*/  LDL.LU R124, [R1+0x2bc] ;  /* 0x0002bc00017c7983 */ /* 0x001f280000300800 */
        /* <DEDUP_REMOVED lines=22> */
[----:B------:R1:W-:Y:S04]  /*5ce0*/  STS.U16 [R0+UR6+0x36400], R49 ;  /* 0x0364003100007988 */ /* 0x0003e80008000406 */
[----:B0-----:R-:W3:Y:S01]  /*5cf0*/  LDL.LU R46, [R1+0x224] ;  /* 0x00022400012e7983 */ /* 0x001ee20000300800 */
[----:B-1----:R-:W-:-:S03]  /*5d00*/  LOP3.LUT R44, R45, 0x40, RZ, 0x3c, !PT ;  /* 0x000000402d2c7812 */ /* 0x002fc600078e3cff */
[----:B------:R0:W-:Y:S04]  /*5d10*/  STS.U16 [R0+UR6+0x37400], R48 ;  /* 0x0374003000007988 */ /* 0x0001e80008000406 */
[----:B------:R-:W3:Y:S04]  /*5d20*/  LDL.LU R49, [R1+0x214] ;  /* 0x0002140001317983 */ /* 0x000ee80000300800 */
[----:B-----5:R1:W-:Y:S04]  /*5d30*/  STS.U16 [R0+UR6+0x3c400], R54 ;  /* 0x03c4003600007988 */ /* 0x0203e80008000406 */
[----:B0-----:R-:W5:Y:S04]  /*5d40*/  LDL.LU R48, [R1+0x204] ;  /* 0x0002040001307983 */ /* 0x001f680000300800 */
[----:B------:R0:W-:Y:S04]  /*5d50*/  STS.U16 [R0+UR6+0x3d400], R69 ;  /* 0x03d4004500007988 */ /* 0x0001e80008000406 */
[----:B-1----:R-:W5:Y:S04]  /*5d60*/  LDL.LU R54, [R1+0x1f4] ;  /* 0x0001f40001367983 */ /* 0x002f680000300800 */
[----:B------:R1:W-:Y:S04]  /*5d70*/  STS.U16 [R0+UR6+0x3e400], R79 ;  /* 0x03e4004f00007988 */ /* 0x0003e80008000406 */
[----:B0-----:R-:W5:Y:S04]  /*5d80*/  LDL.LU R69, [R1+0x1e4] ;  /* 0x0001e40001457983 */ /* 0x001f680000300800 */
[----:B------:R0:W-:Y:S04]  /*5d90*/  STS.U16 [R0+UR6+0x3f400], R67 ;  /* 0x03f4004300007988 */ /* 0x0001e80008000406 */
[----:B-1----:R-:W5:Y:S04]  /*5da0*/  LDL.LU R79, [R1+0x1d4] ;  /* 0x0001d400014f7983 */ /* 0x002f680000300800 */
[----:B0-----:R-:W5:Y:S04]  /*5db0*/  LDL.LU R67, [R1+0x7b0] ;  /* 0x0007b00001437983 */ /* 0x001f680000300800 */
        /* <DEDUP_REMOVED lines=25> */
[----:B------:R-:W3:Y:S04]  /*5f50*/  LDL.LU R0, [R1+0x110] ;  /* 0x0001100001007983 */ /* 0x000ee80000300800 */
        /* <DEDUP_REMOVED lines=16> */
[----:B-----5:R0:W-:Y:S04]  /*6060*/  STS.U16 [R44+UR6+0x16800], R48 ;  /* 0x016800302c007988 */ /* 0x0201e80008000406 */
        /* <DEDUP_REMOVED lines=17> */
[----:B0-----:R-:W3:Y:S04]  /*6180*/  LDL.LU R125, [R1] ;  /* 0x00000000017d7983 */ /* 0x001ee80000300800 */
[----:B------:R0:W-:Y:S04]  /*6190*/  STS.U16 [R44+UR6+0x1e800], R70 ;  /* 0x01e800462c007988 */ /* 0x0001e80008000406 */
[----:B------:R1:W-:Y:S04]  /*61a0*/  STS.U16 [R44+UR6+0x1f800], R71 ;  /* 0x01f800472c007988 */ /* 0x0003e80008000406 */
[----:B0-----:R-:W3:Y:S04]  /*61b0*/  LDL.LU R70, [R1+0x7ac] ;  /* 0x0007ac0001467983 */ /* 0x001ee80000300800 */
[----:B-1----:R-:W3:Y:S04]  /*61c0*/  LDL.LU R71, [R1+0x7a8] ;  /* 0x0007a80001477983 */ /* 0x002ee80000300800 */
[----:B------:R0:W-:Y:S04]  /*61d0*/  STS.U16 [R44+UR6+0x20800], R72 ;  /* 0x020800482c007988 */ /* 0x0001e80008000406 */
[----:B------:R1:W-:Y:S04]  /*61e0*/  STS.U16 [R44+UR6+0x21800], R73 ;  /* 0x021800492c007988 */ /* 0x0003e80008000406 */
[----:B0-----:R-:W3:Y:S04]  /*61f0*/  LDL.LU R72, [R1+0x7a4] ;  /* 0x0007a40001487983 */ /* 0x001ee80000300800 */
[----:B-1----:R-:W3:Y:S04]  /*6200*/  LDL.LU R73, [R1+0x7a0] ;  /* 0x0007a00001497983 */ /* 0x002ee80000300800 */
[----:B------:R0:W-:Y:S04]  /*6210*/  STS.U16 [R44+UR6+0x22800], R50 ;  /* 0x022800322c007988 */ /* 0x0001e80008000406 */
[----:B------:R1:W-:Y:S04]  /*6220*/  STS.U16 [R44+UR6+0x23800], R51 ;  /* 0x023800332c007988 */ /* 0x0003e80008000406 */
[----:B------:R1:W-:Y:S04]  /*6230*/  STS.U16 [R44+UR6+0x24800], R52 ;  /* 0x024800342c007988 */ /* 0x0003e80008000406 */
[----:B0-----:R-:W3:Y:S04]  /*6240*/  LDL.LU R50, [R1+0x79c] ;  /* 0x00079c0001327983 */ /* 0x001ee80000300800 */
[----:B-1----:R-:W3:Y:S04]  /*6250*/  LDL.LU R51, [R1+0x798] ;  /* 0x0007980001337983 */ /* 0x002ee80000300800 */
[----:B------:R-:W3:Y:S04]  /*6260*/  LDL.LU R52, [R1+0x794] ;  /* 0x0007940001347983 */ /* 0x000ee80000300800 */
        /* <DEDUP_REMOVED lines=37> */
[----:B0-----:R-:W5:Y:S04]  /*64c0*/  LDL.LU R124, [R1+0x758] ;  /* 0x00075800017c7983 */ /* 0x001f680000300800 */
[----:B---3--:R0:W-:Y:S04]  /*64d0*/  STS.U16 [R44+UR6+0x38800], R125 ;  /* 0x0388007d2c007988 */ /* 0x0081e80008000406 */
[----:B0-----:R-:W3:Y:S04]  /*64e0*/  LDL.LU R125, [R1+0x754] ;  /* 0x00075400017d7983 */ /* 0x001ee80000300800 */
[----:B--2---:R-:W-:Y:S04]  /*64f0*/  STS.U16 [R44+UR6+0x3c800], R122 ;  /* 0x03c8007a2c007988 */ /* 0x004fe80008000406 */
[----:B----4-:R-:W-:Y:S04]  /*6500*/  STS.U16 [R44+UR6+0x3b800], R123 ;  /* 0x03b8007b2c007988 */ /* 0x010fe80008000406 */
[----:B-----5:R-:W-:Y:S04]  /*6510*/  STS.U16 [R44+UR6+0x3a800], R124 ;  /* 0x03a8007c2c007988 */ /* 0x020fe80008000406 */
[----:B---3--:R0:W-:Y:S04]  /*6520*/  STS.U16 [R44+UR6+0x39800], R125 ;  /* 0x0398007d2c007988 */ /* 0x0081e80008000406 */
[----:B0-----:R-:W2:Y:S04]  /*6530*/  LDL.LU R125, [R1+0x2e4] ;  /* 0x0002e400017d7983 */ /* 0x001ea80000300800 */
[----:B------:R-:W3:Y:S04]  /*6540*/  LDL.LU R124, [R1+0x2ec] ;  /* 0x0002ec00017c7983 */ /* 0x000ee80000300800 */
[----:B------:R-:W4:Y:S04]  /*6550*/  LDL.LU R123, [R1+0x2f4] ;  /* 0x0002f400017b7983 */ /* 0x000f280000300800 */
[----:B------:R-:W5:Y:S01]  /*6560*/  LDL.LU R122, [R1+0x300] ;  /* 0x00030000017a7983 */ /* 0x000f620000300800 */
[----:B------:R-:W-:-:S03]  /*6570*/  LOP3.LUT R45, R45, 0x60, RZ, 0x3c, !PT ;  /* 0x000000602d2d7812 */ /* 0x000fc600078e3cff */
[----:B------:R-:W-:Y:S04]  /*6580*/  STS.U16 [R44+UR6+0x3d800], R79 ;  /* 0x03d8004f2c007988 */ /* 0x000fe80008000406 */
[----:B------:R-:W-:Y:S04]  /*6590*/  STS.U16 [R44+UR6+0x3e800], R69 ;  /* 0x03e800452c007988 */ /* 0x000fe80008000406 */
[----:B------:R-:W-:Y:S04]  /*65a0*/  STS.U16 [R44+UR6+0x3f800], R54 ;  /* 0x03f800362c007988 */ /* 0x000fe80008000406 */
[----:B------:R0:W-:Y:S04]  /*65b0*/  STS.U16 [R45+UR6+0x4c00], R0 ;  /* 0x004c00002d007988 */ /* 0x0001e80008000406 */
[----:B------:R-:W-:Y:S04]  /*65c0*/  STS.U16 [R45+UR6+0x5c00], R55 ;  /* 0x005c00372d007988 */ /* 0x000fe80008000406 */
[----:B------:R-:W-:Y:S04]  /*65d0*/  STS.U16 [R45+UR6+0x6c00], R78 ;  /* 0x006c004e2d007988 */ /* 0x000fe80008000406 */
[----:B------:R-:W-:Y:S04]  /*65e0*/  STS.U16 [R45+UR6+0x7c00], R68 ;  /* 0x007c00442d007988 */ /* 0x000fe80008000406 */
[----:B--2---:R-:W-:Y:S04]  /*65f0*/  STS.U16 [R45+UR6+0x3c00], R125 ;  /* 0x003c007d2d007988 */ /* 0x004fe80008000406 */
[----:B---3--:R-:W-:Y:S04]  /*6600*/  STS.U16 [R45+UR6+0x2c00], R124 ;  /* 0x002c007c2d007988 */ /* 0x008fe80008000406 */
[----:B----4-:R-:W-:Y:S04]  /*6610*/  STS.U16 [R45+UR6+0x1c00], R123 ;  /* 0x001c007b2d007988 */ /* 0x010fe80008000406 */
[----:B-----5:R-:W-:Y:S04]  /*6620*/  STS.U16 [R45+UR6+0xc00], R122 ;  /* 0x000c007a2d007988 */ /* 0x020fe80008000406 */
[----:B------:R-:W2:Y:S04]  /*6630*/  LDG.E.U16 R48, desc[UR12][R48.64] ;  /* 0x0000000c30307981 */ /* 0x000ea8000c1e1500 */
[----:B------:R1:W3:Y:S04]  /*6640*/  LDG.E.U16 R2, desc[UR12][R2.64] ;  /* 0x0000000c02027981 */ /* 0x0002e8000c1e1500 */
[----:B------:R4:W5:Y:S04]  /*6650*/  LDG.E.U16 R6, desc[UR12][R6.64] ;  /* 0x0000000c06067981 */ /* 0x000968000c1e1500 */
[----:B------:R4:W5:Y:S01]  /*6660*/  LDG.E.U16 R4, desc[UR12][R4.64] ;  /* 0x0000000c04047981 */ /* 0x000962000c1e1500 */
[----:B0-----:R-:W-:Y:S01]  /*6670*/  IMAD.MOV.U32 R0, RZ, RZ, -0x800000 ;  /* 0xff800000ff007424 */ /* 0x001fe200078e00ff */
[----:B-1----:R-:W-:-:S02]  /*6680*/  MOV R3, 0xff800000 ;  /* 0xff80000000037802 */ /* 0x002fc40000000f00 */
[----:B------:R-:W5:Y:S04]  /*6690*/  LDG.E.U16 R46, desc[UR12][R46.64] ;  /* 0x0000000c2e2e7981 */ /* 0x000f68000c1e1500 */
        /* <DEDUP_REMOVED lines=48> */
[----:B------:R0:W5:Y:S04]  /*69a0*/  LDG.E.U16 R118, desc[UR12][R118.64] ;  /* 0x0000000c76767981 */ /* 0x000168000c1e1500 */
[----:B------:R-:W5:Y:S04]  /*69b0*/  LDG.E.U16 R58, desc[UR12][R58.64] ;  /* 0x0000000c3a3a7981 */ /* 0x000f68000c1e1500 */
[----:B------:R-:W5:Y:S04]  /*69c0*/  LDG.E.U16 R56, desc[UR12][R56.64] ;  /* 0x0000000c38387981 */ /* 0x000f68000c1e1500 */
[----:B------:R-:W-:Y:S04]  /*69d0*/  STL [R1+0x1f8], R0 ;  /* 0x0001f80001007387 */ /* 0x000fe80000100800 */
[----:B------:R-:W-:Y:S01]  /*69e0*/  STL [R1+0x1f4], R3 ;  /* 0x0001f40301007387 */ /* 0x000fe20000100800 */
[----:B----4-:R-:W-:-:S02]  /*69f0*/  MOV R7, 0x3f800000 ;  /* 0x3f80000000077802 */ /* 0x010fc40000000f00 */
[----:B------:R-:W-:Y:S01]  /*6a00*/  MOV R5, 0x3f800000 ;  /* 0x3f80000000057802 */ /* 0x000fe20000000f00 */
[----:B--2---:R-:W-:Y:S04]  /*6a10*/  STS.U16 [R45+UR6+0x8c00], R48 ;  /* 0x008c00302d007988 */ /* 0x004fe80008000406 */
[----:B---3--:R1:W-:Y:S02]  /*6a20*/  STS.U16 [R45+UR6+0x3fc00], R2 ;  /* 0x03fc00022d007988 */ /* 0x0083e40008000406 */
[----:B-1----:R-:W-:-:S05]  /*6a30*/  IMAD.MOV.U32 R2, RZ, RZ, -0x800000 ;  /* 0xff800000ff027424 */ /* 0x002fca00078e00ff */
        /* <DEDUP_REMOVED lines=25> */
[----:B-----5:R1:W-:Y:S04]  /*6bd0*/  STS.U16 [R45+UR6+0x3bc00], R6 ;  /* 0x03bc00062d007988 */ /* 0x0203e80008000406 */
[----:B------:R-:W-:Y:S04]  /*6be0*/  STL [R1+0x18c], R0 ;  /* 0x00018c0001007387 */ /* 0x000fe80000100800 */
[----:B------:R2:W-:Y:S01]  /*6bf0*/  STS.U16 [R45+UR6+0x3ec00], R4 ;  /* 0x03ec00042d007988 */ /* 0x0005e20008000406 */
[----:B-1----:R-:W-:-:S03]  /*6c00*/  IMAD.MOV.U32 R6, RZ, RZ, 0x3f800000 ;  /* 0x3f800000ff067424 */ /* 0x002fc600078e00ff */
[----:B------:R1:W-:Y:S04]  /*6c10*/  STL [R1+0x188], R3 ;  /* 0x0001880301007387 */ /* 0x0003e80000100800 */
[----:B------:R3:W-:Y:S01]  /*6c20*/  STL [R1+0x184], R2 ;  /* 0x0001840201007387 */ /* 0x0007e20000100800 */
[----:B--2---:R-:W-:-:S03]  /*6c30*/  IMAD.MOV.U32 R4, RZ, RZ, 0x3f800000 ;  /* 0x3f800000ff047424 */ /* 0x004fc600078e00ff */
[----:B------:R2:W-:Y:S01]  /*6c40*/  STL [R1+0x180], R0 ;  /* 0x0001800001007387 */ /* 0x0005e20000100800 */
[----:B-1----:R-:W-:Y:S01]  /*6c50*/  MOV R3, 0x3f800000 ;  /* 0x3f80000000037802 */ /* 0x002fe20000000f00 */
[----:B---3--:R-:W-:Y:S02]  /*6c60*/  IMAD.MOV.U32 R2, RZ, RZ, 0x3f800000 ;  /* 0x3f800000ff027424 */ /* 0x008fe400078e00ff */
[----:B------:R-:W-:Y:S04]  /*6c70*/  STL.64 [R1+0xd0], R6 ;  /* 0x0000d00601007387 */ /* 0x000fe80000100a00 */
[----:B------:R-:W-:Y:S04]  /*6c80*/  STL.64 [R1+0xd8], R4 ;  /* 0x0000d80401007387 */ /* 0x000fe80000100a00 */
[----:B------:R-:W-:Y:S04]  /*6c90*/  STL.64 [R1+0x110], R2 ;  /* 0x0001100201007387 */ /* 0x000fe80000100a00 */
[----:B------:R-:W-:Y:S04]  /*6ca0*/  STL.64 [R1+0x118], R6 ;  /* 0x0001180601007387 */ /* 0x000fe80000100a00 */
[----:B------:R-:W-:Y:S04]  /*6cb0*/  STL.64 [R1+0x120], R4 ;  /* 0x0001200401007387 */ /* 0x000fe80000100a00 */
[----:B------:R-:W-:Y:S04]  /*6cc0*/  STL [R1], RZ ;  /* 0x000000ff01007387 */ /* 0x000fe80000100800 */
[----:B------:R-:W-:Y:S04]  /*6cd0*/  STL.64 [R1+0x128], R2 ;  /* 0x0001280201007387 */ /* 0x000fe80000100a00 */
[----:B------:R-:W-:Y:S04]  /*6ce0*/  STL [R1+0x4], RZ ;  /* 0x000004ff01007387 */ /* 0x000fe80000100800 */
        /* <DEDUP_REMOVED lines=245> */
[----:B------:R-:W-:Y:S01]  /*7c40*/  STL [R1+0x50c], RZ ;  /* 0x00050cff01007387 */ /* 0x000fe20000100800 */
[----:B------:R-:W2:Y:S03]  /*7c50*/  S2R R68, SR_TID.X ;  /* 0x0000000000447919 */ /* 0x000ea60000002100 */
[----:B------:R-:W-:Y:S04]  /*7c60*/  STL [R1+0x4f0], RZ ;  /* 0x0004f0ff01007387 */ /* 0x000fe80000100800 */
[----:B------:R-:W-:Y:S04]  /*7c70*/  STL [R1+0x4f4], RZ ;  /* 0x0004f4ff01007387 */ /* 0x000fe80000100800 */
[----:B------:R-:W-:Y:S04]  /*7c80*/  STL [R1+0x4f8], RZ ;  /* 0x0004f8ff01007387 */ /* 0x000fe80000100800 */
[----:B------:R-:W-:Y:S04]  /*7c90*/  STL [R1+0x4fc], RZ ;  /* 0x0004fcff01007387 */ /* 0x000fe80000100800 */
[----:B------:R-:W-:Y:S04]  /*7ca0*/  STL.64 [R1+0x170], R4 ;  /* 0x0001700401007387 */ /* 0x000fe80000100a00 */
[----:B------:R-:W-:Y:S04]  /*7cb0*/  STL.64 [R1+0x178], R2 ;  /* 0x0001780201007387 */ /* 0x000fe80000100a00 */
[----:B------:R-:W-:Y:S04]  /*7cc0*/  STL.64 [R1+0x5e0], R6 ;  /* 0x0005e00601007387 */ /* 0x000fe80000100a00 */
[----:B------:R-:W-:Y:S04]  /*7cd0*/  STL.64 [R1+0x5e8], R4 ;  /* 0x0005e80401007387 */ /* 0x000fe80000100a00 */
[----:B------:R-:W-:Y:S04]  /*7ce0*/  STL.64 [R1+0x5f0], R2 ;  /* 0x0005f00201007387 */ /* 0x000fe80000100a00 */
[----:B------:R-:W-:Y:S04]  /*7cf0*/  STL.64 [R1+0x5f8], R6 ;  /* 0x0005f80601007387 */ /* 0x000fe80000100a00 */
[----:B------:R-:W-:Y:S04]  /*7d00*/  STL.64 [R1+0x608], R2 ;  /* 0x0006080201007387 */ /* 0x000fe80000100a00 */
        /* <DEDUP_REMOVED lines=49> */
[----:B------:R-:W-:Y:S01]  /*8020*/  STL.64 [R1+0x600], R4 ;  /* 0x0006000401007387 */ /* 0x000fe20000100a00 */
[----:B------:R-:W-:Y:S01]  /*8030*/  UISETP.GE.AND UP0, UPT, UR4, 0x1, UPT ;  /* 0x000000010400788c */ /* 0x000fe2000bf06270 */
[----:B------:R-:W-:Y:S01]  /*8040*/  MOV R117, 0xff800000 ;  /* 0xff80000000757802 */ /* 0x000fe20000000f00 */
[----:B------:R-:W-:Y:S01]  /*8050*/  IMAD.MOV.U32 R124, RZ, RZ, 0x3f800000 ;  /* 0x3f800000ff7c7424 */ /* 0x000fe200078e00ff */
[----:B------:R1:W-:Y:S01]  /*8060*/  STS.U16 [R45+UR6+0x20c00], R34 ;  /* 0x020c00222d007988 */ /* 0x0003e20008000406 */
[----:B0-----:R-:W-:-:S02]  /*8070*/  MOV R119, 0x3f800000 ;  /* 0x3f80000000777802 */ /* 0x001fc40000000f00 */
[----:B------:R-:W-:Y:S02]  /*8080*/  CS2R R122, SRZ ;  /* 0x00000000007a7805 */ /* 0x000fe4000001ff00 */
[----:B------:R-:W-:Y:S01]  /*8090*/  MOV R125, 0x3f800000 ;  /* 0x3f800000007d7802 */ /* 0x000fe20000000f00 */
[----:B------:R0:W-:Y:S01]  /*80a0*/  STS.U16 [R45+UR6+0x39c00], R120 ;  /* 0x039c00782d007988 */ /* 0x0001e20008000406 */
[----:B--2---:R-:W-:-:S03]  /*80b0*/  IMAD.SHL.U32 R0, R68, 0x8, RZ ;  /* 0x0000000844007824 */ /* 0x004fc600078e00ff */
[----:B------:R2:W-:Y:S01]  /*80c0*/  STS.U16 [R45+UR6+0x3ac00], R118 ;  /* 0x03ac00762d007988 */ /* 0x0005e20008000406 */
[----:B-1----:R-:W-:Y:S02]  /*80d0*/  LOP3.LUT R34, R68, 0x1ff, RZ, 0xc0, !PT ;  /* 0x000001ff44227812 */ /* 0x002fe400078ec0ff */
[----:B0-----:R-:W-:Y:S01]  /*80e0*/  CS2R R120, SRZ ;  /* 0x0000000000787805 */ /* 0x001fe2000001ff00 */
[----:B--2---:R-:W-:Y:S01]  /*80f0*/  IMAD.MOV.U32 R118, RZ, RZ, 0x3f800000 ;  /* 0x3f800000ff767424 */ /* 0x004fe200078e00ff */
[----:B------:R-:W-:Y:S06]  /*8100*/  BRA.U !UP0, `(.L_x_0) ;  /* 0x000000f5089c7547 */ /* 0x000fec000b800000 */
[C---:B------:R-:W-:Y:S01]  /*8110*/  LOP3.LUT R2, R68.reuse, 0x7, RZ, 0xc0, !PT ;  /* 0x0000000744027812 */ /* 0x040fe200078ec0ff */
[----:B------:R-:W0:Y:S01]  /*8120*/  LDC.64 R24, c[0x0][0x3c0] ;  /* 0x0000f000ff187b82 */ /* 0x000e220000000a00 */
[C---:B------:R-:W-:Y:S01]  /*8130*/  SHF.L.U32 R4, R68.reuse, 0x1, RZ ;  /* 0x0000000144047819 */ /* 0x040fe200000006ff */
[----:B------:R-:W1:Y:S01]  /*8140*/  LDCU.64 UR4, c[0x0][0x3d0] ;  /* 0x00007a00ff0477ac */ /* 0x000e620008000a00 */
[----:B------:R-:W-:Y:S01]  /*8150*/  LOP3.LUT R5, R68, 0x20, RZ, 0xc0, !PT ;  /* 0x0000002044057812 */ /* 0x000fe200078ec0ff */
[C---:B------:R-:W-:Y:S01]  /*8160*/  IMAD.SHL.U32 R3, R2.reuse, 0x10, RZ ;  /* 0x0000001002037824 */ /* 0x040fe200078e00ff */
[----:B------:R-:W-:Y:S01]  /*8170*/  SHF.R.S32.HI R7, RZ, 0x2, R68 ;  /* 0x00000002ff077819 */ /* 0x000fe20000011444 */
[----:B------:R-:W2:Y:S01]  /*8180*/  LDCU UR7, c[0x0][0x3c8] ;  /* 0x00007900ff0777ac */ /* 0x000ea20008000800 */
[C---:B------:R-:W-:Y:S01]  /*8190*/  LEA R16, R2.reuse, R5, 0x2 ;  /* 0x0000000502107211 */ /* 0x040fe200078e10ff */
[----:B------:R-:W-:Y:S01]  /*81a0*/  IMAD R5, R2, 0x210, RZ ;  /* 0x0000021002057824 */ /* 0x000fe200078e02ff */
[--C-:B------:R-:W-:Y:S01]  /*81b0*/  LOP3.LUT R3, R3, 0x30, R4.reuse, 0x78, !PT ;  /* 0x0000003003037812 */ /* 0x100fe200078e7804 */
[----:B------:R-:W3:Y:S01]  /*81c0*/  LDCU.64 UR10, c[0x0][0x388] ;  /* 0x00007100ff0a77ac */ /* 0x000ee20008000a00 */
[----:B------:R-:W-:Y:S01]  /*81d0*/  SGXT R7, R7, 0x1 ;  /* 0x000000010707781a */ /* 0x000fe20000000200 */
[----:B------:R-:W4:Y:S01]  /*81e0*/  LDC.64 R14, c[0x0][0x390] ;  /* 0x0000e400ff0e7b82 */ /* 0x000f220000000a00 */
[----:B------:R-:W-:Y:S01]  /*81f0*/  SHF.L.U32 R6, R68, 0x5, RZ ;  /* 0x0000000544067819 */ /* 0x000fe200000006ff */
[----:B------:R-:W-:Y:S01]  /*8200*/  IMAD.U32 R16, R16, 0x100, R3 ;  /* 0x0000010010107824 */ /* 0x000fe200078e0003 */
[C---:B------:R-:W-:Y:S01]  /*8210*/  LOP3.LUT R3, R68.reuse, 0x10, RZ, 0xc0, !PT ;  /* 0x0000001044037812 */ /* 0x040fe200078ec0ff */
[----:B------:R-:W-:Y:S01]  /*8220*/  IMAD.MOV.U32 R119, RZ, RZ, 0x3f800000 ;  /* 0x3f800000ff777424 */ /* 0x000fe200078e00ff */
[----:B------:R-:W-:Y:S01]  /*8230*/  LOP3.LUT R7, R7, 0x90, RZ, 0xc0, !PT ;  /* 0x0000009007077812 */ /* 0x000fe200078ec0ff */
[----:B------:R-:W-:Y:S01]  /*8240*/  IMAD.MOV.U32 R125, RZ, RZ, 0x3f800000 ;  /* 0x3f800000ff7d7424 */ /* 0x000fe200078e00ff */
[----:B------:R-:W-:Y:S01]  /*8250*/  LOP3.LUT R2, R68, 0xf, RZ, 0xc0, !PT ;  /* 0x0000000f44027812 */ /* 0x000fe200078ec0ff */
[----:B------:R-:W-:Y:S01]  /*8260*/  IMAD.SHL.U32 R3, R3, 0x100, RZ ;  /* 0x0000010003037824 */ /* 0x000fe200078e00ff */
[----:B------:R-:W-:Y:S01]  /*8270*/  LOP3.LUT R8, R6, 0x60, RZ, 0xc0, !PT ;  /* 0x0000006006087812 */ /* 0x000fe200078ec0ff */
[----:B------:R-:W5:Y:S01]  /*8280*/  LDC R17, c[0x0][0x3d8] ;  /* 0x0000f600ff117b82 */ /* 0x000f620000000800 */
[--C-:B------:R-:W-:Y:S01]  /*8290*/  LOP3.LUT R6, R5, 0x10, R4.reuse, 0x78, !PT ;  /* 0x0000001005067812 */ /* 0x100fe200078e7804 */
[----:B0-----:R-:W-:Y:S01]  /*82a0*/  IMAD R24, R24, UR8, RZ ;  /* 0x0000000818187c24 */ /* 0x001fe2000f8e02ff */
[----:B------:R-:W-:Y:S01]  /*82b0*/  LOP3.LUT R11, R7, 0x10, R4, 0x78, !PT ;  /* 0x00000010070b7812 */ /* 0x000fe200078e7804 */
[----:B-1----:R-:W-:Y:S01]  /*82c0*/  IMAD R4, R2, UR5, RZ ;  /* 0x0000000502047c24 */ /* 0x002fe2000f8e02ff */
[----:B------:R-:W-:Y:S01]  /*82d0*/  IADD3 R8, PT, PT, R8, UR6, R3 ;  /* 0x0000000608087c10 */ /* 0x000fe2000fffe003 */
[----:B--2---:R-:W-:Y:S01]  /*82e0*/  IMAD R2, R34, UR7, RZ ;  /* 0x0000000722027c24 */ /* 0x004fe2000f8e02ff */
[----:B------:R-:W-:Y:S01]  /*82f0*/  LOP3.LUT R3, R6, R3, RZ, 0xfc, !PT ;  /* 0x0000000306037212 */ /* 0x000fe200078efcff */
[----:B------:R-:W-:Y:S01]  /*8300*/  UIMAD UR4, UR8, UR4, URZ ;  /* 0x00000004080472a4 */ /* 0x000fe2000f8e02ff */
[----:B------:R-:W-:Y:S01]  /*8310*/  LOP3.LUT R6, R0, 0xf00, RZ, 0xc0, !PT ;  /* 0x00000f0000067812 */ /* 0x000fe200078ec0ff */
[----:B------:R-:W-:Y:S01]  /*8320*/  IMAD.SHL.U32 R0, R24, 0x2, RZ ;  /* 0x0000000218007824 */ /* 0x000fe200078e00ff */
[----:B------:R-:W-:Y:S01]  /*8330*/  SHF.L.U32 R5, R2, 0x1, RZ ;  /* 0x0000000102057819 */ /* 0x000fe200000006ff */
[----:B------:R-:W-:Y:S01]  /*8340*/  USHF.L.U32 UR7, UR4, 0x1, URZ ;  /* 0x0000000104077899 */ /* 0x000fe200080006ff */
[C---:B------:R-:W-:Y:S01]  /*8350*/  SHF.L.U32 R9, R4.reuse, 0x1, RZ ;  /* 0x0000000104097819 */ /* 0x040fe200000006ff */
[----:B------:R-:W-:Y:S01]  /*8360*/  UIMAD.WIDE UR4, UR4, 0x2, URZ ;  /* 0x00000002040478a5 */ /* 0x000fe2000f8e02ff */
[----:B---3--:R-:W-:Y:S01]  /*8370*/  IADD3 R26, P0, P1, R5, UR10, R0 ;  /* 0x0000000a051a7c10 */ /* 0x008fe2000f91e000 */
[----:B------:R-:W-:Y:S01]  /*8380*/  IMAD.HI R4, R4, 0x2, RZ ;  /* 0x0000000204047827 */ /* 0x000fe200078e02ff */
[----:B------:R-:W-:-:S02]  /*8390*/  IADD3 R0, PT, PT, R11, R8, R6 ;  /* 0x000000080b007210 */ /* 0x000fc40007ffe006 */
[----:B------:R-:W-:Y:S02]  /*83a0*/  CS2R R120, SRZ ;  /* 0x0000000000787805 */ /* 0x000fe4000001ff00 */
[----:B----4-:R-:W-:Y:S01]  /*83b0*/  IADD3 R13, P2, P3, R9, UR7, R14 ;  /* 0x00000007090d7c10 */ /* 0x010fe2000fb5e00e */
[----:B------:R-:W-:Y:S01]  /*83c0*/  IMAD.HI R7, R2, 0x2, RZ ;  /* 0x0000000202077827 */ /* 0x000fe200078e02ff */
[----:B------:R-:W-:Y:S01]  /*83d0*/  LEA.HI R2, R68, 0x20, RZ, 0x1c ;  /* 0x0000002044027811 */ /* 0x000fe200078fe0ff */
[----:B------:R0:W-:Y:S01]  /*83e0*/  STL [R1+0x650], R0 ;  /* 0x0006500001007387 */ /* 0x0001e20000100800 */
[----:B------:R-:W-:Y:S01]  /*83f0*/  IADD3.X R15, PT, PT, R4, UR5, R15, P2, P3 ;  /* 0x00000005040f7c10 */ /* 0x000fe200097e640f */
[----:B------:R-:W-:Y:S01]  /*8400*/  IMAD.HI R24, R24, 0x2, RZ ;  /* 0x0000000218187827 */ /* 0x000fe200078e02ff */
[----:B------:R-:W-:Y:S02]  /*8410*/  LEA.HI R4, R68, 0x60, RZ, 0x1c ;  /* 0x0000006044047811 */ /* 0x000fe400078fe0ff */
[----:B------:R-:W-:-:S02]  /*8420*/  CS2R R122, SRZ ;  /* 0x00000000007a7805 */ /* 0x000fc4000001ff00 */
[----:B------:R-:W-:Y:S01]  /*8430*/  LEA.HI R5, R68, 0xa0, RZ, 0x1c ;  /* 0x000000a044057811 */ /* 0x000fe200078fe0ff */
[-C--:B-----5:R-:W-:Y:S01]  /*8440*/  IMAD R2, R2, R17.reuse, RZ ;  /* 0x0000001102027224 */ /* 0x0a0fe200078e02ff */
[----:B------:R-:W-:Y:S01]  /*8450*/  IADD3.X R27, PT, PT, R7, UR11, R24, P0, P1 ;  /* 0x0000000b071b7c10 */ /* 0x000fe200087e2418 */
[-C--:B------:R-:W-:Y:S01]  /*8460*/  IMAD R11, R4, R17.reuse, RZ ;  /* 0x00000011040b7224 */ /* 0x080fe200078e02ff */
[C---:B------:R-:W-:Y:S01]  /*8470*/  LEA.HI R6, R68.reuse, 0xe0, RZ, 0x1c ;  /* 0x000000e044067811 */ /* 0x040fe200078fe0ff */
[-C--:B------:R-:W-:Y:S01]  /*8480*/  IMAD R12, R5, R17.reuse, RZ ;  /* 0x00000011050c7224 */ /* 0x080fe200078e02ff */
[----:B0-----:R-:W-:Y:S01]  /*8490*/  SHF.R.U32.HI R0, RZ, 0x4, R68 ;  /* 0x00000004ff007819 */ /* 0x001fe20000011644 */
[----:B------:R-:W-:Y:S01]  /*84a0*/  STL.64 [R1+0x5d8], R26 ;  /* 0x0005d81a01007387 */ /* 0x000fe20000100a00 */
[----:B------:R-:W-:Y:S01]  /*84b0*/  LEA.HI R7, R68, 0x120, RZ, 0x1c ;  /* 0x0000012044077811 */ /* 0x000fe200078fe0ff */
[-C--:B------:R-:W-:Y:S01]  /*84c0*/  IMAD R6, R6, R17.reuse, RZ ;  /* 0x0000001106067224 */ /* 0x080fe200078e02ff */
[----:B------:R-:W-:Y:S01]  /*84d0*/  SGXT.U32 R0, R0, 0x5 ;  /* 0x000000050000781a */ /* 0x000fe20000000000 */
[----:B------:R-:W-:Y:S01]  /*84e0*/  IMAD.MOV.U32 R24, RZ, RZ, -0x800000 ;  /* 0xff800000ff187424 */ /* 0x000fe200078e00ff */
[C---:B------:R-:W-:Y:S01]  /*84f0*/  LEA.HI R8, R68.reuse, 0x160, RZ, 0x1c ;  /* 0x0000016044087811 */ /* 0x040fe200078fe0ff */
[-C--:B------:R-:W-:Y:S01]  /*8500*/  IMAD R7, R7, R17.reuse, RZ ;  /* 0x0000001107077224 */ /* 0x080fe200078e02ff */
[----:B------:R-:W-:Y:S01]  /*8510*/  LEA.HI R9, R68, 0x1a0, RZ, 0x1c ;  /* 0x000001a044097811 */ /* 0x000fe200078fe0ff */
[----:B------:R-:W-:Y:S01]  /*8520*/  IMAD R0, R0, R17, RZ ;  /* 0x0000001100007224 */ /* 0x000fe200078e02ff */
[----:B------:R-:W-:Y:S01]  /*8530*/  LEA R18, P6, R2, R13, 0x1 ;  /* 0x0000000d02127211 */ /* 0x000fe200078c08ff */
[----:B------:R-:W-:Y:S01]  /*8540*/  IMAD R8, R8, R17, RZ ;  /* 0x0000001108087224 */ /* 0x000fe200078e02ff */
[-C--:B------:R-:W-:Y:S01]  /*8550*/  LEA R36, P1, R11, R13.reuse, 0x1 ;  /* 0x0000000d0b247211 */ /* 0x080fe200078208ff */
[----:B------:R-:W-:Y:S01]  /*8560*/  IMAD R4, R17, 0x40, R0 ;  /* 0x0000004011047824 */ /* 0x000fe200078e0200 */
[----:B------:R-:W-:Y:S01]  /*8570*/  LEA R20, P5, R0, R13, 0x1 ;  /* 0x0000000d00147211 */ /* 0x000fe200078a08ff */
[----:B------:R-:W-:Y:S01]  /*8580*/  IMAD R9, R9, R17, RZ ;  /* 0x0000001109097224 */ /* 0x000fe200078e02ff */
[-C--:B------:R-:W-:Y:S01]  /*8590*/  LEA.HI.X.SX32 R19, R2, R15.reuse, 0x1, P6 ;  /* 0x0000000f02137211 */ /* 0x080fe200030f0eff */
[----:B------:R-:W-:Y:S01]  /*85a0*/  IMAD R14, R25, 0x1a, RZ ;  /* 0x0000001a190e7824 */ /* 0x000fe200078e02ff */
[----:B------:R-:W-:Y:S01]  /*85b0*/  LEA.HI.X.SX32 R21, R0, R15, 0x1, P5 ;  /* 0x0000000f00157211 */ /* 0x000fe200028f0eff */
[----:B------:R-:W-:Y:S01]  /*85c0*/  UMOV UR4, URZ ;  /* 0x000000ff00047c82 */ /* 0x000fe20008000000 */
[-C--:B------:R-:W-:Y:S01]  /*85d0*/  LEA R22, P0, R4, R13.reuse, 0x1 ;  /* 0x0000000d04167211 */ /* 0x080fe200078008ff */
[----:B------:R-:W0:Y:S01]  /*85e0*/  LDCU UR14, c[0x0][0x3f0] ;  /* 0x00007e00ff0e77ac */ /* 0x000e220008000800 */
[-C--:B------:R-:W-:Y:S01]  /*85f0*/  LEA R32, P2, R12, R13.reuse, 0x1 ;  /* 0x0000000d0c207211 */ /* 0x080fe200078408ff */
[----:B------:R1:W-:Y:S01]  /*8600*/  STL.64 [R1+0x728], R20 ;  /* 0x0007281401007387 */ /* 0x0003e20000100a00 */
[-C--:B------:R-:W-:Y:S01]  /*8610*/  LEA R30, P3, R6, R13.reuse, 0x1 ;  /* 0x0000000d061e7211 */ /* 0x080fe200078608ff */
[----:B------:R-:W2:Y:S01]  /*8620*/  LDCU UR9, c[0x0][0x3a8] ;  /* 0x00007500ff0977ac */ /* 0x000ea20008000800 */
[----:B------:R-:W-:Y:S01]  /*8630*/  LEA.HI R10, R68, 0x1e0, RZ, 0x1c ;  /* 0x000001e0440a7811 */ /* 0x000fe200078fe0ff */
[----:B------:R3:W-:Y:S01]  /*8640*/  STL.64 [R1+0x720], R18 ;  /* 0x0007201201007387 */ /* 0x0007e20000100a00 */
[----:B------:R-:W-:-:S02]  /*8650*/  LEA R28, P4, R7, R13, 0x1 ;  /* 0x0000000d071c7211 */ /* 0x000fc400078808ff */
[----:B------:R-:W-:Y:S01]  /*8660*/  LEA.HI.X.SX32 R23, R4, R15, 0x1, P0 ;  /* 0x0000000f04177211 */ /* 0x000fe200000f0eff */
[----:B------:R-:W-:Y:S01]  /*8670*/  IMAD R10, R10, R17, RZ ;  /* 0x000000110a0a7224 */ /* 0x000fe200078e02ff */
[----:B------:R-:W-:Y:S02]  /*8680*/  LEA.HI.X.SX32 R37, R11, R15, 0x1, P1 ;  /* 0x0000000f0b257211 */ /* 0x000fe400008f0eff */
[----:B------:R-:W-:Y:S01]  /*8690*/  LEA R5, R17, R4, 0x6 ;  /* 0x0000000411057211 */ /* 0x000fe200078e30ff */
[----:B------:R4:W-:Y:S01]  /*86a0*/  STL.64 [R1+0x718], R22 ;  /* 0x0007181601007387 */ /* 0x0009e20000100a00 */
[----:B-1----:R-:W-:Y:S02]  /*86b0*/  LEA R20, P5, R8, R13, 0x1 ;  /* 0x0000000d08147211 */ /* 0x002fe400078a08ff */
[----:B------:R-:W-:Y:S01]  /*86c0*/  LEA.HI.X.SX32 R33, R12, R15, 0x1, P2 ;  /* 0x0000000f0c217211 */ /* 0x000fe200010f0eff */
[----:B------:R-:W-:Y:S01]  /*86d0*/  STL.64 [R1+0x710], R36 ;  /* 0x0007102401007387 */ /* 0x000fe20000100a00 */
[----:B---3--:R-:W-:Y:S01]  /*86e0*/  LEA R18, P6, R9, R13, 0x1 ;  /* 0x0000000d09127211 */ /* 0x008fe200078c08ff */
[----:B------:R-:W-:Y:S01]  /*86f0*/  IMAD R0, R17, 0x40, R5 ;  /* 0x0000004011007824 */ /* 0x000fe200078e0205 */
[-C--:B------:R-:W-:Y:S01]  /*8700*/  LEA.HI.X.SX32 R31, R6, R15.reuse, 0x1, P3 ;  /* 0x0000000f061f7211 */ /* 0x080fe200018f0eff */
[----:B------:R-:W-:Y:S01]  /*8710*/  STL.64 [R1+0x700], R32 ;  /* 0x0007002001007387 */ /* 0x000fe20000100a00 */
[-C--:B------:R-:W-:Y:S01]  /*8720*/  LEA.HI.X.SX32 R29, R7, R15.reuse, 0x1, P4 ;  /* 0x0000000f071d7211 */ /* 0x080fe200020f0eff */
[----:B------:R-:W-:Y:S01]  /*8730*/  IMAD R7, R25, 0x9, RZ ;  /* 0x0000000919077824 */ /* 0x000fe200078e02ff */
[-C--:B------:R-:W-:Y:S01]  /*8740*/  LEA.HI.X.SX32 R21, R8, R15.reuse, 0x1, P5 ;  /* 0x0000000f08157211 */ /* 0x080fe200028f0eff */
[----:B------:R-:W-:Y:S01]  /*8750*/  STL.64 [R1+0x6f0], R30 ;  /* 0x0006f01e01007387 */ /* 0x000fe20000100a00 */
[----:B------:R-:W-:Y:S01]  /*8760*/  LEA.HI.X.SX32 R19, R9, R15, 0x1, P6 ;  /* 0x0000000f09137211 */ /* 0x000fe200030f0eff */
[----:B------:R-:W-:Y:S01]  /*8770*/  IMAD R12, R25, 0x3, RZ ;  /* 0x00000003190c7824 */ /* 0x000fe200078e02ff */
[----:B----4-:R-:W-:Y:S01]  /*8780*/  LEA R22, P0, R10, R13, 0x1 ;  /* 0x0000000d0a167211 */ /* 0x010fe200078008ff */
[----:B------:R1:W-:Y:S01]  /*8790*/  STL.64 [R1+0x6e0], R28 ;  /* 0x0006e01c01007387 */ /* 0x0003e20000100a00 */
[----:B------:R-:W-:-:S02]  /*87a0*/  LEA R2, R17, R0, 0x6 ;  /* 0x0000000011027211 */ /* 0x000fc400078e30ff */
[----:B------:R-:W-:Y:S01]  /*87b0*/  LEA.HI.X.SX32 R23, R10, R15, 0x1, P0 ;  /* 0x0000000f0a177211 */ /* 0x000fe200000f0eff */
[----:B------:R3:W-:Y:S01]  /*87c0*/  STL.64 [R1+0x6d0], R20 ;  /* 0x0006d01401007387 */ /* 0x0007e20000100a00 */
[----:B------:R-:W-:Y:S01]  /*87d0*/  LOP3.LUT P4, RZ, R68, 0x1, RZ, 0xc0, !PT ;  /* 0x0000000144ff7812 */ /* 0x000fe2000788c0ff */
[C---:B------:R-:W-:Y:S01]  /*87e0*/  IMAD R4, R17.reuse, 0x40, R2 ;  /* 0x0000004011047824 */ /* 0x040fe200078e0202 */
[----:B------:R-:W-:Y:S01]  /*87f0*/  MOV R118, 0x3f800000 ;  /* 0x3f80000000767802 */ /* 0x000fe20000000f00 */
[----:B------:R4:W-:Y:S01]  /*8800*/  STL.64 [R1+0x6c0], R18 ;  /* 0x0006c01201007387 */ /* 0x0009e20000100a00 */
[----:B------:R-:W-:Y:S02]  /*8810*/  MOV R124, 0x3f800000 ;  /* 0x3f800000007c7802 */ /* 0x000fe40000000f00 */
[----:B------:R-:W-:Y:S01]  /*8820*/  LEA R6, R17, R4, 0x6 ;  /* 0x0000000411067211 */ /* 0x000fe200078e30ff */
[----:B------:R5:W-:Y:S01]  /*8830*/  STL.64 [R1+0x6b0], R22 ;  /* 0x0006b01601007387 */ /* 0x000be20000100a00 */
[----:B-1----:R-:W-:-:S02]  /*8840*/  MOV R29, 0xff800000 ;  /* 0xff800000001d7802 */ /* 0x002fc40000000f00 */
[CC--:B---3--:R-:W-:Y:S02]  /*8850*/  LEA R20, P1, R5.reuse, R13.reuse, 0x1 ;  /* 0x0000000d05147211 */ /* 0x0c8fe400078208ff */
[C---:B----4-:R-:W-:Y:S02]  /*8860*/  LEA R18, P2, R0.reuse, R13, 0x1 ;  /* 0x0000000d00127211 */ /* 0x050fe400078408ff */
[-C--:B------:R-:W-:Y:S01]  /*8870*/  LEA.HI.X.SX32 R21, R5, R15.reuse, 0x1, P1 ;  /* 0x0000000f05157211 */ /* 0x080fe200008f0eff */
[----:B------:R-:W-:Y:S01]  /*8880*/  IMAD R5, R25, 0xe, RZ ;  /* 0x0000000e19057824 */ /* 0x000fe200078e02ff */
[----:B------:R-:W-:Y:S01]  /*8890*/  LEA.HI.X.SX32 R19, R0, R15, 0x1, P2 ;  /* 0x0000000f00137211 */ /* 0x000fe200010f0eff */
[----:B------:R-:W-:Y:S01]  /*88a0*/  IMAD R0, R17, 0x40, R6 ;  /* 0x0000004011007824 */ /* 0x000fe200078e0206 */
[-C--:B------:R-:W-:Y:S01]  /*88b0*/  LEA R10, P2, R6, R13.reuse, 0x1 ;  /* 0x0000000d060a7211 */ /* 0x080fe200078408ff */
[----:B------:R1:W-:Y:S01]  /*88c0*/  STL.64 [R1+0x708], R20 ;  /* 0x0007081401007387 */ /* 0x0003e20000100a00 */
[C---:B------:R-:W-:Y:S01]  /*88d0*/  IMAD R17, R25.reuse, 0x1c, RZ ;  /* 0x0000001c19117824 */ /* 0x040fe200078e02ff */
[C---:B-----5:R-:W-:Y:S01]  /*88e0*/  SHF.L.U32 R22, R25.reuse, 0x3, RZ ;  /* 0x0000000319167819 */ /* 0x060fe200000006ff */
[----:B------:R-:W-:Y:S01]  /*88f0*/  IMAD.SHL.U32 R23, R25, 0x4, RZ ;  /* 0x0000000419177824 */ /* 0x000fe200078e00ff */
[----:B------:R3:W-:Y:S01]  /*8900*/  STL.64 [R1+0x6f8], R18 ;  /* 0x0006f81201007387 */ /* 0x0007e20000100a00 */
[----:B------:R-:W-:-:S02]  /*8910*/  LEA R8, P3, R0, R13, 0x1 ;  /* 0x0000000d00087211 */ /* 0x000fc400078608ff */
[-C--:B------:R-:W-:Y:S01]  /*8920*/  LEA.HI.X.SX32 R11, R6, R15.reuse, 0x1, P2 ;  /* 0x0000000f060b7211 */ /* 0x080fe200010f0eff */
[C---:B------:R-:W-:Y:S01]  /*8930*/  IMAD R6, R25.reuse, 0x12, RZ ;  /* 0x0000001219067824 */ /* 0x040fe200078e02ff */
[----:B------:R-:W-:Y:S01]  /*8940*/  LEA.HI.X.SX32 R9, R0, R15, 0x1, P3 ;  /* 0x0000000f00097211 */ /* 0x000fe200018f0eff */
[C---:B------:R-:W-:Y:S01]  /*8950*/  IMAD R0, R25.reuse, 0xa, RZ ;  /* 0x0000000a19007824 */ /* 0x040fe200078e02ff */
[CC--:B------:R-:W-:Y:S02]  /*8960*/  LEA R30, P3, R25.reuse, R26.reuse, 0x3 ;  /* 0x0000001a191e7211 */ /* 0x0c0fe400078618ff */
[-C--:B-1----:R-:W-:Y:S02]  /*8970*/  LEA R20, P0, R2, R13.reuse, 0x1 ;  /* 0x0000000d02147211 */ /* 0x082fe400078008ff */
[CC--:B------:R-:W-:Y:S02]  /*8980*/  LEA R28, P2, R25.reuse, R26.reuse, 0x4 ;  /* 0x0000001a191c7211 */ /* 0x0c0fe400078420ff */
[----:B---3--:R-:W-:Y:S01]  /*8990*/  LEA R18, P1, R4, R13, 0x1 ;  /* 0x0000000d04127211 */ /* 0x008fe200078208ff */
[C---:B------:R-:W-:Y:S01]  /*89a0*/  IMAD R13, R25.reuse, 0x18, RZ ;  /* 0x00000018190d7824 */ /* 0x040fe200078e02ff */
[-C--:B------:R-:W-:Y:S01]  /*89b0*/  LEA.HI.X.SX32 R21, R2, R15.reuse, 0x1, P0 ;  /* 0x0000000f02157211 */ /* 0x080fe200000f0eff */
[C---:B------:R-:W-:Y:S01]  /*89c0*/  IMAD R2, R25.reuse, 0x6, RZ ;  /* 0x0000000619027824 */ /* 0x040fe200078e02ff */
[----:B------:R-:W-:Y:S01]  /*89d0*/  LEA.HI.X.SX32 R19, R4, R15, 0x1, P1 ;  /* 0x0000000f04137211 */ /* 0x000fe200008f0eff */
[C---:B------:R-:W-:Y:S01]  /*89e0*/  IMAD R4, R25.reuse, 0xc, RZ ;  /* 0x0000000c19047824 */ /* 0x040fe200078e02ff */
[C---:B------:R-:W-:Y:S01]  /*89f0*/  LEA R32, P1, R25.reuse, R26, 0x2 ;  /* 0x0000001a19207211 */ /* 0x040fe200078210ff */
[----:B------:R1:W-:Y:S01]  /*8a00*/  STL.64 [R1+0x6e8], R20 ;  /* 0x0006e81401007387 */ /* 0x0003e20000100a00 */
[----:B------:R-:W-:Y:S01]  /*8a10*/  IMAD R15, R25, 0xd, RZ ;  /* 0x0000000d190f7824 */ /* 0x000fe200078e02ff */
[----:B------:R-:W-:-:S02]  /*8a20*/  LEA.HI.X.SX32 R31, R23, R27, 0x1, P3 ;  /* 0x0000001b171f7211 */ /* 0x000fc400018f0eff */
[----:B------:R3:W-:Y:S04]  /*8a30*/  STL.64 [R1+0x6d8], R18 ;  /* 0x0006d81201007387 */ /* 0x0007e80000100a00 */
[----:B------:R4:W-:Y:S04]  /*8a40*/  STL.64 [R1+0x6c8], R10 ;  /* 0x0006c80a01007387 */ /* 0x0009e80000100a00 */
[----:B------:R5:W-:Y:S01]  /*8a50*/  STL.64 [R1+0x6b8], R8 ;  /* 0x0006b80801007387 */ /* 0x000be20000100a00 */
[C---:B-1----:R-:W-:Y:S02]  /*8a60*/  IMAD R21, R25.reuse, 0xf, RZ ;  /* 0x0000000f19157824 */ /* 0x042fe400078e02ff */
[C---:B------:R-:W-:Y:S01]  /*8a70*/  IMAD R20, R25.reuse, 0x1e, RZ ;  /* 0x0000001e19147824 */ /* 0x040fe200078e02ff */
[C---:B---3--:R-:W-:Y:S01]  /*8a80*/  SHF.L.U32 R19, R25.reuse, 0x1, RZ ;  /* 0x0000000119137819 */ /* 0x048fe200000006ff */
[----:B------:R-:W-:-:S03]  /*8a90*/  IMAD R18, R25, 0x7, RZ ;  /* 0x0000000719127824 */ /* 0x000fc600078e02ff */
[----:B------:R-:W-:Y:S01]  /*8aa0*/  IADD3 R36, P0, PT, R19, R26, RZ ;  /* 0x0000001a13247210 */ /* 0x000fe20007f1e0ff */
[----:B----4-:R-:W-:Y:S01]  /*8ab0*/  IMAD R11, R25, 0xb, RZ ;  /* 0x0000000b190b7824 */ /* 0x010fe200078e02ff */
[-C--:B------:R-:W-:Y:S01]  /*8ac0*/  LEA.HI.X.SX32 R33, R19, R27.reuse, 0x1, P1 ;  /* 0x0000001b13217211 */ /* 0x080fe200008f0eff */
[C---:B------:R-:W-:Y:S01]  /*8ad0*/  IMAD R10, R25.reuse, 0x16, RZ ;  /* 0x00000016190a7824 */ /* 0x040fe200078e02ff */
[C---:B------:R-:W-:Y:S01]  /*8ae0*/  LEA.HI.X.SX32 R37, R25.reuse, R27, 0x1, P0 ;  /* 0x0000001b19257211 */ /* 0x040fe200000f0eff */
[C---:B-----5:R-:W-:Y:S01]  /*8af0*/  IMAD R9, R25.reuse, 0x5, RZ ;  /* 0x0000000519097824 */ /* 0x060fe200078e02ff */
[----:B------:R-:W-:Y:S01]  /*8b00*/  LOP3.LUT P0, RZ, R68, 0x3, RZ, 0xc0, !PT ;  /* 0x0000000344ff7812 */ /* 0x000fe2000780c0ff */
[----:B------:R-:W-:Y:S02]  /*8b10*/  IMAD R8, R25, 0x14, RZ ;  /* 0x0000001419087824 */ /* 0x000fe400078e02ff */
[----:B------:R1:W-:Y:S01]  /*8b20*/  STL.64 [R1+0x748], R36 ;  /* 0x0007482401007387 */ /* 0x0003e20000100a00 */
[----:B------:R-:W-:Y:S01]  /*8b30*/  IMAD.MOV.U32 R25, RZ, RZ, -0x800000 ;  /* 0xff800000ff197424 */ /* 0x000fe200078e00ff */
[----:B------:R-:W-:-:S02]  /*8b40*/  ISETP.LT.U32.AND P0, PT, R34, 0x40, !P0 ;  /* 0x000000402200780c */ /* 0x000fc40004701070 */
[----:B------:R-:W-:Y:S04]  /*8b50*/  STL [R1+0x230], RZ ;  /* 0x000230ff01007387 */ /* 0x000fe80000100800 */
[----:B------:R-:W-:Y:S04]  /*8b60*/  STL [R1+0x130], R24 ;  /* 0x0001301801007387 */ /* 0x000fe80000100800 */
[----:B------:R-:W-:Y:S01]  /*8b70*/  STL [R1+0x22c], RZ ;  /* 0x00022cff01007387 */ /* 0x000fe20000100800 */
[----:B-1----:R-:W-:Y:S01]  /*8b80*/  MOV R36, 0x3f800000 ;  /* 0x3f80000000247802 */ /* 0x002fe20000000f00 */
[----:B------:R-:W-:-:S02]  /*8b90*/  IMAD.MOV.U32 R37, RZ, RZ, 0x3f800000 ;  /* 0x3f800000ff257424 */ /* 0x000fc400078e00ff */
        /* <DEDUP_REMOVED lines=29> */
[----:B------:R3:W-:Y:S04]  /*8d70*/  STL [R1+0x648], R25 ;  /* 0x0006481901007387 */ /* 0x0007e80000100800 */
[----:B------:R4:W-:Y:S01]  /*8d80*/  STL [R1+0x64c], R24 ;  /* 0x00064c1801007387 */ /* 0x0009e20000100800 */
[----:B-1----:R-:W-:-:S03]  /*8d90*/  LEA.HI.X.SX32 R29, R22, R27, 0x1, P2 ;  /* 0x0000001b161d7211 */ /* 0x002fc600010f0eff */
[----:B------:R-:W-:Y:S01]  /*8da0*/  STL.64 [R1+0xd0], R36 ;  /* 0x0000d02401007387 */ /* 0x000fe20000100a00 */
[----:B---3--:R-:W-:-:S03]  /*8db0*/  IMAD.MOV.U32 R25, RZ, RZ, 0x3f800000 ;  /* 0x3f800000ff197424 */ /* 0x008fc600078e00ff */
[----:B------:R-:W-:Y:S01]  /*8dc0*/  STL [R1], RZ ;  /* 0x000000ff01007387 */ /* 0x000fe20000100800 */
[----:B----4-:R-:W-:-:S05]  /*8dd0*/  MOV R24, 0x3f800000 ;  /* 0x3f80000000187802 */ /* 0x010fca0000000f00 */
[----:B------:R1:W-:Y:S04]  /*8de0*/  STL.64 [R1+0xd8], R24 ;  /* 0x0000d81801007387 */ /* 0x0003e80000100a00 */
[----:B------:R-:W-:Y:S04]  /*8df0*/  STL [R1+0x4], RZ ;  /* 0x000004ff01007387 */ /* 0x000fe80000100800 */
[----:B------:R-:W-:Y:S04]  /*8e00*/  STL [R1+0x8], RZ ;  /* 0x000008ff01007387 */ /* 0x000fe80000100800 */
[----:B------:R-:W-:Y:S01]  /*8e10*/  STL [R1+0xc], RZ ;  /* 0x00000cff01007387 */ /* 0x000fe20000100800 */
[----:B-1----:R-:W-:-:S03]  /*8e20*/  IADD3 R24, P5, PT, R6, R26, RZ ;  /* 0x0000001a06187210 */ /* 0x002fc60007fbe0ff */
[----:B------:R-:W-:Y:S01]  /*8e30*/  STL [R1+0x290], RZ ;  /* 0x000290ff01007387 */ /* 0x000fe20000100800 */
[----:B------:R-:W-:-:S03]  /*8e40*/  LEA.HI.X.SX32 R25, R7, R27, 0x1, P5 ;  /* 0x0000001b07197211 */ /* 0x000fc600028f0eff */
        /* <DEDUP_REMOVED lines=225> */
[----:B------:R1:W-:Y:S04]  /*9c60*/  STL.64 [R1+0x6a8], R24 ;  /* 0x0006a81801007387 */ /* 0x0003e80000100a00 */
[----:B------:R-:W-:Y:S04]  /*9c70*/  STL [R1+0x3a8], RZ ;  /* 0x0003a8ff01007387 */ /* 0x000fe80000100800 */
[----:B------:R-:W-:Y:S01]  /*9c80*/  STL [R1+0x3ac], RZ ;  /* 0x0003acff01007387 */ /* 0x000fe20000100800 */
[----:B-1----:R-:W-:-:S03]  /*9c90*/  IADD3 R24, P5, PT, R0, R26, RZ ;  /* 0x0000001a00187210 */ /* 0x002fc60007fbe0ff */
[----:B------:R-:W-:Y:S01]  /*9ca0*/  STL [R1+0x390], RZ ;  /* 0x000390ff01007387 */ /* 0x000fe20000100800 */
[----:B------:R-:W-:-:S03]  /*9cb0*/  LEA.HI.X.SX32 R25, R9, R27, 0x1, P5 ;  /* 0x0000001b09197211 */ /* 0x000fc600028f0eff */
[----:B------:R-:W-:Y:S01]  /*9cc0*/  STL [R1+0x394], RZ ;  /* 0x000394ff01007387 */ /* 0x000fe20000100800 */
[-C--:B------:R-:W-:Y:S01]  /*9cd0*/  IADD3 R6, P5, PT, R8, R26.reuse, RZ ;  /* 0x0000001a08067210 */ /* 0x080fe20007fbe0ff */
[----:B------:R-:W-:Y:S01]  /*9ce0*/  IMAD.MOV.U32 R9, RZ, RZ, 0x3f800000 ;  /* 0x3f800000ff097424 */ /* 0x000fe200078e00ff */
[----:B------:R-:W-:Y:S01]  /*9cf0*/  MOV R8, 0x3f800000 ;  /* 0x3f80000000087802 */ /* 0x000fe20000000f00 */
[----:B------:R-:W-:Y:S01]  /*9d00*/  STL.64 [R1+0x6a0], R24 ;  /* 0x0006a01801007387 */ /* 0x000fe20000100a00 */
[----:B------:R-:W-:Y:S02]  /*9d10*/  LEA.HI.X.SX32 R7, R0, R27, 0x1, P5 ;  /* 0x0000001b00077211 */ /* 0x000fe400028f0eff */
[----:B------:R-:W-:Y:S01]  /*9d20*/  LOP3.LUT R0, R16, 0x40, RZ, 0x3c, !PT ;  /* 0x0000004010007812 */ /* 0x000fe200078e3cff */
[----:B------:R-:W-:Y:S04]  /*9d30*/  STL [R1+0x398], RZ ;  /* 0x000398ff01007387 */ /* 0x000fe80000100800 */
[----:B------:R-:W-:Y:S04]  /*9d40*/  STL [R1+0x39c], RZ ;  /* 0x00039cff01007387 */ /* 0x000fe80000100800 */
[----:B------:R1:W-:Y:S04]  /*9d50*/  STL.64 [R1+0x698], R6 ;  /* 0x0006980601007387 */ /* 0x0003e80000100a00 */
[----:B------:R-:W-:Y:S04]  /*9d60*/  STL [R1+0x520], RZ ;  /* 0x000520ff01007387 */ /* 0x000fe80000100800 */
[----:B------:R-:W-:Y:S01]  /*9d70*/  STL [R1+0x524], RZ ;  /* 0x000524ff01007387 */ /* 0x000fe20000100800 */
[----:B-1----:R-:W-:-:S03]  /*9d80*/  IADD3 R6, P5, PT, R10, R26, RZ ;  /* 0x0000001a0a067210 */ /* 0x002fc60007fbe0ff */
[----:B------:R-:W-:Y:S01]  /*9d90*/  STL [R1+0x528], RZ ;  /* 0x000528ff01007387 */ /* 0x000fe20000100800 */
[----:B------:R-:W-:-:S05]  /*9da0*/  LEA.HI.X.SX32 R7, R11, R27, 0x1, P5 ;  /* 0x0000001b0b077211 */ /* 0x000fca00028f0eff */
        /* <DEDUP_REMOVED lines=11> */
[----:B------:R-:W-:Y:S02]  /*9e60*/  LEA.HI.X.SX32 R7, R2, R27, 0x1, P5 ;  /* 0x0000001b02077211 */ /* 0x000fe400028f0eff */
[----:B------:R-:W-:-:S03]  /*9e70*/  LOP3.LUT R2, R3, 0x40, RZ, 0x3c, !PT ;  /* 0x0000004003027812 */ /* 0x000fc600078e3cff */
[----:B------:R1:W-:Y:S04]  /*9e80*/  STL.64 [R1+0x680], R6 ;  /* 0x0006800601007387 */ /* 0x0003e80000100a00 */
[----:B------:R-:W-:Y:S04]  /*9e90*/  STL [R1+0x504], RZ ;  /* 0x000504ff01007387 */ /* 0x000fe80000100800 */
[----:B------:R-:W-:Y:S01]  /*9ea0*/  STL [R1+0x508], RZ ;  /* 0x000508ff01007387 */ /* 0x000fe20000100800 */
[----:B-1----:R-:W-:-:S03]  /*9eb0*/  IADD3 R6, P5, PT, R13, R26, RZ ;  /* 0x0000001a0d067210 */ /* 0x002fc60007fbe0ff */
[----:B------:R-:W-:Y:S01]  /*9ec0*/  STL [R1+0x50c], RZ ;  /* 0x00050cff01007387 */ /* 0x000fe20000100800 */
[----:B------:R-:W-:Y:S02]  /*9ed0*/  LEA.HI.X.SX32 R7, R4, R27, 0x1, P5 ;  /* 0x0000001b04077211 */ /* 0x000fe400028f0eff */
[----:B------:R-:W-:-:S03]  /*9ee0*/  MOV R4, 0x3f800000 ;  /* 0x3f80000000047802 */ /* 0x000fc60000000f00 */
[----:B------:R1:W-:Y:S04]  /*9ef0*/  STL.64 [R1+0x678], R6 ;  /* 0x0006780601007387 */ /* 0x0003e80000100a00 */
[----:B------:R-:W-:Y:S04]  /*9f00*/  STL [R1+0x4f0], RZ ;  /* 0x0004f0ff01007387 */ /* 0x000fe80000100800 */
[----:B------:R-:W-:Y:S01]  /*9f10*/  STL [R1+0x4f4], RZ ;  /* 0x0004f4ff01007387 */ /* 0x000fe20000100800 */
[----:B-1----:R-:W-:-:S03]  /*9f20*/  IADD3 R6, P5, PT, R14, R26, RZ ;  /* 0x0000001a0e067210 */ /* 0x002fc60007fbe0ff */
[----:B------:R-:W-:Y:S01]  /*9f30*/  STL [R1+0x4f8], RZ ;  /* 0x0004f8ff01007387 */ /* 0x000fe20000100800 */
[----:B------:R-:W-:-:S05]  /*9f40*/  LEA.HI.X.SX32 R7, R15, R27, 0x1, P5 ;  /* 0x0000001b0f077211 */ /* 0x000fca00028f0eff */
[----:B------:R1:W-:Y:S04]  /*9f50*/  STL.64 [R1+0x668], R6 ;  /* 0x0006680601007387 */ /* 0x0003e80000100a00 */
[----:B------:R-:W-:Y:S01]  /*9f60*/  STL [R1+0x4fc], RZ ;  /* 0x0004fcff01007387 */ /* 0x000fe20000100800 */
[----:B-1----:R-:W-:-:S04]  /*9f70*/  IADD3 R6, P5, PT, R5, R26, RZ ;  /* 0x0000001a05067210 */ /* 0x002fc80007fbe0ff */
[----:B------:R-:W-:-:S05]  /*9f80*/  LEA.HI.X.SX32 R7, R18, R27, 0x1, P5 ;  /* 0x0000001b12077211 */ /* 0x000fca00028f0eff */
[----:B------:R1:W-:Y:S04]  /*9f90*/  STL.64 [R1+0x670], R6 ;  /* 0x0006700601007387 */ /* 0x0003e80000100a00 */
[----:B------:R3:W-:Y:S01]  /*9fa0*/  STL [R1+0x5d4], R0 ;  /* 0x0005d40001007387 */ /* 0x0007e20000100800 */
[----:B-1----:R-:W-:Y:S02]  /*9fb0*/  IADD3 R6, P5, PT, R17, R26, RZ ;  /* 0x0000001a11067210 */ /* 0x002fe40007fbe0ff */
[----:B---3--:R-:W-:Y:S02]  /*9fc0*/  LOP3.LUT R0, R3, 0x20, RZ, 0x3c, !PT ;  /* 0x0000002003007812 */ /* 0x008fe400078e3cff */
[----:B------:R-:W-:Y:S01]  /*9fd0*/  LEA.HI.X.SX32 R7, R5, R27, 0x1, P5 ;  /* 0x0000001b05077211 */ /* 0x000fe200028f0eff */
[----:B------:R-:W-:Y:S01]  /*9fe0*/  IMAD.MOV.U32 R5, RZ, RZ, 0x3f800000 ;  /* 0x3f800000ff057424 */ /* 0x000fe200078e00ff */
[----:B------:R-:W-:-:S03]  /*9ff0*/  LOP3.LUT R3, R3, 0x60, RZ, 0x3c, !PT ;  /* 0x0000006003037812 */ /* 0x000fc600078e3cff */
[----:B------:R1:W-:Y:S04]  /*a000*/  STL.64 [R1+0x660], R6 ;  /* 0x0006600601007387 */ /* 0x0003e80000100a00 */
[----:B------:R-:W-:Y:S04]  /*a010*/  STL.64 [R1+0x740], R32 ;  /* 0x0007402001007387 */ /* 0x000fe80000100a00 */
[----:B------:R-:W-:Y:S01]  /*a020*/  STL.64 [R1+0x738], R30 ;  /* 0x0007381e01007387 */ /* 0x000fe20000100a00 */
[----:B-1----:R-:W-:-:S04]  /*a030*/  IADD3 R6, P5, PT, R20, R26, RZ ;  /* 0x0000001a14067210 */ /* 0x002fc80007fbe0ff */
[----:B------:R-:W-:-:S05]  /*a040*/  LEA.HI.X.SX32 R7, R21, R27, 0x1, P5 ;  /* 0x0000001b15077211 */ /* 0x000fca00028f0eff */
[----:B------:R1:W-:Y:S04]  /*a050*/  STL.64 [R1+0x658], R6 ;  /* 0x0006580601007387 */ /* 0x0003e80000100a00 */
[----:B------:R3:W-:Y:S04]  /*a060*/  STL.64 [R1+0x730], R28 ;  /* 0x0007301c01007387 */ /* 0x0007e80000100a00 */
[----:B------:R3:W-:Y:S01]  /*a070*/  STL.64 [R1+0x110], R8 ;  /* 0x0001100801007387 */ /* 0x0007e20000100a00 */
[----:B-1----:R-:W-:Y:S01]  /*a080*/  MOV R6, 0x3f800000 ;  /* 0x3f80000000067802 */ /* 0x002fe20000000f00 */
[----:B------:R-:W-:-:S05]  /*a090*/  IMAD.MOV.U32 R7, RZ, RZ, 0x3f800000 ;  /* 0x3f800000ff077424 */ /* 0x000fca00078e00ff */
[----:B------:R3:W-:Y:S04]  /*a0a0*/  STL.64 [R1+0x118], R6 ;  /* 0x0001180601007387 */ /* 0x0007e80000100a00 */
        /* <DEDUP_REMOVED lines=9> */
[----:B0-2---:R3:W-:Y:S02]  /*a140*/  STL.64 [R1+0x600], R6 ;  /* 0x0006000601007387 */ /* 0x0057e40000100a00 */
.L_x_1:
[----:B0--3--:R-:W2:Y:S04]  /*a150*/  LDL.64 R4, [R1+0x5d8] ;  /* 0x0005d80001047983 */ /* 0x009ea80000100a00 */
[----:B------:R-:W2:Y:S04]  /*a160*/  LDL R25, [R1+0x230] ;  /* 0x0002300001197983 */ /* 0x000ea80000100800 */
[----:B------:R-:W3:Y:S04]  /*a170*/  LDL.64 R38, [R1+0x748] ;  /* 0x0007480001267983 */ /* 0x000ee80000100a00 */
[----:B------:R-:W4:Y:S04]  /*a180*/  LDL.64 R12, [R1+0x688] ;  /* 0x00068800010c7983 */ /* 0x000f280000100a00 */
[----:B------:R-:W3:Y:S04]  /*a190*/  LDL.64 R6, [R1+0x738] ;  /* 0x0007380001067983 */ /* 0x000ee80000100a00 */
        /* <DEDUP_REMOVED lines=12> */
[----:B------:R0:W-:Y:S04]  /*a260*/  STL [R1+0x850], R123 ;  /* 0x0008507b01007387 */ /* 0x0001e80000100800 */
[----:B------:R-:W3:Y:S04]  /*a270*/  LDL R113, [R1+0x5d4] ;  /* 0x0005d40001717983 */ /* 0x000ee80000100800 */
[----:B0-----:R-:W3:Y:S01]  /*a280*/  LDL.LU R123, [R1+0x130] ;  /* 0x00013000017b7983 */ /* 0x001ee20000300800 */
[----:B--2---:R-:W-:-:S05]  /*a290*/  IMAD.WIDE R4, R25, 0x2, R4 ;  /* 0x0000000219047825 */ /* 0x004fca00078e0204 */
[----:B------:R0:W2:Y:S01]  /*a2a0*/  LDG.E.U16 R9, desc[UR12][R4.64] ;  /* 0x0000000c04097981 */ /* 0x0000a2000c1e1500 */
[----:B----4-:R-:W-:-:S04]  /*a2b0*/  IMAD.WIDE R12, R25, 0x2, R12 ;  /* 0x00000002190c7825 */ /* 0x010fc800078e020c */
[C---:B---3--:R-:W-:Y:S01]  /*a2c0*/  IMAD.WIDE R6, R25.reuse, 0x2, R6 ;  /* 0x0000000219067825 */ /* 0x048fe200078e0206 */
[----:B------:R1:W3:Y:S03]  /*a2d0*/  LDG.E.U16 R8, desc[UR12][R12.64] ;  /* 0x0000000c0c087981 */ /* 0x0002e6000c1e1500 */
[C---:B0-----:R-:W-:Y:S02]  /*a2e0*/  IMAD.WIDE R4, R25.reuse, 0x2, R38 ;  /* 0x0000000219047825 */ /* 0x041fe400078e0226 */
[----:B------:R-:W4:Y:S02]  /*a2f0*/  LDG.E.U16 R6, desc[UR12][R6.64] ;  /* 0x0000000c06067981 */ /* 0x000f24000c1e1500 */
[C---:B------:R-:W-:Y:S02]  /*a300*/  IMAD.WIDE R14, R25.reuse, 0x2, R14 ;  /* 0x00000002190e7825 */ /* 0x040fe400078e020e */
[----:B------:R-:W3:Y:S02]  /*a310*/  LDG.E.U16 R5, desc[UR12][R4.64] ;  /* 0x0000000c04057981 */ /* 0x000ee4000c1e1500 */
[----:B------:R-:W-:-:S04]  /*a320*/  IMAD.WIDE R10, R25, 0x2, R10 ;  /* 0x00000002190a7825 */ /* 0x000fc800078e020a */
[C---:B------:R-:W-:Y:S01]  /*a330*/  IMAD.WIDE R18, R25.reuse, 0x2, R18 ;  /* 0x0000000219127825 */ /* 0x040fe200078e0212 */
[----:B------:R0:W3:Y:S03]  /*a340*/  LDG.E.U16 R7, desc[UR12][R10.64] ;  /* 0x0000000c0a077981 */ /* 0x0000e6000c1e1500 */
[C---:B------:R-:W-:Y:S01]  /*a350*/  IMAD.WIDE R16, R25.reuse, 0x2, R16 ;  /* 0x0000000219107825 */ /* 0x040fe200078e0210 */
[----:B------:R0:W3:Y:S03]  /*a360*/  LDG.E.U16 R4, desc[UR12][R14.64] ;  /* 0x0000000c0e047981 */ /* 0x0000e6000c1e1500 */
[C---:B-1----:R-:W-:Y:S02]  /*a370*/  IMAD.WIDE R12, R25.reuse, 0x2, R20 ;  /* 0x00000002190c7825 */ /* 0x042fe400078e0214 */
[----:B------:R-:W3:Y:S02]  /*a380*/  LDG.E.U16 R20, desc[UR12][R18.64] ;  /* 0x0000000c12147981 */ /* 0x000ee4000c1e1500 */
[----:B0-----:R-:W-:-:S02]  /*a390*/  IMAD.WIDE R10, R25, 0x2, R22 ;  /* 0x00000002190a7825 */ /* 0x001fc400078e0216 */
[----:B------:R-:W4:Y:S02]  /*a3a0*/  LDG.E.U16 R21, desc[UR12][R16.64] ;  /* 0x0000000c10157981 */ /* 0x000f24000c1e1500 */
[C---:B------:R-:W-:Y:S02]  /*a3b0*/  IMAD.WIDE R14, R25.reuse, 0x2, R36 ;  /* 0x00000002190e7825 */ /* 0x040fe400078e0224 */
[----:B------:R0:W4:Y:S04]  /*a3c0*/  LDG.E.U16 R23, desc[UR12][R10.64] ;  /* 0x0000000c0a177981 */ /* 0x000128000c1e1500 */
[----:B------:R1:W4:Y:S04]  /*a3d0*/  LDG.E.U16 R22, desc[UR12][R14.64] ;  /* 0x0000000c0e167981 */ /* 0x000328000c1e1500 */
[----:B------:R1:W4:Y:S01]  /*a3e0*/  LDG.E.U16 R24, desc[UR12][R12.64] ;  /* 0x0000000c0c187981 */ /* 0x000322000c1e1500 */
[----:B0-----:R-:W-:-:S04]  /*a3f0*/  IMAD.WIDE R10, R25, 0x2, R34 ;  /* 0x00000002190a7825 */ /* 0x001fc800078e0222 */
[C---:B-1----:R-:W-:Y:S02]  /*a400*/  IMAD.WIDE R14, R25.reuse, 0x2, R30 ;  /* 0x00000002190e7825 */ /* 0x042fe400078e021e */
[----:B------:R-:W4:Y:S02]  /*a410*/  LDG.E.U16 R10, desc[UR12][R10.64] ;  /* 0x0000000c0a0a7981 */ /* 0x000f24000c1e1500 */
[C---:B------:R-:W-:Y:S02]  /*a420*/  IMAD.WIDE R12, R25.reuse, 0x2, R32 ;  /* 0x00000002190c7825 */ /* 0x040fe400078e0220 */
[----:B------:R-:W4:Y:S02]  /*a430*/  LDG.E.U16 R14, desc[UR12][R14.64] ;  /* 0x0000000c0e0e7981 */ /* 0x000f24000c1e1500 */
[----:B------:R-:W-:-:S04]  /*a440*/  IMAD.WIDE R16, R25, 0x2, R28 ;  /* 0x0000000219107825 */ /* 0x000fc800078e021c */
[----:B------:R-:W-:Y:S01]  /*a450*/  IMAD.WIDE R18, R25, 0x2, R26 ;  /* 0x0000000219127825 */ /* 0x000fe200078e021a */
[----:B------:R-:W4:Y:S04]  /*a460*/  LDG.E.U16 R11, desc[UR12][R12.64] ;  /* 0x0000000c0c0b7981 */ /* 0x000f28000c1e1500 */
[----:B------:R0:W4:Y:S04]  /*a470*/  LDG.E.U16 R12, desc[UR12][R16.64] ;  /* 0x0000000c100c7981 */ /* 0x000128000c1e1500 */
[----:B------:R1:W4:Y:S01]  /*a480*/  LDG.E.U16 R13, desc[UR12][R18.64] ;  /* 0x0000000c120d7981 */ /* 0x000322000c1e1500 */
[----:B------:R-:W0:Y:S02]  /*a490*/  S2R R25, SR_TID.X ;  /* 0x0000000000197919 */ /* 0x000e240000002100 */
[----:B0-----:R-:W-:-:S02]  /*a4a0*/  LOP3.LUT R17, R25, 0x7, RZ, 0xc0, !PT ;  /* 0x0000000719117812 */ /* 0x001fc400078ec0ff */
[C---:B-1----:R-:W-:Y:S02]  /*a4b0*/  SHF.L.U32 R18, R25.reuse, 0x1, RZ ;  /* 0x0000000119127819 */ /* 0x042fe400000006ff */
[----:B------:R-:W-:Y:S01]  /*a4c0*/  LOP3.LUT R112, R25, 0x10, RZ, 0xc0, !PT ;  /* 0x0000001019707812 */ /* 0x000fe200078ec0ff */
[C---:B------:R-:W-:Y:S02]  /*a4d0*/  IMAD R16, R17.reuse, 0x210, RZ ;  /* 0x0000021011107824 */ /* 0x040fe400078e02ff */
[----:B------:R-:W-:Y:S01]  /*a4e0*/  IMAD.SHL.U32 R15, R17, 0x10, RZ ;  /* 0x00000010110f7824 */ /* 0x000fe200078e00ff */
[----:B------:R-:W-:Y:S01]  /*a4f0*/  LOP3.LUT R116, R25, 0x1ff, RZ, 0xc0, !PT ;  /* 0x000001ff19747812 */ /* 0x000fe200078ec0ff */
[----:B------:R-:W-:Y:S01]  /*a500*/  IMAD.SHL.U32 R112, R112, 0x100, RZ ;  /* 0x0000010070707824 */ /* 0x000fe200078e00ff */
[--C-:B------:R-:W-:Y:S02]  /*a510*/  LOP3.LUT R16, R16, 0x10, R18.reuse, 0x78, !PT ;  /* 0x0000001010107812 */ /* 0x100fe400078e7812 */
[----:B------:R-:W-:-:S02]  /*a520*/  LOP3.LUT R18, R15, 0x30, R18, 0x78, !PT ;  /* 0x000000300f127812 */ /* 0x000fc400078e7812 */
[----:B------:R-:W-:Y:S01]  /*a530*/  SHF.L.U32 R15, R116, 0x1, RZ ;  /* 0x00000001740f7819 */ /* 0x000fe200000006ff */
[----:B------:R-:W-:Y:S01]  /*a540*/  BAR.SYNC.DEFER_BLOCKING 0x0 ;  /* 0x0000000000007b1d */ /* 0x000fe20000010000 */
[----:B------:R-:W-:Y:S02]  /*a550*/  LOP3.LUT R112, R16, R112, RZ, 0xfc, !PT ;  /* 0x0000007010707212 */ /* 0x000fe400078efcff */
[----:B------:R-:W-:Y:S02]  /*a560*/  LOP3.LUT R16, R15, 0x10, RZ, 0x3c, !PT ;  /* 0x000000100f107812 */ /* 0x000fe400078e3cff */
[----:B------:R-:W-:-:S04]  /*a570*/  LOP3.LUT R19, R25, 0x20, RZ, 0xc0, !PT ;  /* 0x0000002019137812 */ /* 0x000fc800078ec0ff */
[----:B------:R-:W-:-:S05]  /*a580*/  LEA R17, R17, R19, 0x2 ;  /* 0x0000001311117211 */ /* 0x000fca00078e10ff */
[----:B------:R-:W-:Y:S01]  /*a590*/  IMAD.U32 R108, R17, 0x100, R18 ;  /* 0x00000100116c7824 */ /* 0x000fe200078e0012 */
[----:B--2---:R0:W-:Y:S02]  /*a5a0*/  STS.U16 [R15+UR6+0x40000], R9 ;  /* 0x040000090f007988 */ /* 0x0041e40008000406 */
[C---:B0-----:R-:W-:Y:S02]  /*a5b0*/  LOP3.LUT R9, R15.reuse, 0x20, RZ, 0x3c, !PT ;  /* 0x000000200f097812 */ /* 0x041fe400078e3cff */
[----:B---3--:R-:W-:Y:S04]  /*a5c0*/  STS.U16 [R15+UR6+0x42000], R20 ;  /* 0x042000140f007988 */ /* 0x008fe80008000406 */
[----:B------:R0:W-:Y:S04]  /*a5d0*/  STS.U16 [R16+UR6+0x40400], R5 ;  /* 0x0404000510007988 */ /* 0x0001e80008000406 */
[----:B----4-:R-:W-:Y:S04]  /*a5e0*/  STS.U16 [R16+UR6+0x42400], R21 ;  /* 0x0424001510007988 */ /* 0x010fe80008000406 */
[----:B------:R1:W-:Y:S01]  /*a5f0*/  STS.U16 [R9+UR6+0x40800], R4 ;  /* 0x0408000409007988 */ /* 0x0003e20008000406 */
[----:B0-----:R-:W-:-:S03]  /*a600*/  LOP3.LUT R5, R15, 0x30, RZ, 0x3c, !PT ;  /* 0x000000300f057812 */ /* 0x001fc600078e3cff */
[----:B------:R-:W-:Y:S01]  /*a610*/  STS.U16 [R9+UR6+0x42800], R22 ;  /* 0x0428001609007988 */ /* 0x000fe20008000406 */
[----:B-1----:R-:W-:-:S03]  /*a620*/  LOP3.LUT R4, R15, 0x40, RZ, 0x3c, !PT ;  /* 0x000000400f047812 */ /* 0x002fc600078e3cff */
[----:B------:R-:W-:Y:S04]  /*a630*/  STS.U16 [R5+UR6+0x40c00], R8 ;  /* 0x040c000805007988 */ /* 0x000fe80008000406 */
[----:B------:R0:W-:Y:S04]  /*a640*/  STS.U16 [R5+UR6+0x42c00], R23 ;  /* 0x042c001705007988 */ /* 0x0001e80008000406 */
[----:B------:R1:W-:Y:S04]  /*a650*/  STS.U16 [R4+UR6+0x41000], R6 ;  /* 0x0410000604007988 */ /* 0x0003e80008000406 */
[----:B------:R2:W-:Y:S01]  /*a660*/  STS.U16 [R4+UR6+0x43000], R24 ;  /* 0x0430001804007988 */ /* 0x0005e20008000406 */
[----:B0-----:R-:W-:-:S02]  /*a670*/  LOP3.LUT R5, R15, 0x50, RZ, 0x3c, !PT ;  /* 0x000000500f057812 */ /* 0x001fc400078e3cff */
[----:B-1----:R-:W-:-:S03]  /*a680*/  LOP3.LUT R6, R15, 0x60, RZ, 0x3c, !PT ;  /* 0x000000600f067812 */ /* 0x002fc600078e3cff */
[----:B------:R-:W-:Y:S01]  /*a690*/  STS.U16 [R5+UR6+0x41400], R7 ;  /* 0x0414000705007988 */ /* 0x000fe20008000406 */
[----:B--2---:R-:W-:-:S03]  /*a6a0*/  LOP3.LUT R4, R15, 0x70, RZ, 0x3c, !PT ;  /* 0x000000700f047812 */ /* 0x004fc600078e3cff */
[----:B------:R-:W-:Y:S04]  /*a6b0*/  STS.U16 [R5+UR6+0x43400], R10 ;  /* 0x0434000a05007988 */ /* 0x000fe80008000406 */
[----:B------:R-:W-:Y:S04]  /*a6c0*/  STS.U16 [R6+UR6+0x41800], R11 ;  /* 0x0418000b06007988 */ /* 0x000fe80008000406 */
[----:B------:R-:W-:Y:S04]  /*a6d0*/  STS.U16 [R6+UR6+0x43800], R14 ;  /* 0x0438000e06007988 */ /* 0x000fe80008000406 */
[----:B------:R-:W-:Y:S04]  /*a6e0*/  STS.U16 [R4+UR6+0x41c00], R12 ;  /* 0x041c000c04007988 */ /* 0x000fe80008000406 */
[----:B------:R-:W-:Y:S01]  /*a6f0*/  STS.U16 [R4+UR6+0x43c00], R13 ;  /* 0x043c000d04007988 */ /* 0x000fe20008000406 */
[----:B------:R-:W-:Y:S06]  /*a700*/  BAR.SYNC.DEFER_BLOCKING 0x0 ;  /* 0x0000000000007b1d */ /* 0x000fec0000010000 */
[----:B------:R-:W-:Y:S04]  /*a710*/  LDSM.16.MT88.4 R4, [R112+UR6] ;  /* 0x000000067004783b */ /* 0x000fe80008004200 */
[----:B------:R-:W0:Y:S04]  /*a720*/  LDSM.16.M88.4 R84, [R108+UR6+0x40000] ;  /* 0x040000066c54783b */ /* 0x000e280008000200 */
[----:B------:R-:W1:Y:S04]  /*a730*/  LDSM.16.MT88.4 R48, [R112+UR6+0x80] ;  /* 0x000080067030783b */ /* 0x000e680008004200 */
[----:B------:R-:W-:Y:S04]  /*a740*/  LDSM.16.MT88.4 R16, [R112+UR6+0x2000] ;  /* 0x002000067010783b */ /* 0x000fe80008004200 */
[----:B-----5:R-:W2:Y:S04]  /*a750*/  LDSM.16.MT88.4 R52, [R0+UR6] ;  /* 0x000000060034783b */ /* 0x020ea80008004200 */
[----:B------:R-:W3:Y:S04]  /*a760*/  LDSM.16.MT88.4 R20, [R112+UR6+0x2080] ;  /* 0x002080067014783b */ /* 0x000ee80008004200 */
[----:B------:R-:W4:Y:S04]  /*a770*/  LDSM.16.MT88.4 R60, [R112+UR6+0x100] ;  /* 0x00010006703c783b */ /* 0x000f280008004200 */
[----:B------:R-:W3:Y:S04]  /*a780*/  LDSM.16.MT88.4 R56, [R112+UR6+0x180] ;  /* 0x000180067038783b */ /* 0x000ee80008004200 */
[----:B------:R-:W3:Y:S04]  /*a790*/  LDSM.16.MT88.4 R32, [R0+UR6+0x2000] ;  /* 0x002000060020783b */ /* 0x000ee80008004200 */
[----:B------:R-:W3:Y:S04]  /*a7a0*/  LDSM.16.MT88.4 R24, [R112+UR6+0x2100] ;  /* 0x002100067018783b */ /* 0x000ee80008004200 */
[----:B------:R-:W4:Y:S01]  /*a7b0*/  LDSM.16.MT88.4 R28, [R112+UR6+0x2180] ;  /* 0x00218006701c783b */ /* 0x000f220008004200 */
[-C--:B0-----:R-:W-:Y:S03]  /*a7c0*/  HMMA.16816.F32 R4, R4, R84.reuse, RZ ;  /* 0x000000540404723c */ /* 0x081fe600000018ff */
[----:B------:R-:W0:Y:S04]  /*a7d0*/  LDSM.16.MT88.4 R68, [R0+UR6+0x80] ;  /* 0x000080060044783b */ /* 0x000e280008004200 */
[----:B------:R-:W0:Y:S01]  /*a7e0*/  LDSM.16.MT88.4 R64, [R0+UR6+0x100] ;  /* 0x000100060040783b */ /* 0x000e220008004200 */
[-C--:B-1----:R-:W-:Y:S03]  /*a7f0*/  HMMA.16816.F32 R48, R48, R84.reuse, RZ ;  /* 0x000000543030723c */ /* 0x082fe600000018ff */
[----:B------:R-:W1:Y:S04]  /*a800*/  LDSM.16.MT88.4 R8, [R2+UR6] ;  /* 0x000000060208783b */ /* 0x000e680008004200 */
[----:B------:R-:W-:Y:S01]  /*a810*/  LDSM.16.MT88.4 R12, [R0+UR6+0x180] ;  /* 0x00018006000c783b */ /* 0x000fe20008004200 */
[----:B--2---:R-:W-:Y:S03]  /*a820*/  HMMA.16816.F32 R52, R52, R84, RZ ;  /* 0x000000543434723c */ /* 0x004fe600000018ff */
[----:B------:R-:W-:Y:S04]  /*a830*/  LDSM.16.MT88.4 R36, [R0+UR6+0x2080] ;  /* 0x002080060024783b */ /* 0x000fe80008004200 */
[----:B------:R-:W-:Y:S01]  /*a840*/  LDSM.16.MT88.4 R40, [R0+UR6+0x2100] ;  /* 0x002100060028783b */ /* 0x000fe20008004200 */
[-C--:B------:R-:W-:Y:S03]  /*a850*/  HMMA.16816.F32 R16, R16, R86.reuse, R4 ;  /* 0x000000561010723c */ /* 0x080fe60000001804 */
[----:B------:R-:W2:Y:S04]  /*a860*/  LDSM.16.MT88.4 R4, [R2+UR6+0x80] ;  /* 0x000080060204783b */ /* 0x000ea80008004200 */
[----:B------:R-:W-:Y:S01]  /*a870*/  LDSM.16.MT88.4 R44, [R0+UR6+0x2180] ;  /* 0x00218006002c783b */ /* 0x000fe20008004200 */
[----:B---3--:R-:W-:Y:S03]  /*a880*/  HMMA.16816.F32 R20, R20, R86, R48 ;  /* 0x000000561414723c */ /* 0x008fe60000001830 */
[----:B------:R-:W3:Y:S04]  /*a890*/  LDSM.16.MT88.4 R48, [R2+UR6+0x2000] ;  /* 0x002000060230783b */ /* 0x000ee80008004200 */
[----:B------:R-:W-:Y:S01]  /*a8a0*/  LDSM.16.MT88.4 R96, [R3+UR6] ;  /* 0x000000060360783b */ /* 0x000fe20008004200 */
[-C--:B----4-:R-:W-:Y:S03]  /*a8b0*/  HMMA.16816.F32 R60, R60, R84.reuse, RZ ;  /* 0x000000543c3c723c */ /* 0x090fe600000018ff */
[----:B------:R-:W-:Y:S04]  /*a8c0*/  LDSM.16.MT88.4 R92, [R3+UR6+0x80] ;  /* 0x00008006035c783b */ /* 0x000fe80008004200 */
[----:B------:R-:W-:Y:S01]  /*a8d0*/  LDSM.16.MT88.4 R88, [R3+UR6+0x100] ;  /* 0x000100060358783b */ /* 0x000fe20008004200 */
[----:B------:R-:W-:Y:S03]  /*a8e0*/  HMMA.16816.F32 R56, R56, R84, RZ ;  /* 0x000000543838723c */ /* 0x000fe600000018ff */
[----:B------:R-:W-:Y:S04]  /*a8f0*/  LDSM.16.MT88.4 R80, [R3+UR6+0x180] ;  /* 0x000180060350783b */ /* 0x000fe80008004200 */
[----:B------:R-:W-:Y:S01]  /*a900*/  LDSM.16.MT88.4 R104, [R2+UR6+0x2100] ;  /* 0x002100060268783b */ /* 0x000fe20008004200 */
[-C--:B------:R-:W-:Y:S03]  /*a910*/  HMMA.16816.F32 R32, R32, R86.reuse, R52 ;  /* 0x000000562020723c */ /* 0x080fe60000001834 */
[----:B------:R-:W4:Y:S04]  /*a920*/  LDSM.16.MT88.4 R52, [R2+UR6+0x2080] ;  /* 0x002080060234783b */ /* 0x000f280008004200 */
[----:B------:R-:W-:Y:S01]  /*a930*/  LDSM.16.MT88.4 R100, [R2+UR6+0x2180] ;  /* 0x002180060264783b */ /* 0x000fe20008004200 */
[-C--:B------:R-:W-:Y:S03]  /*a940*/  HMMA.16816.F32 R24, R24, R86.reuse, R60 ;  /* 0x000000561818723c */ /* 0x080fe6000000183c */
[----:B------:R-:W-:Y:S04]  /*a950*/  LDSM.16.MT88.4 R60, [R2+UR6+0x180] ;  /* 0x00018006023c783b */ /* 0x000fe80008004200 */
[----:B------:R-:W-:Y:S01]  /*a960*/  LDSM.16.MT88.4 R76, [R3+UR6+0x2180] ;  /* 0x00218006034c783b */ /* 0x000fe20008004200 */
[----:B------:R-:W-:Y:S03]  /*a970*/  HMMA.16816.F32 R28, R28, R86, R56 ;  /* 0x000000561c1c723c */ /* 0x000fe60000001838 */
[----:B------:R-:W3:Y:S04]  /*a980*/  LDSM.16.MT88.4 R56, [R2+UR6+0x100] ;  /* 0x000100060238783b */ /* 0x000ee80008004200 */
[----:B------:R-:W-:Y:S01]  /*a990*/  LDSM.16.MT88.4 R72, [R112+UR6+0x4000] ;  /* 0x004000067048783b */ /* 0x000fe20008004200 */
[-C--:B0-----:R-:W-:Y:S08]  /*a9a0*/  HMMA.16816.F32 R68, R68, R84.reuse, RZ ;  /* 0x000000544444723c */ /* 0x081ff000000018ff */
[-C--:B------:R-:W-:Y:S08]  /*a9b0*/  HMMA.16816.F32 R64, R64, R84.reuse, RZ ;  /* 0x000000544040723c */ /* 0x080ff000000018ff */
[-C--:B-1----:R-:W-:Y:S08]  /*a9c0*/  HMMA.16816.F32 R8, R8, R84.reuse, RZ ;  /* 0x000000540808723c */ /* 0x082ff000000018ff */
[-C--:B--2---:R-:W-:Y:S08]  /*a9d0*/  HMMA.16816.F32 R4, R4, R84.reuse, RZ ;  /* 0x000000540404723c */ /* 0x084ff000000018ff */
[----:B------:R-:W-:Y:S08]  /*a9e0*/  HMMA.16816.F32 R12, R12, R84, RZ ;  /* 0x000000540c0c723c */ /* 0x000ff000000018ff */
[-C--:B------:R-:W-:Y:S01]  /*a9f0*/  HMMA.16816.F32 R36, R36, R86.reuse, R68 ;  /* 0x000000562424723c */ /* 0x080fe20000001844 */
[----:B------:R-:W-:Y:S07]  /*aa00*/  LDSM.16.MT88.4 R68, [R3+UR6+0x2080] ;  /* 0x002080060344783b */ /* 0x000fee0008004200 */
[-C--:B------:R-:W-:Y:S01]  /*aa10*/  HMMA.16816.F32 R40, R40, R86.reuse, R64 ;  /* 0x000000562828723c */ /* 0x080fe20000001840 */
[----:B------:R-:W0:Y:S07]  /*aa20*/  LDSM.16.MT88.4 R64, [R3+UR6+0x2000] ;  /* 0x002000060340783b */ /* 0x000e2e0008004200 */
[-C--:B---3--:R-:W-:Y:S01]  /*aa30*/  HMMA.16816.F32 R48, R48, R86.reuse, R8 ;  /* 0x000000563030723c */ /* 0x088fe20000001808 */
[----:B------:R-:W1:Y:S07]  /*aa40*/  LDSM.16.MT88.4 R8, [R3+UR6+0x2100] ;  /* 0x002100060308783b */ /* 0x000e6e0008004200 */
[-C--:B----4-:R-:W-:Y:S01]  /*aa50*/  HMMA.16816.F32 R52, R52, R86.reuse, R4 ;  /* 0x000000563434723c */ /* 0x090fe20000001804 */
[----:B------:R-:W2:Y:S07]  /*aa60*/  LDSM.16.M88.4 R4, [R113+UR6+0x40000] ;  /* 0x040000067104783b */ /* 0x000eae0008000200 */
[----:B------:R-:W-:Y:S01]  /*aa70*/  HMMA.16816.F32 R44, R44, R86, R12 ;  /* 0x000000562c2c723c */ /* 0x000fe2000000180c */
[----:B------:R-:W3:Y:S07]  /*aa80*/  LDSM.16.MT88.4 R12, [R112+UR6+0x4080] ;  /* 0x00408006700c783b */ /* 0x000eee0008004200 */
[-C--:B------:R-:W-:Y:S08]  /*aa90*/  HMMA.16816.F32 R56, R56, R84.reuse, RZ ;  /* 0x000000543838723c */ /* 0x080ff000000018ff */
[-C--:B------:R-:W-:Y:S08]  /*aaa0*/  HMMA.16816.F32 R60, R60, R84.reuse, RZ ;  /* 0x000000543c3c723c */ /* 0x080ff000000018ff */
[-C--:B------:R-:W-:Y:S08]  /*aab0*/  HMMA.16816.F32 R96, R96, R84.reuse, RZ ;  /* 0x000000546060723c */ /* 0x080ff000000018ff */
[-C--:B------:R-:W-:Y:S08]  /*aac0*/  HMMA.16816.F32 R92, R92, R84.reuse, RZ ;  /* 0x000000545c5c723c */ /* 0x080ff000000018ff */
[-C--:B------:R-:W-:Y:S08]  /*aad0*/  HMMA.16816.F32 R88, R88, R84.reuse, RZ ;  /* 0x000000545858723c */ /* 0x080ff000000018ff */
[----:B------:R-:W-:Y:S08]  /*aae0*/  HMMA.16816.F32 R80, R80, R84, RZ ;  /* 0x000000545050723c */ /* 0x000ff000000018ff */
[-C--:B------:R-:W-:Y:S01]  /*aaf0*/  HMMA.16816.F32 R56, R104, R86.reuse, R56 ;  /* 0x000000566838723c */ /* 0x080fe20000001838 */
[----:B------:R-:W4:Y:S07]  /*ab00*/  LDSM.16.MT88.4 R104, [R112+UR6+0x4100] ;  /* 0x004100067068783b */ /* 0x000f2e0008004200 */
[-C--:B------:R-:W-:Y:S01]  /*ab10*/  HMMA.16816.F32 R60, R100, R86.reuse, R60 ;  /* 0x00000056643c723c */ /* 0x080fe2000000183c */
[----:B------:R-:W3:Y:S07]  /*ab20*/  LDSM.16.MT88.4 R100, [R112+UR6+0x4180] ;  /* 0x004180067064783b */ /* 0x000eee0008004200 */
[-C--:B0-----:R-:W-:Y:S01]  /*ab30*/  HMMA.16816.F32 R64, R64, R86.reuse, R96 ;  /* 0x000000564040723c */ /* 0x081fe20000001860 */
[----:B------:R-:W0:Y:S07]  /*ab40*/  LDSM.16.MT88.4 R96, [R0+UR6+0x4000] ;  /* 0x004000060060783b */ /* 0x000e2e0008004200 */
[-C--:B------:R-:W-:Y:S01]  /*ab50*/  HMMA.16816.F32 R68, R68, R86.reuse, R92 ;  /* 0x000000564444723c */ /* 0x080fe2000000185c */
[----:B------:R-:W0:Y:S07]  /*ab60*/  LDSM.16.MT88.4 R92, [R0+UR6+0x4080] ;  /* 0x00408006005c783b */ /* 0x000e2e0008004200 */
[-C--:B-1----:R-:W-:Y:S01]  /*ab70*/  HMMA.16816.F32 R8, R8, R86.reuse, R88 ;  /* 0x000000560808723c */ /* 0x082fe20000001858 */
[----:B------:R-:W1:Y:S07]  /*ab80*/  LDSM.16.MT88.4 R88, [R0+UR6+0x4100] ;  /* 0x004100060058783b */ /* 0x000e6e0008004200 */
[----:B------:R-:W-:Y:S01]  /*ab90*/  HMMA.16816.F32 R84, R76, R86, R80 ;  /* 0x000000564c54723c */ /* 0x000fe20000001850 */
[----:B------:R-:W1:Y:S04]  /*aba0*/  LDSM.16.MT88.4 R80, [R0+UR6+0x4180] ;  /* 0x004180060050783b */ /* 0x000e680008004200 */
[----:B------:R-:W1:Y:S03]  /*abb0*/  LDSM.16.MT88.4 R76, [R2+UR6+0x4000] ;  /* 0x00400006024c783b */ /* 0x000e660008004200 */
[-C--:B--2---:R-:W-:Y:S01]  /*abc0*/  HMMA.16816.F32 R16, R72, R4.reuse, R16 ;  /* 0x000000044810723c */ /* 0x084fe20000001810 */
[----:B------:R-:W2:Y:S07]  /*abd0*/  LDSM.16.MT88.4 R72, [R2+UR6+0x4080] ;  /* 0x004080060248783b */ /* 0x000eae0008004200 */
[-C--:B---3--:R-:W-:Y:S01]  /*abe0*/  HMMA.16816.F32 R20, R12, R4.reuse, R20 ;  /* 0x000000040c14723c */ /* 0x088fe20000001814 */
[----:B------:R-:W3:Y:S07]  /*abf0*/  LDSM.16.MT88.4 R12, [R2+UR6+0x4100] ;  /* 0x00410006020c783b */ /* 0x000eee0008004200 */
[-C--:B----4-:R-:W-:Y:S01]  /*ac00*/  HMMA.16816.F32 R24, R104, R4.reuse, R24 ;  /* 0x000000046818723c */ /* 0x090fe20000001818 */
[----:B------:R-:W4:Y:S07]  /*ac10*/  LDSM.16.MT88.4 R104, [R2+UR6+0x4180] ;  /* 0x004180060268783b */ /* 0x000f2e0008004200 */
[-C--:B------:R-:W-:Y:S01]  /*ac20*/  HMMA.16816.F32 R28, R100, R4.reuse, R28 ;  /* 0x00000004641c723c */ /* 0x080fe2000000181c */
[----:B------:R-:W2:Y:S07]  /*ac30*/  LDSM.16.MT88.4 R100, [R3+UR6+0x4000] ;  /* 0x004000060364783b */ /* 0x000eae0008004200 */
[-C--:B0-----:R-:W-:Y:S01]  /*ac40*/  HMMA.16816.F32 R32, R96, R4.reuse, R32 ;  /* 0x000000046020723c */ /* 0x081fe20000001820 */
[----:B------:R-:W0:Y:S07]  /*ac50*/  LDSM.16.MT88.4 R96, [R3+UR6+0x4080] ;  /* 0x004080060360783b */ /* 0x000e2e0008004200 */
[-C--:B------:R-:W-:Y:S01]  /*ac60*/  HMMA.16816.F32 R36, R92, R4.reuse, R36 ;  /* 0x000000045c24723c */ /* 0x080fe20000001824 */
[----:B------:R-:W0:Y:S07]  /*ac70*/  LDSM.16.MT88.4 R92, [R3+UR6+0x4100] ;  /* 0x00410006035c783b */ /* 0x000e2e0008004200 */
[-C--:B-1----:R-:W-:Y:S01]  /*ac80*/  HMMA.16816.F32 R40, R88, R4.reuse, R40 ;  /* 0x000000045828723c */ /* 0x082fe20000001828 */
[----:B------:R-:W1:Y:S07]  /*ac90*/  LDSM.16.MT88.4 R88, [R3+UR6+0x4180] ;  /* 0x004180060358783b */ /* 0x000e6e0008004200 */
[-C--:B------:R-:W-:Y:S01]  /*aca0*/  HMMA.16816.F32 R44, R80, R4.reuse, R44 ;  /* 0x00000004502c723c */ /* 0x080fe2000000182c */
[----:B------:R-:W0:Y:S07]  /*acb0*/  LDSM.16.MT88.4 R80, [R112+UR6+0x6000] ;  /* 0x006000067050783b */ /* 0x000e2e0008004200 */
[-C--:B------:R-:W-:Y:S01]  /*acc0*/  HMMA.16816.F32 R48, R76, R4.reuse, R48 ;  /* 0x000000044c30723c */ /* 0x080fe20000001830 */
[----:B------:R-:W1:Y:S07]  /*acd0*/  LDSM.16.MT88.4 R76, [R112+UR6+0x6080] ;  /* 0x00608006704c783b */ /* 0x000e6e0008004200 */
        /* <DEDUP_REMOVED lines=12> */
[----:B-1----:R-:W-:Y:S01]  /*ada0*/  HMMA.16816.F32 R84, R88, R4, R84 ;  /* 0x000000045854723c */ /* 0x002fe20000001854 */
        /* <DEDUP_REMOVED lines=16> */
[----:B------:R-:W-:Y:S07]  /*aeb0*/  LDSM.16.MT88.4 R92, [R112+UR6+0x8000] ;  /* 0x00800006705c783b */ /* 0x000fee0008004200 */
[-C--:B-1----:R-:W-:Y:S01]  /*aec0*/  HMMA.16816.F32 R48, R88, R6.reuse, R48 ;  /* 0x000000065830723c */ /* 0x082fe20000001830 */
[----:B------:R-:W-:Y:S07]  /*aed0*/  LDSM.16.MT88.4 R88, [R112+UR6+0x8080] ;  /* 0x008080067058783b */ /* 0x000fee0008004200 */
[-C--:B------:R-:W-:Y:S01]  /*aee0*/  HMMA.16816.F32 R52, R80, R6.reuse, R52 ;  /* 0x000000065034723c */ /* 0x080fe20000001834 */
[----:B------:R-:W-:Y:S07]  /*aef0*/  LDSM.16.MT88.4 R80, [R112+UR6+0x8100] ;  /* 0x008100067050783b */ /* 0x000fee0008004200 */
[-C--:B------:R-:W-:Y:S01]  /*af00*/  HMMA.16816.F32 R56, R76, R6.reuse, R56 ;  /* 0x000000064c38723c */ /* 0x080fe20000001838 */
[----:B------:R-:W1:Y:S07]  /*af10*/  LDSM.16.M88.4 R76, [R108+UR6+0x40080] ;  /* 0x040080066c4c783b */ /* 0x000e6e0008000200 */
[-C--:B--2---:R-:W-:Y:S01]  /*af20*/  HMMA.16816.F32 R60, R72, R6.reuse, R60 ;  /* 0x00000006483c723c */ /* 0x084fe2000000183c */
[----:B------:R-:W2:Y:S07]  /*af30*/  LDSM.16.MT88.4 R72, [R112+UR6+0x8180] ;  /* 0x008180067048783b */ /* 0x000eae0008004200 */
[-C--:B---3--:R-:W-:Y:S01]  /*af40*/  HMMA.16816.F32 R64, R12, R6.reuse, R64 ;  /* 0x000000060c40723c */ /* 0x088fe20000001840 */
[----:B------:R-:W3:Y:S07]  /*af50*/  LDSM.16.MT88.4 R12, [R0+UR6+0x8000] ;  /* 0x00800006000c783b */ /* 0x000eee0008004200 */
[-C--:B----4-:R-:W-:Y:S01]  /*af60*/  HMMA.16816.F32 R68, R104, R6.reuse, R68 ;  /* 0x000000066844723c */ /* 0x090fe20000001844 */
[----:B------:R-:W4:Y:S07]  /*af70*/  LDSM.16.MT88.4 R104, [R0+UR6+0x8080] ;  /* 0x008080060068783b */ /* 0x000f2e0008004200 */
[-C--:B------:R-:W-:Y:S01]  /*af80*/  HMMA.16816.F32 R8, R100, R6.reuse, R8 ;  /* 0x000000066408723c */ /* 0x080fe20000001808 */
[----:B------:R-:W3:Y:S07]  /*af90*/  LDSM.16.MT88.4 R100, [R0+UR6+0x8100] ;  /* 0x008100060064783b */ /* 0x000eee0008004200 */
[----:B0-----:R-:W-:Y:S01]  /*afa0*/  HMMA.16816.F32 R4, R96, R6, R84 ;  /* 0x000000066004723c */ /* 0x001fe20000001854 */
[----:B------:R-:W0:Y:S04]  /*afb0*/  LDSM.16.MT88.4 R96, [R0+UR6+0x8180] ;  /* 0x008180060060783b */ /* 0x000e280008004200 */
[----:B------:R-:W-:Y:S03]  /*afc0*/  LDSM.16.MT88.4 R84, [R2+UR6+0x8100] ;  /* 0x008100060254783b */ /* 0x000fe60008004200 */
        /* <DEDUP_REMOVED lines=16> */
[-C--:B-1----:R-:W-:Y:S01]  /*b0d0*/  HMMA.16816.F32 R48, R92, R76.reuse, R48 ;  /* 0x0000004c5c30723c */ /* 0x082fe20000001830 */
[----:B------:R-:W1:Y:S07]  /*b0e0*/  LDSM.16.MT88.4 R92, [R112+UR6+0xa080] ;  /* 0x00a08006705c783b */ /* 0x000e6e0008004200 */
[-C--:B------:R-:W-:Y:S01]  /*b0f0*/  HMMA.16816.F32 R52, R88, R76.reuse, R52 ;  /* 0x0000004c5834723c */ /* 0x080fe20000001834 */
[----:B------:R-:W0:Y:S07]  /*b100*/  LDSM.16.MT88.4 R88, [R112+UR6+0xa100] ;  /* 0x00a100067058783b */ /* 0x000e2e0008004200 */
        /* <DEDUP_REMOVED lines=10> */
[----:B------:R-:W-:Y:S01]  /*b1b0*/  HMMA.16816.F32 R4, R100, R76, R4 ;  /* 0x0000004c6404723c */ /* 0x000fe20000001804 */
        /* <DEDUP_REMOVED lines=16> */
[----:B------:R-:W-:Y:S07]  /*b2c0*/  LDSM.16.MT88.4 R104, [R2+UR6+0xc000] ;  /* 0x00c000060268783b */ /* 0x000fee0008004200 */
[-C--:B------:R-:W-:Y:S01]  /*b2d0*/  HMMA.16816.F32 R48, R100, R78.reuse, R48 ;  /* 0x0000004e6430723c */ /* 0x080fe20000001830 */
[----:B------:R-:W-:Y:S07]  /*b2e0*/  LDSM.16.MT88.4 R100, [R112+UR6+0xc000] ;  /* 0x00c000067064783b */ /* 0x000fee0008004200 */
[-C--:B0-----:R-:W-:Y:S01]  /*b2f0*/  HMMA.16816.F32 R52, R96, R78.reuse, R52 ;  /* 0x0000004e6034723c */ /* 0x081fe20000001834 */
[----:B------:R-:W-:Y:S07]  /*b300*/  LDSM.16.MT88.4 R96, [R112+UR6+0xc080] ;  /* 0x00c080067060783b */ /* 0x000fee0008004200 */
[-C--:B-1----:R-:W-:Y:S01]  /*b310*/  HMMA.16816.F32 R56, R92, R78.reuse, R56 ;  /* 0x0000004e5c38723c */ /* 0x082fe20000001838 */
[----:B------:R-:W-:Y:S07]  /*b320*/  LDSM.16.MT88.4 R92, [R112+UR6+0xc100] ;  /* 0x00c10006705c783b */ /* 0x000fee0008004200 */
[-C--:B------:R-:W-:Y:S01]  /*b330*/  HMMA.16816.F32 R60, R88, R78.reuse, R60 ;  /* 0x0000004e583c723c */ /* 0x080fe2000000183c */
[----:B------:R-:W-:Y:S07]  /*b340*/  LDSM.16.MT88.4 R88, [R112+UR6+0xc180] ;  /* 0x00c180067058783b */ /* 0x000fee0008004200 */
[-C--:B------:R-:W-:Y:S01]  /*b350*/  HMMA.16816.F32 R64, R84, R78.reuse, R64 ;  /* 0x0000004e5440723c */ /* 0x080fe20000001840 */
[----:B------:R-:W0:Y:S07]  /*b360*/  LDSM.16.M88.4 R84, [R113+UR6+0x40080] ;  /* 0x040080067154783b */ /* 0x000e2e0008000200 */
[-C--:B------:R-:W-:Y:S01]  /*b370*/  HMMA.16816.F32 R68, R80, R78.reuse, R68 ;  /* 0x0000004e5044723c */ /* 0x080fe20000001844 */
[----:B------:R-:W1:Y:S07]  /*b380*/  LDSM.16.MT88.4 R80, [R0+UR6+0xc000] ;  /* 0x00c000060050783b */ /* 0x000e6e0008004200 */
[-C--:B--2---:R-:W-:Y:S01]  /*b390*/  HMMA.16816.F32 R8, R72, R78.reuse, R8 ;  /* 0x0000004e4808723c */ /* 0x084fe20000001808 */
[----:B------:R-:W2:Y:S07]  /*b3a0*/  LDSM.16.MT88.4 R72, [R0+UR6+0xc080] ;  /* 0x00c080060048783b */ /* 0x000eae0008004200 */
[----:B---3--:R-:W-:Y:S01]  /*b3b0*/  HMMA.16816.F32 R76, R12, R78, R4 ;  /* 0x0000004e0c4c723c */ /* 0x008fe20000001804 */
[----:B------:R-:W3:Y:S04]  /*b3c0*/  LDSM.16.MT88.4 R4, [R0+UR6+0xc180] ;  /* 0x00c180060004783b */ /* 0x000ee80008004200 */
[----:B------:R-:W4:Y:S03]  /*b3d0*/  LDSM.16.MT88.4 R12, [R0+UR6+0xc100] ;  /* 0x00c10006000c783b */ /* 0x000f260008004200 */
[-C--:B0-----:R-:W-:Y:S01]  /*b3e0*/  HMMA.16816.F32 R16, R100, R84.reuse, R16 ;  /* 0x000000546410723c */ /* 0x081fe20000001810 */
[----:B------:R-:W0:Y:S07]  /*b3f0*/  LDSM.16.MT88.4 R100, [R2+UR6+0xc080] ;  /* 0x00c080060264783b */ /* 0x000e2e0008004200 */
[-C--:B------:R-:W-:Y:S01]  /*b400*/  HMMA.16816.F32 R20, R96, R84.reuse, R20 ;  /* 0x000000546014723c */ /* 0x080fe20000001814 */
[----:B------:R-:W0:Y:S07]  /*b410*/  LDSM.16.MT88.4 R96, [R2+UR6+0xc100] ;  /* 0x00c100060260783b */ /* 0x000e2e0008004200 */
[-C--:B------:R-:W-:Y:S01]  /*b420*/  HMMA.16816.F32 R24, R92, R84.reuse, R24 ;  /* 0x000000545c18723c */ /* 0x080fe20000001818 */
[----:B------:R-:W0:Y:S07]  /*b430*/  LDSM.16.MT88.4 R92, [R2+UR6+0xc180] ;  /* 0x00c18006025c783b */ /* 0x000e2e0008004200 */
[-C--:B------:R-:W-:Y:S01]  /*b440*/  HMMA.16816.F32 R28, R88, R84.reuse, R28 ;  /* 0x00000054581c723c */ /* 0x080fe2000000181c */
[----:B------:R-:W0:Y:S07]  /*b450*/  LDSM.16.MT88.4 R88, [R3+UR6+0xc000] ;  /* 0x00c000060358783b */ /* 0x000e2e0008004200 */
[-C--:B-1----:R-:W-:Y:S01]  /*b460*/  HMMA.16816.F32 R32, R80, R84.reuse, R32 ;  /* 0x000000545020723c */ /* 0x082fe20000001820 */
        /* <DEDUP_REMOVED lines=19> */
[----:B--2---:R-:W-:Y:S01]  /*b5a0*/  HMMA.16816.F32 R8, R72, R84, R8 ;  /* 0x000000544808723c */ /* 0x004fe20000001808 */
[----:B------:R-:W2:Y:S07]  /*b5b0*/  LDSM.16.MT88.4 R72, [R0+UR6+0xe180] ;  /* 0x00e180060048783b */ /* 0x000eae0008004200 */
[----:B---3--:R-:W-:Y:S01]  /*b5c0*/  HMMA.16816.F32 R16, R4, R86, R16 ;  /* 0x000000560410723c */ /* 0x008fe20000001810 */
[----:B------:R-:W3:Y:S07]  /*b5d0*/  LDSM.16.MT88.4 R4, [R2+UR6+0xe080] ;  /* 0x00e080060204783b */ /* 0x000eee0008004200 */
[----:B----4-:R-:W-:Y:S01]  /*b5e0*/  HMMA.16816.F32 R76, R12, R84, R76 ;  /* 0x000000540c4c723c */ /* 0x010fe2000000184c */
        /* <DEDUP_REMOVED lines=14> */
[----:B------:R-:W-:Y:S07]  /*b6d0*/  LDSM.16.MT88.4 R72, [R112+UR6+0x10000] ;  /* 0x010000067048783b */ /* 0x000fee0008004200 */
[-C--:B---3--:R-:W-:Y:S01]  /*b6e0*/  HMMA.16816.F32 R52, R4, R86.reuse, R52 ;  /* 0x000000560434723c */ /* 0x088fe20000001834 */
[----:B------:R-:W2:Y:S07]  /*b6f0*/  LDSM.16.M88.4 R4, [R108+UR6+0x40100] ;  /* 0x040100066c04783b */ /* 0x000eae0008000200 */
[-C--:B----4-:R-:W-:Y:S01]  /*b700*/  HMMA.16816.F32 R48, R12, R86.reuse, R48 ;  /* 0x000000560c30723c */ /* 0x090fe20000001830 */
[----:B------:R-:W3:Y:S07]  /*b710*/  LDSM.16.MT88.4 R12, [R112+UR6+0x10080] ;  /* 0x01008006700c783b */ /* 0x000eee0008004200 */
[-C--:B------:R-:W-:Y:S01]  /*b720*/  HMMA.16816.F32 R56, R104, R86.reuse, R56 ;  /* 0x000000566838723c */ /* 0x080fe20000001838 */
[----:B------:R-:W4:Y:S07]  /*b730*/  LDSM.16.MT88.4 R104, [R112+UR6+0x10100] ;  /* 0x010100067068783b */ /* 0x000f2e0008004200 */
        /* <DEDUP_REMOVED lines=8> */
[----:B-1----:R-:W-:Y:S01]  /*b7c0*/  HMMA.16816.F32 R84, R80, R86, R76 ;  /* 0x000000565054723c */ /* 0x002fe2000000184c */
        /* <DEDUP_REMOVED lines=32> */
[----:B------:R-:W-:Y:S01]  /*b9d0*/  HMMA.16816.F32 R84, R88, R4, R84 ;  /* 0x000000045854723c */ /* 0x000fe20000001854 */
        /* <DEDUP_REMOVED lines=16> */
[----:B------:R-:W-:Y:S07]  /*bae0*/  LDSM.16.MT88.4 R92, [R112+UR6+0x14000] ;  /* 0x01400006705c783b */ /* 0x000fee0008004200 */
[-C--:B------:R-:W-:Y:S01]  /*baf0*/  HMMA.16816.F32 R48, R88, R6.reuse, R48 ;  /* 0x000000065830723c */ /* 0x080fe20000001830 */
[----:B------:R-:W-:Y:S07]  /*bb00*/  LDSM.16.MT88.4 R88, [R112+UR6+0x14080] ;  /* 0x014080067058783b */ /* 0x000fee0008004200 */
[-C--:B-1----:R-:W-:Y:S01]  /*bb10*/  HMMA.16816.F32 R52, R80, R6.reuse, R52 ;  /* 0x000000065034723c */ /* 0x082fe20000001834 */
        /* <DEDUP_REMOVED lines=11> */
[----:B------:R-:W-:Y:S01]  /*bbd0*/  HMMA.16816.F32 R4, R96, R6, R84 ;  /* 0x000000066004723c */ /* 0x000fe20000001854 */
[----:B------:R-:W0:Y:S04]  /*bbe0*/  LDSM.16.MT88.4 R96, [R0+UR6+0x14180] ;  /* 0x014180060060783b */ /* 0x000e280008004200 */
[----:B------:R-:W-:Y:S03]  /*bbf0*/  LDSM.16.MT88.4 R84, [R2+UR6+0x14100] ;  /* 0x014100060254783b */ /* 0x000fe60008004200 */
[-C--:B-1----:R-:W-:Y:S01]  /*bc00*/  HMMA.16816.F32 R16, R92, R76.reuse, R16 ;  /* 0x0000004c5c10723c */ /* 0x082fe20000001810 */
[----:B------:R-:W1:Y:S07]  /*bc10*/  LDSM.16.MT88.4 R92, [R2+UR6+0x14000] ;  /* 0x01400006025c783b */ /* 0x000e6e0008004200 */
[-C--:B------:R-:W-:Y:S01]  /*bc20*/  HMMA.16816.F32 R20, R88, R76.reuse, R20 ;  /* 0x0000004c5814723c */ /* 0x080fe20000001814 */
        /* <DEDUP_REMOVED lines=27> */
[----:B0-----:R-:W-:Y:S01]  /*bde0*/  HMMA.16816.F32 R4, R100, R76, R4 ;  /* 0x0000004c6404723c */ /* 0x001fe20000001804 */
        /* <DEDUP_REMOVED lines=17> */
[-C--:B0-----:R-:W-:Y:S01]  /*bf00*/  HMMA.16816.F32 R48, R100, R78.reuse, R48 ;  /* 0x0000004e6430723c */ /* 0x081fe20000001830 */
[----:B------:R-:W-:Y:S07]  /*bf10*/  LDSM.16.MT88.4 R100, [R112+UR6+0x18000] ;  /* 0x018000067064783b */ /* 0x000fee0008004200 */
[-C--:B------:R-:W-:Y:S01]  /*bf20*/  HMMA.16816.F32 R52, R96, R78.reuse, R52 ;  /* 0x0000004e6034723c */ /* 0x080fe20000001834 */
        /* <DEDUP_REMOVED lines=201> */
[----:B------:R-:W-:Y:S07]  /*cbc0*/  LDSM.16.MT88.4 R84, [R0+UR6+0x24000] ;  /* 0x024000060054783b */ /* 0x000fee0008004200 */
[-C--:B------:R-:W-:Y:S01]  /*cbd0*/  HMMA.16816.F32 R68, R80, R78.reuse, R68 ;  /* 0x0000004e5044723c */ /* 0x080fe20000001844 */
[----:B------:R-:W0:Y:S07]  /*cbe0*/  LDSM.16.M88.4 R80, [R113+UR6+0x40200] ;  /* 0x040200067150783b */ /* 0x000e2e0008000200 */
[-C--:B--2---:R-:W-:Y:S01]  /*cbf0*/  HMMA.16816.F32 R8, R72, R78.reuse, R8 ;  /* 0x0000004e4808723c */ /* 0x084fe20000001808 */
[----:B------:R-:W1:Y:S07]  /*cc00*/  LDSM.16.MT88.4 R72, [R0+UR6+0x24080] ;  /* 0x024080060048783b */ /* 0x000e6e0008004200 */
[----:B---3--:R-:W-:Y:S01]  /*cc10*/  HMMA.16816.F32 R76, R12, R78, R4 ;  /* 0x0000004e0c4c723c */ /* 0x008fe20000001804 */
[----:B------:R-:W2:Y:S04]  /*cc20*/  LDSM.16.MT88.4 R4, [R0+UR6+0x24180] ;  /* 0x024180060004783b */ /* 0x000ea80008004200 */
[----:B------:R-:W3:Y:S03]  /*cc30*/  LDSM.16.MT88.4 R12, [R0+UR6+0x24100] ;  /* 0x02410006000c783b */ /* 0x000ee60008004200 */
[-C--:B0-----:R-:W-:Y:S01]  /*cc40*/  HMMA.16816.F32 R16, R100, R80.reuse, R16 ;  /* 0x000000506410723c */ /* 0x081fe20000001810 */
[----:B------:R-:W0:Y:S07]  /*cc50*/  LDSM.16.MT88.4 R100, [R2+UR6+0x24080] ;  /* 0x024080060264783b */ /* 0x000e2e0008004200 */
[-C--:B------:R-:W-:Y:S01]  /*cc60*/  HMMA.16816.F32 R20, R96, R80.reuse, R20 ;  /* 0x000000506014723c */ /* 0x080fe20000001814 */
[----:B------:R-:W4:Y:S07]  /*cc70*/  LDSM.16.MT88.4 R96, [R2+UR6+0x24100] ;  /* 0x024100060260783b */ /* 0x000f2e0008004200 */
[-C--:B------:R-:W-:Y:S01]  /*cc80*/  HMMA.16816.F32 R24, R92, R80.reuse, R24 ;  /* 0x000000505c18723c */ /* 0x080fe20000001818 */
[----:B------:R-:W0:Y:S07]  /*cc90*/  LDSM.16.MT88.4 R92, [R2+UR6+0x24180] ;  /* 0x02418006025c783b */ /* 0x000e2e0008004200 */
[-C--:B------:R-:W-:Y:S01]  /*cca0*/  HMMA.16816.F32 R28, R88, R80.reuse, R28 ;  /* 0x00000050581c723c */ /* 0x080fe2000000181c */
[----:B------:R-:W0:Y:S07]  /*ccb0*/  LDSM.16.MT88.4 R88, [R3+UR6+0x24000] ;  /* 0x024000060358783b */ /* 0x000e2e0008004200 */
[-C--:B------:R-:W-:Y:S01]  /*ccc0*/  HMMA.16816.F32 R32, R84, R80.reuse, R32 ;  /* 0x000000505420723c */ /* 0x080fe20000001820 */
[----:B------:R-:W4:Y:S07]  /*ccd0*/  LDSM.16.MT88.4 R84, [R3+UR6+0x24080] ;  /* 0x024080060354783b */ /* 0x000f2e0008004200 */
[-C--:B-1----:R-:W-:Y:S01]  /*cce0*/  HMMA.16816.F32 R36, R72, R80.reuse, R36 ;  /* 0x000000504824723c */ /* 0x082fe20000001824 */
[----:B------:R-:W1:Y:S07]  /*ccf0*/  LDSM.16.MT88.4 R72, [R3+UR6+0x24100] ;  /* 0x024100060348783b */ /* 0x000e6e0008004200 */
[-C--:B--2---:R-:W-:Y:S01]  /*cd00*/  HMMA.16816.F32 R44, R4, R80.reuse, R44 ;  /* 0x00000050042c723c */ /* 0x084fe2000000182c */
[----:B------:R-:W2:Y:S07]  /*cd10*/  LDSM.16.MT88.4 R4, [R112+UR6+0x26000] ;  /* 0x026000067004783b */ /* 0x000eae0008004200 */
[-C--:B---3--:R-:W-:Y:S01]  /*cd20*/  HMMA.16816.F32 R40, R12, R80.reuse, R40 ;  /* 0x000000500c28723c */ /* 0x088fe20000001828 */
[----:B------:R-:W3:Y:S07]  /*cd30*/  LDSM.16.MT88.4 R12, [R3+UR6+0x24180] ;  /* 0x02418006030c783b */ /* 0x000eee0008004200 */
[-C--:B------:R-:W-:Y:S01]  /*cd40*/  HMMA.16816.F32 R48, R104, R80.reuse, R48 ;  /* 0x000000506830723c */ /* 0x080fe20000001830 */
[----:B------:R-:W1:Y:S07]  /*cd50*/  LDSM.16.MT88.4 R104, [R112+UR6+0x26080] ;  /* 0x026080067068783b */ /* 0x000e6e0008004200 */
[-C--:B0-----:R-:W-:Y:S01]  /*cd60*/  HMMA.16816.F32 R52, R100, R80.reuse, R52 ;  /* 0x000000506434723c */ /* 0x081fe20000001834 */
[----:B------:R-:W0:Y:S07]  /*cd70*/  LDSM.16.MT88.4 R100, [R112+UR6+0x26100] ;  /* 0x026100067064783b */ /* 0x000e2e0008004200 */
[-C--:B----4-:R-:W-:Y:S01]  /*cd80*/  HMMA.16816.F32 R56, R96, R80.reuse, R56 ;  /* 0x000000506038723c */ /* 0x090fe20000001838 */
[----:B------:R-:W4:Y:S07]  /*cd90*/  LDSM.16.MT88.4 R96, [R112+UR6+0x26180] ;  /* 0x026180067060783b */ /* 0x000f2e0008004200 */
[-C--:B------:R-:W-:Y:S01]  /*cda0*/  HMMA.16816.F32 R60, R92, R80.reuse, R60 ;  /* 0x000000505c3c723c */ /* 0x080fe2000000183c */
[----:B------:R-:W0:Y:S07]  /*cdb0*/  LDSM.16.MT88.4 R92, [R0+UR6+0x26000] ;  /* 0x02600006005c783b */ /* 0x000e2e0008004200 */
[-C--:B------:R-:W-:Y:S01]  /*cdc0*/  HMMA.16816.F32 R64, R88, R80.reuse, R64 ;  /* 0x000000505840723c */ /* 0x080fe20000001840 */
[----:B------:R-:W0:Y:S07]  /*cdd0*/  LDSM.16.MT88.4 R88, [R0+UR6+0x26080] ;  /* 0x026080060058783b */ /* 0x000e2e0008004200 */
[-C--:B------:R-:W-:Y:S01]  /*cde0*/  HMMA.16816.F32 R68, R84, R80.reuse, R68 ;  /* 0x000000505444723c */ /* 0x080fe20000001844 */
[----:B------:R-:W4:Y:S07]  /*cdf0*/  LDSM.16.MT88.4 R84, [R0+UR6+0x26100] ;  /* 0x026100060054783b */ /* 0x000f2e0008004200 */
[----:B-1----:R-:W-:Y:S01]  /*ce00*/  HMMA.16816.F32 R8, R72, R80, R8 ;  /* 0x000000504808723c */ /* 0x002fe20000001808 */
[----:B------:R-:W1:Y:S07]  /*ce10*/  LDSM.16.MT88.4 R72, [R0+UR6+0x26180] ;  /* 0x026180060048783b */ /* 0x000e6e0008004200 */
[----:B--2---:R-:W-:Y:S01]  /*ce20*/  HMMA.16816.F32 R16, R4, R82, R16 ;  /* 0x000000520410723c */ /* 0x004fe20000001810 */
[----:B------:R-:W2:Y:S07]  /*ce30*/  LDSM.16.MT88.4 R4, [R2+UR6+0x26080] ;  /* 0x026080060204783b */ /* 0x000eae0008004200 */
[----:B---3--:R-:W-:Y:S01]  /*ce40*/  HMMA.16816.F32 R76, R12, R80, R76 ;  /* 0x000000500c4c723c */ /* 0x008fe2000000184c */
        /* <DEDUP_REMOVED lines=14> */
[----:B------:R-:W-:Y:S07]  /*cf30*/  LDSM.16.MT88.4 R72, [R112+UR6+0x28000] ;  /* 0x028000067048783b */ /* 0x000fee0008004200 */
[-C--:B--2---:R-:W-:Y:S01]  /*cf40*/  HMMA.16816.F32 R52, R4, R82.reuse, R52 ;  /* 0x000000520434723c */ /* 0x084fe20000001834 */
[----:B------:R-:W1:Y:S07]  /*cf50*/  LDSM.16.M88.4 R4, [R108+UR6+0x40280] ;  /* 0x040280066c04783b */ /* 0x000e6e0008000200 */
[-C--:B---3--:R-:W-:Y:S01]  /*cf60*/  HMMA.16816.F32 R48, R12, R82.reuse, R48 ;  /* 0x000000520c30723c */ /* 0x088fe20000001830 */
[----:B------:R-:W2:Y:S07]  /*cf70*/  LDSM.16.MT88.4 R12, [R112+UR6+0x28080] ;  /* 0x02808006700c783b */ /* 0x000eae0008004200 */
[-C--:B------:R-:W-:Y:S01]  /*cf80*/  HMMA.16816.F32 R56, R104, R82.reuse, R56 ;  /* 0x000000526838723c */ /* 0x080fe20000001838 */
[----:B------:R-:W3:Y:S07]  /*cf90*/  LDSM.16.MT88.4 R104, [R112+UR6+0x28100] ;  /* 0x028100067068783b */ /* 0x000eee0008004200 */
[-C--:B0-----:R-:W-:Y:S01]  /*cfa0*/  HMMA.16816.F32 R60, R100, R82.reuse, R60 ;  /* 0x00000052643c723c */ /* 0x081fe2000000183c */
[----:B------:R-:W0:Y:S07]  /*cfb0*/  LDSM.16.MT88.4 R100, [R112+UR6+0x28180] ;  /* 0x028180067064783b */ /* 0x000e2e0008004200 */
[-C--:B----4-:R-:W-:Y:S01]  /*cfc0*/  HMMA.16816.F32 R64, R96, R82.reuse, R64 ;  /* 0x000000526040723c */ /* 0x090fe20000001840 */
[----:B------:R-:W4:Y:S07]  /*cfd0*/  LDSM.16.MT88.4 R96, [R0+UR6+0x28000] ;  /* 0x028000060060783b */ /* 0x000f2e0008004200 */
[-C--:B------:R-:W-:Y:S01]  /*cfe0*/  HMMA.16816.F32 R68, R92, R82.reuse, R68 ;  /* 0x000000525c44723c */ /* 0x080fe20000001844 */
[----:B------:R-:W0:Y:S07]  /*cff0*/  LDSM.16.MT88.4 R92, [R0+UR6+0x28080] ;  /* 0x02808006005c783b */ /* 0x000e2e0008004200 */
[-C--:B------:R-:W-:Y:S01]  /*d000*/  HMMA.16816.F32 R8, R88, R82.reuse, R8 ;  /* 0x000000525808723c */ /* 0x080fe20000001808 */
[----:B------:R-:W4:Y:S07]  /*d010*/  LDSM.16.MT88.4 R88, [R0+UR6+0x28100] ;  /* 0x028100060058783b */ /* 0x000f2e0008004200 */
[----:B------:R-:W-:Y:S01]  /*d020*/  HMMA.16816.F32 R80, R84, R82, R76 ;  /* 0x000000525450723c */ /* 0x000fe2000000184c */
[----:B------:R-:W4:Y:S04]  /*d030*/  LDSM.16.MT88.4 R84, [R0+UR6+0x28180] ;  /* 0x028180060054783b */ /* 0x000f280008004200 */
[----:B------:R-:W4:Y:S03]  /*d040*/  LDSM.16.MT88.4 R76, [R2+UR6+0x28000] ;  /* 0x02800006024c783b */ /* 0x000f260008004200 */
[-C--:B-1----:R-:W-:Y:S01]  /*d050*/  HMMA.16816.F32 R16, R72, R4.reuse, R16 ;  /* 0x000000044810723c */ /* 0x082fe20000001810 */
[----:B------:R-:W1:Y:S07]  /*d060*/  LDSM.16.MT88.4 R72, [R2+UR6+0x28080] ;  /* 0x028080060248783b */ /* 0x000e6e0008004200 */
[-C--:B--2---:R-:W-:Y:S01]  /*d070*/  HMMA.16816.F32 R20, R12, R4.reuse, R20 ;  /* 0x000000040c14723c */ /* 0x084fe20000001814 */
[----:B------:R-:W2:Y:S07]  /*d080*/  LDSM.16.MT88.4 R12, [R2+UR6+0x28100] ;  /* 0x02810006020c783b */ /* 0x000eae0008004200 */
[-C--:B---3--:R-:W-:Y:S01]  /*d090*/  HMMA.16816.F32 R24, R104, R4.reuse, R24 ;  /* 0x000000046818723c */ /* 0x088fe20000001818 */
        /* <DEDUP_REMOVED lines=25> */
[----:B------:R-:W-:Y:S01]  /*d230*/  HMMA.16816.F32 R80, R88, R4, R80 ;  /* 0x000000045850723c */ /* 0x000fe20000001850 */
        /* <DEDUP_REMOVED lines=16> */
[----:B------:R-:W-:Y:S07]  /*d340*/  LDSM.16.MT88.4 R92, [R112+UR6+0x2c000] ;  /* 0x02c00006705c783b */ /* 0x000fee0008004200 */
[-C--:B------:R-:W-:Y:S01]  /*d350*/  HMMA.16816.F32 R48, R88, R6.reuse, R48 ;  /* 0x000000065830723c */ /* 0x080fe20000001830 */
[----:B------:R-:W-:Y:S07]  /*d360*/  LDSM.16.MT88.4 R88, [R112+UR6+0x2c080] ;  /* 0x02c080067058783b */ /* 0x000fee0008004200 */
[-C--:B------:R-:W-:Y:S01]  /*d370*/  HMMA.16816.F32 R52, R84, R6.reuse, R52 ;  /* 0x000000065434723c */ /* 0x080fe20000001834 */
[----:B------:R-:W4:Y:S07]  /*d380*/  LDSM.16.M88.4 R84, [R113+UR6+0x40280] ;  /* 0x040280067154783b */ /* 0x000f2e0008000200 */
        /* <DEDUP_REMOVED lines=10> */
[----:B----4-:R-:W-:Y:S01]  /*d430*/  HMMA.16816.F32 R4, R96, R6, R80 ;  /* 0x000000066004723c */ /* 0x010fe20000001850 */
[----:B------:R-:W4:Y:S04]  /*d440*/  LDSM.16.MT88.4 R96, [R0+UR6+0x2c180] ;  /* 0x02c180060060783b */ /* 0x000f280008004200 */
[----:B------:R-:W-:Y:S03]  /*d450*/  LDSM.16.MT88.4 R80, [R2+UR6+0x2c100] ;  /* 0x02c100060250783b */ /* 0x000fe60008004200 */
        /* <DEDUP_REMOVED lines=30> */
[----:B0-----:R-:W-:Y:S01]  /*d640*/  HMMA.16816.F32 R4, R100, R84, R4 ;  /* 0x000000546404723c */ /* 0x001fe20000001804 */
        /* <DEDUP_REMOVED lines=16> */
[----:B------:R-:W-:Y:S07]  /*d750*/  LDSM.16.MT88.4 R104, [R112+UR6+0x30000] ;  /* 0x030000067068783b */ /* 0x000fee0008004200 */
[-C--:B0-----:R-:W-:Y:S01]  /*d760*/  HMMA.16816.F32 R48, R100, R86.reuse, R48 ;  /* 0x000000566430723c */ /* 0x081fe20000001830 */
[----:B------:R-:W-:Y:S07]  /*d770*/  LDSM.16.MT88.4 R100, [R112+UR6+0x30080] ;  /* 0x030080067064783b */ /* 0x000fee0008004200 */
[-C--:B----4-:R-:W-:Y:S01]  /*d780*/  HMMA.16816.F32 R52, R96, R86.reuse, R52 ;  /* 0x000000566034723c */ /* 0x090fe20000001834 */
[----:B------:R-:W-:Y:S07]  /*d790*/  LDSM.16.MT88.4 R96, [R112+UR6+0x30100] ;  /* 0x030100067060783b */ /* 0x000fee0008004200 */
[-C--:B------:R-:W-:Y:S01]  /*d7a0*/  HMMA.16816.F32 R56, R92, R86.reuse, R56 ;  /* 0x000000565c38723c */ /* 0x080fe20000001838 */
[----:B------:R-:W-:Y:S07]  /*d7b0*/  LDSM.16.MT88.4 R92, [R112+UR6+0x30180] ;  /* 0x03018006705c783b */ /* 0x000fee0008004200 */
[-C--:B------:R-:W-:Y:S01]  /*d7c0*/  HMMA.16816.F32 R60, R88, R86.reuse, R60 ;  /* 0x00000056583c723c */ /* 0x080fe2000000183c */
[----:B------:R-:W-:Y:S07]  /*d7d0*/  LDSM.16.MT88.4 R88, [R0+UR6+0x30000] ;  /* 0x030000060058783b */ /* 0x000fee0008004200 */
[-C--:B------:R-:W-:Y:S01]  /*d7e0*/  HMMA.16816.F32 R64, R80, R86.reuse, R64 ;  /* 0x000000565040723c */ /* 0x080fe20000001840 */
[----:B------:R-:W-:Y:S07]  /*d7f0*/  LDSM.16.MT88.4 R80, [R0+UR6+0x30080] ;  /* 0x030080060050783b */ /* 0x000fee0008004200 */
[-C--:B------:R-:W-:Y:S01]  /*d800*/  HMMA.16816.F32 R68, R76, R86.reuse, R68 ;  /* 0x000000564c44723c */ /* 0x080fe20000001844 */
[----:B------:R-:W-:Y:S07]  /*d810*/  LDSM.16.MT88.4 R76, [R0+UR6+0x30100] ;  /* 0x03010006004c783b */ /* 0x000fee0008004200 */
[-C--:B-1----:R-:W-:Y:S01]  /*d820*/  HMMA.16816.F32 R8, R72, R86.reuse, R8 ;  /* 0x000000564808723c */ /* 0x082fe20000001808 */
[----:B------:R-:W-:Y:S07]  /*d830*/  LDSM.16.MT88.4 R72, [R0+UR6+0x30180] ;  /* 0x030180060048783b */ /* 0x000fee0008004200 */
[----:B--2---:R-:W-:Y:S01]  /*d840*/  HMMA.16816.F32 R84, R12, R86, R4 ;  /* 0x000000560c54723c */ /* 0x004fe20000001804 */
[----:B------:R-:W0:Y:S04]  /*d850*/  LDSM.16.M88.4 R12, [R108+UR6+0x40300] ;  /* 0x040300066c0c783b */ /* 0x000e280008000200 */
[----:B------:R-:W1:Y:S03]  /*d860*/  LDSM.16.MT88.4 R4, [R2+UR6+0x30000] ;  /* 0x030000060204783b */ /* 0x000e660008004200 */
[-C--:B0-----:R-:W-:Y:S01]  /*d870*/  HMMA.16816.F32 R16, R104, R12.reuse, R16 ;  /* 0x0000000c6810723c */ /* 0x081fe20000001810 */
[----:B------:R-:W0:Y:S07]  /*d880*/  LDSM.16.MT88.4 R104, [R2+UR6+0x30080] ;  /* 0x030080060268783b */ /* 0x000e2e0008004200 */
[-C--:B------:R-:W-:Y:S01]  /*d890*/  HMMA.16816.F32 R20, R100, R12.reuse, R20 ;  /* 0x0000000c6414723c */ /* 0x080fe20000001814 */
[----:B------:R-:W2:Y:S07]  /*d8a0*/  LDSM.16.MT88.4 R100, [R2+UR6+0x30100] ;  /* 0x030100060264783b */ /* 0x000eae0008004200 */
[-C--:B------:R-:W-:Y:S01]  /*d8b0*/  HMMA.16816.F32 R24, R96, R12.reuse, R24 ;  /* 0x0000000c6018723c */ /* 0x080fe20000001818 */
[----:B------:R-:W3:Y:S07]  /*d8c0*/  LDSM.16.MT88.4 R96, [R2+UR6+0x30180] ;  /* 0x030180060260783b */ /* 0x000eee0008004200 */
[-C--:B------:R-:W-:Y:S01]  /*d8d0*/  HMMA.16816.F32 R28, R92, R12.reuse, R28 ;  /* 0x0000000c5c1c723c */ /* 0x080fe2000000181c */
[----:B------:R-:W4:Y:S07]  /*d8e0*/  LDSM.16.MT88.4 R92, [R3+UR6+0x30000] ;  /* 0x03000006035c783b */ /* 0x000f2e0008004200 */
[-C--:B------:R-:W-:Y:S01]  /*d8f0*/  HMMA.16816.F32 R40, R76, R12.reuse, R40 ;  /* 0x0000000c4c28723c */ /* 0x080fe20000001828 */
[----:B------:R-:W2:Y:S07]  /*d900*/  LDSM.16.MT88.4 R76, [R3+UR6+0x30180] ;  /* 0x03018006034c783b */ /* 0x000eae0008004200 */
[-C--:B------:R-:W-:Y:S01]  /*d910*/  HMMA.16816.F32 R44, R72, R12.reuse, R44 ;  /* 0x0000000c482c723c */ /* 0x080fe2000000182c */
[----:B------:R-:W3:Y:S07]  /*d920*/  LDSM.16.MT88.4 R72, [R112+UR6+0x32000] ;  /* 0x032000067048783b */ /* 0x000eee0008004200 */
[-C--:B-1----:R-:W-:Y:S01]  /*d930*/  HMMA.16816.F32 R48, R4, R12.reuse, R48 ;  /* 0x0000000c0430723c */ /* 0x082fe20000001830 */
[----:B------:R-:W1:Y:S07]  /*d940*/  LDSM.16.MT88.4 R4, [R112+UR6+0x32080] ;  /* 0x032080067004783b */ /* 0x000e6e0008004200 */
[-C--:B------:R-:W-:Y:S01]  /*d950*/  HMMA.16816.F32 R32, R88, R12.reuse, R32 ;  /* 0x0000000c5820723c */ /* 0x080fe20000001820 */
[----:B------:R-:W1:Y:S07]  /*d960*/  LDSM.16.MT88.4 R88, [R3+UR6+0x30080] ;  /* 0x030080060358783b */ /* 0x000e6e0008004200 */
[-C--:B------:R-:W-:Y:S01]  /*d970*/  HMMA.16816.F32 R36, R80, R12.reuse, R36 ;  /* 0x0000000c5024723c */ /* 0x080fe20000001824 */
[----:B------:R-:W1:Y:S07]  /*d980*/  LDSM.16.MT88.4 R80, [R3+UR6+0x30100] ;  /* 0x030100060350783b */ /* 0x000e6e0008004200 */
[-C--:B0-----:R-:W-:Y:S01]  /*d990*/  HMMA.16816.F32 R52, R104, R12.reuse, R52 ;  /* 0x0000000c6834723c */ /* 0x081fe20000001834 */
[----:B------:R-:W0:Y:S07]  /*d9a0*/  LDSM.16.MT88.4 R104, [R112+UR6+0x32100] ;  /* 0x032100067068783b */ /* 0x000e2e0008004200 */
        /* <DEDUP_REMOVED lines=8> */
[-C--:B------:R-:W-:Y:S01]  /*da30*/  HMMA.16816.F32 R16, R72, R14.reuse, R16 ;  /* 0x0000000e4810723c */ /* 0x080fe20000001810 */
[----:B------:R-:W3:Y:S07]  /*da40*/  LDSM.16.MT88.4 R72, [R2+UR6+0x32080] ;  /* 0x032080060248783b */ /* 0x000eee0008004200 */
[----:B-1----:R-:W-:Y:S01]  /*da50*/  HMMA.16816.F32 R20, R4, R14, R20 ;  /* 0x0000000e0414723c */ /* 0x002fe20000001814 */
[----:B------:R-:W1:Y:S07]  /*da60*/  LDSM.16.MT88.4 R4, [R2+UR6+0x32100] ;  /* 0x032100060204783b */ /* 0x000e6e0008004200 */
[-C--:B------:R-:W-:Y:S01]  /*da70*/  HMMA.16816.F32 R68, R88, R12.reuse, R68 ;  /* 0x0000000c5844723c */ /* 0x080fe20000001844 */
[----:B------:R-:W1:Y:S07]  /*da80*/  LDSM.16.MT88.4 R88, [R0+UR6+0x32100] ;  /* 0x032100060058783b */ /* 0x000e6e0008004200 */
[----:B------:R-:W-:Y:S01]  /*da90*/  HMMA.16816.F32 R8, R80, R12, R8 ;  /* 0x0000000c5008723c */ /* 0x000fe20000001808 */
        /* <DEDUP_REMOVED lines=9> */
[-C--:B------:R-:W-:Y:S01]  /*db30*/  HMMA.16816.F32 R48, R76, R14.reuse, R48 ;  /* 0x0000000e4c30723c */ /* 0x080fe20000001830 */
[----:B------:R-:W-:Y:S07]  /*db40*/  LDSM.16.MT88.4 R76, [R112+UR6+0x34080] ;  /* 0x03408006704c783b */ /* 0x000fee0008004200 */
[-C--:B------:R-:W-:Y:S01]  /*db50*/  HMMA.16816.F32 R52, R72, R14.reuse, R52 ;  /* 0x0000000e4834723c */ /* 0x080fe20000001834 */
[----:B------:R-:W-:Y:S07]  /*db60*/  LDSM.16.MT88.4 R72, [R112+UR6+0x34100] ;  /* 0x034100067048783b */ /* 0x000fee0008004200 */
[-C--:B-1----:R-:W-:Y:S01]  /*db70*/  HMMA.16816.F32 R56, R4, R14.reuse, R56 ;  /* 0x0000000e0438723c */ /* 0x082fe20000001838 */
[----:B------:R-:W1:Y:S07]  /*db80*/  LDSM.16.M88.4 R4, [R113+UR6+0x40300] ;  /* 0x040300067104783b */ /* 0x000e6e0008000200 */
[-C--:B------:R-:W-:Y:S01]  /*db90*/  HMMA.16816.F32 R40, R88, R14.reuse, R40 ;  /* 0x0000000e5828723c */ /* 0x080fe20000001828 */
[----:B------:R-:W1:Y:S07]  /*dba0*/  LDSM.16.MT88.4 R88, [R3+UR6+0x32180] ;  /* 0x032180060358783b */ /* 0x000e6e0008004200 */
[-C--:B------:R-:W-:Y:S01]  /*dbb0*/  HMMA.16816.F32 R44, R80, R14.reuse, R44 ;  /* 0x0000000e502c723c */ /* 0x080fe2000000182c */
[----:B------:R-:W1:Y:S07]  /*dbc0*/  LDSM.16.MT88.4 R80, [R112+UR6+0x34000] ;  /* 0x034000067050783b */ /* 0x000e6e0008004200 */
[-C--:B0-----:R-:W-:Y:S01]  /*dbd0*/  HMMA.16816.F32 R60, R104, R14.reuse, R60 ;  /* 0x0000000e683c723c */ /* 0x081fe2000000183c */
[----:B------:R-:W-:Y:S07]  /*dbe0*/  LDSM.16.MT88.4 R104, [R112+UR6+0x34180] ;  /* 0x034180067068783b */ /* 0x000fee0008004200 */
[-C--:B--2---:R-:W-:Y:S01]  /*dbf0*/  HMMA.16816.F32 R64, R100, R14.reuse, R64 ;  /* 0x0000000e6440723c */ /* 0x084fe20000001840 */
[----:B------:R-:W-:Y:S07]  /*dc00*/  LDSM.16.MT88.4 R100, [R0+UR6+0x34000] ;  /* 0x034000060064783b */ /* 0x000fee0008004200 */
[-C--:B---3--:R-:W-:Y:S01]  /*dc10*/  HMMA.16816.F32 R68, R96, R14.reuse, R68 ;  /* 0x0000000e6044723c */ /* 0x088fe20000001844 */
[----:B------:R-:W-:Y:S07]  /*dc20*/  LDSM.16.MT88.4 R96, [R0+UR6+0x34080] ;  /* 0x034080060060783b */ /* 0x000fee0008004200 */
[----:B----4-:R-:W-:Y:S01]  /*dc30*/  HMMA.16816.F32 R8, R92, R14, R8 ;  /* 0x0000000e5c08723c */ /* 0x010fe20000001808 */
[----:B------:R-:W-:Y:S07]  /*dc40*/  LDSM.16.MT88.4 R92, [R0+UR6+0x34100] ;  /* 0x03410006005c783b */ /* 0x000fee0008004200 */
[-C--:B-1----:R-:W-:Y:S01]  /*dc50*/  HMMA.16816.F32 R20, R76, R4.reuse, R20 ;  /* 0x000000044c14723c */ /* 0x082fe20000001814 */
[----:B------:R-:W0:Y:S07]  /*dc60*/  LDSM.16.MT88.4 R76, [R2+UR6+0x34100] ;  /* 0x03410006024c783b */ /* 0x000e2e0008004200 */
[----:B------:R-:W-:Y:S01]  /*dc70*/  HMMA.16816.F32 R24, R72, R4, R24 ;  /* 0x000000044818723c */ /* 0x000fe20000001818 */
[----:B------:R-:W1:Y:S07]  /*dc80*/  LDSM.16.MT88.4 R72, [R2+UR6+0x34180] ;  /* 0x034180060248783b */ /* 0x000e6e0008004200 */
[----:B------:R-:W-:Y:S01]  /*dc90*/  HMMA.16816.F32 R12, R88, R14, R84 ;  /* 0x0000000e580c723c */ /* 0x000fe20000001854 */
[----:B------:R-:W2:Y:S04]  /*dca0*/  LDSM.16.MT88.4 R88, [R0+UR6+0x34180] ;  /* 0x034180060058783b */ /* 0x000ea80008004200 */
[----:B------:R-:W3:Y:S03]  /*dcb0*/  LDSM.16.MT88.4 R84, [R2+UR6+0x34000] ;  /* 0x034000060254783b */ /* 0x000ee60008004200 */
[-C--:B------:R-:W-:Y:S01]  /*dcc0*/  HMMA.16816.F32 R16, R80, R4.reuse, R16 ;  /* 0x000000045010723c */ /* 0x080fe20000001810 */
[----:B------:R-:W4:Y:S07]  /*dcd0*/  LDSM.16.MT88.4 R80, [R2+UR6+0x34080] ;  /* 0x034080060250783b */ /* 0x000f2e0008004200 */
[-C--:B0-----:R-:W-:Y:S01]  /*dce0*/  HMMA.16816.F32 R56, R76, R4.reuse, R56 ;  /* 0x000000044c38723c */ /* 0x081fe20000001838 */
        /* <DEDUP_REMOVED lines=11> */
[-C--:B------:R-:W-:Y:S01]  /*dda0*/  HMMA.16816.F32 R32, R100, R4.reuse, R32 ;  /* 0x000000046420723c */ /* 0x080fe20000001820 */
[----:B------:R-:W3:Y:S07]  /*ddb0*/  LDSM.16.MT88.4 R100, [R3+UR6+0x34080] ;  /* 0x034080060364783b */ /* 0x000eee0008004200 */
[-C--:B------:R-:W-:Y:S01]  /*ddc0*/  HMMA.16816.F32 R36, R96, R4.reuse, R36 ;  /* 0x000000046024723c */ /* 0x080fe20000001824 */
[----:B------:R-:W4:Y:S07]  /*ddd0*/  LDSM.16.MT88.4 R96, [R3+UR6+0x34100] ;  /* 0x034100060360783b */ /* 0x000f2e0008004200 */
[----:B------:R-:W-:Y:S01]  /*dde0*/  HMMA.16816.F32 R40, R92, R4, R40 ;  /* 0x000000045c28723c */ /* 0x000fe20000001828 */
        /* <DEDUP_REMOVED lines=9> */
[----:B----4-:R-:W-:Y:S01]  /*de80*/  HMMA.16816.F32 R24, R80, R6, R24 ;  /* 0x000000065018723c */ /* 0x010fe20000001818 */
[----:B------:R-:W4:Y:S07]  /*de90*/  LDSM.16.MT88.4 R80, [R2+UR6+0x36180] ;  /* 0x036180060250783b */ /* 0x000f2e0008004200 */
[-C--:B------:R-:W-:Y:S01]  /*dea0*/  HMMA.16816.F32 R64, R104, R4.reuse, R64 ;  /* 0x000000046840723c */ /* 0x080fe20000001840 */
[----:B------:R-:W-:Y:S07]  /*deb0*/  LDSM.16.MT88.4 R104, [R0+UR6+0x36080] ;  /* 0x036080060068783b */ /* 0x000fee0008004200 */
        /* <DEDUP_REMOVED lines=9> */
[----:B------:R-:W-:Y:S04]  /*df50*/  LDSM.16.M88.4 R72, [R108+UR6+0x40380] ;  /* 0x040380066c48783b */ /* 0x000fe80008000200 */
[----:B------:R-:W-:Y:S03]  /*df60*/  LDSM.16.MT88.4 R108, [R0+UR6+0x38100] ;  /* 0x03810006006c783b */ /* 0x000fe60008004200 */
[-C--:B--2---:R-:W-:Y:S01]  /*df70*/  HMMA.16816.F32 R52, R88, R6.reuse, R52 ;  /* 0x000000065834723c */ /* 0x084fe20000001834 */
[----:B------:R-:W-:Y:S07]  /*df80*/  LDSM.16.MT88.4 R88, [R112+UR6+0x38080] ;  /* 0x038080067058783b */ /* 0x000fee0008004200 */
[-C--:B---3--:R-:W-:Y:S01]  /*df90*/  HMMA.16816.F32 R56, R84, R6.reuse, R56 ;  /* 0x000000065438723c */ /* 0x088fe20000001838 */
[----:B------:R-:W-:Y:S07]  /*dfa0*/  LDSM.16.MT88.4 R84, [R112+UR6+0x38000] ;  /* 0x038000067054783b */ /* 0x000fee0008004200 */
[-C--:B----4-:R-:W-:Y:S01]  /*dfb0*/  HMMA.16816.F32 R60, R80, R6.reuse, R60 ;  /* 0x00000006503c723c */ /* 0x090fe2000000183c */
[----:B------:R-:W1:Y:S07]  /*dfc0*/  LDSM.16.MT88.4 R80, [R3+UR6+0x36180] ;  /* 0x036180060350783b */ /* 0x000e6e0008004200 */
[-C--:B------:R-:W-:Y:S01]  /*dfd0*/  HMMA.16816.F32 R40, R100, R6.reuse, R40 ;  /* 0x000000066428723c */ /* 0x080fe20000001828 */
[----:B------:R-:W2:Y:S07]  /*dfe0*/  LDSM.16.MT88.4 R100, [R0+UR6+0x38000] ;  /* 0x038000060064783b */ /* 0x000eae0008004200 */
[-C--:B------:R-:W-:Y:S01]  /*dff0*/  HMMA.16816.F32 R44, R96, R6.reuse, R44 ;  /* 0x00000006602c723c */ /* 0x080fe2000000182c */
[----:B------:R-:W-:Y:S07]  /*e000*/  LDSM.16.MT88.4 R96, [R112+UR6+0x38180] ;  /* 0x038180067060783b */ /* 0x000fee0008004200 */
[-C--:B------:R-:W-:Y:S01]  /*e010*/  HMMA.16816.F32 R48, R92, R6.reuse, R48 ;  /* 0x000000065c30723c */ /* 0x080fe20000001830 */
[----:B------:R-:W3:Y:S07]  /*e020*/  LDSM.16.MT88.4 R92, [R112+UR6+0x38100] ;  /* 0x03810006705c783b */ /* 0x000eee0008004200 */
[-C--:B0-----:R-:W-:Y:S01]  /*e030*/  HMMA.16816.F32 R8, R76, R6.reuse, R8 ;  /* 0x000000064c08723c */ /* 0x081fe20000001808 */
[----:B------:R-:W0:Y:S07]  /*e040*/  LDSM.16.MT88.4 R76, [R3+UR6+0x38100] ;  /* 0x03810006034c783b */ /* 0x000e2e0008004200 */
[-C--:B------:R-:W-:Y:S01]  /*e050*/  HMMA.16816.F32 R36, R104, R6.reuse, R36 ;  /* 0x000000066824723c */ /* 0x080fe20000001824 */
[----:B------:R-:W-:Y:S07]  /*e060*/  LDSM.16.MT88.4 R104, [R0+UR6+0x38080] ;  /* 0x038080060068783b */ /* 0x000fee0008004200 */
[----:B-1----:R-:W-:Y:S01]  /*e070*/  HMMA.16816.F32 R12, R80, R6, R12 ;  /* 0x00000006500c723c */ /* 0x002fe2000000180c */
[----:B------:R-:W-:Y:S04]  /*e080*/  LDSM.16.MT88.4 R80, [R3+UR6+0x38080] ;  /* 0x038080060350783b */ /* 0x000fe80008004200 */
[----:B------:R-:W-:Y:S03]  /*e090*/  LDSM.16.MT88.4 R4, [R3+UR6+0x38180] ;  /* 0x038180060304783b */ /* 0x000fe60008004200 */
[-C--:B------:R-:W-:Y:S01]  /*e0a0*/  HMMA.16816.F32 R16, R84, R72.reuse, R16 ;  /* 0x000000485410723c */ /* 0x080fe20000001810 */
[----:B------:R-:W-:Y:S07]  /*e0b0*/  LDSM.16.MT88.4 R84, [R3+UR6+0x38000] ;  /* 0x038000060354783b */ /* 0x000fee0008004200 */
[-C--:B------:R-:W-:Y:S01]  /*e0c0*/  HMMA.16816.F32 R20, R88, R72.reuse, R20 ;  /* 0x000000485814723c */ /* 0x080fe20000001814 */
[----:B------:R-:W1:Y:S07]  /*e0d0*/  LDSM.16.MT88.4 R88, [R2+UR6+0x38180] ;  /* 0x038180060258783b */ /* 0x000e6e0008004200 */
[-C--:B------:R-:W-:Y:S01]  /*e0e0*/  HMMA.16816.F32 R40, R108, R72.reuse, R40 ;  /* 0x000000486c28723c */ /* 0x080fe20000001828 */
[----:B------:R-:W4:Y:S07]  /*e0f0*/  LDSM.16.MT88.4 R108, [R2+UR6+0x38100] ;  /* 0x03810006026c783b */ /* 0x000f2e0008004200 */
[-C--:B--2---:R-:W-:Y:S01]  /*e100*/  HMMA.16816.F32 R32, R100, R72.reuse, R32 ;  /* 0x000000486420723c */ /* 0x084fe20000001820 */
[----:B------:R-:W2:Y:S07]  /*e110*/  LDSM.16.MT88.4 R100, [R0+UR6+0x38180] ;  /* 0x038180060064783b */ /* 0x000eae0008004200 */
[-C--:B---3--:R-:W-:Y:S01]  /*e120*/  HMMA.16816.F32 R24, R92, R72.reuse, R24 ;  /* 0x000000485c18723c */ /* 0x088fe20000001818 */
[----:B------:R-:W-:Y:S07]  /*e130*/  LDSM.16.MT88.4 R92, [R2+UR6+0x38080] ;  /* 0x03808006025c783b */ /* 0x000fee0008004200 */
[-C--:B------:R-:W-:Y:S01]  /*e140*/  HMMA.16816.F32 R28, R96, R72.reuse, R28 ;  /* 0x00000048601c723c */ /* 0x080fe2000000181c */
[----:B------:R-:W3:Y:S07]  /*e150*/  LDSM.16.MT88.4 R96, [R2+UR6+0x38000] ;  /* 0x038000060260783b */ /* 0x000eee0008004200 */
[-C--:B0-----:R-:W-:Y:S01]  /*e160*/  HMMA.16816.F32 R8, R76, R72.reuse, R8 ;  /* 0x000000484c08723c */ /* 0x081fe20000001808 */
[----:B------:R-:W0:Y:S07]  /*e170*/  LDSM.16.MT88.4 R76, [R0+UR6+0x3a180] ;  /* 0x03a18006004c783b */ /* 0x000e2e0008004200 */
[-C--:B-1----:R-:W-:Y:S01]  /*e180*/  HMMA.16816.F32 R60, R88, R72.reuse, R60 ;  /* 0x00000048583c723c */ /* 0x082fe2000000183c */
[----:B------:R-:W1:Y:S07]  /*e190*/  LDSM.16.MT88.4 R88, [R0+UR6+0x3a000] ;  /* 0x03a000060058783b */ /* 0x000e6e0008004200 */
[-C--:B----4-:R-:W-:Y:S01]  /*e1a0*/  HMMA.16816.F32 R108, R108, R72.reuse, R56 ;  /* 0x000000486c6c723c */ /* 0x090fe20000001838 */
[----:B------:R-:W-:Y:S07]  /*e1b0*/  LDSM.16.MT88.4 R56, [R2+UR6+0x3a000] ;  /* 0x03a000060238783b */ /* 0x000fee0008004200 */
[-C--:B------:R-:W-:Y:S01]  /*e1c0*/  HMMA.16816.F32 R64, R84, R72.reuse, R64 ;  /* 0x000000485440723c */ /* 0x080fe20000001840 */
[----:B------:R-:W4:Y:S07]  /*e1d0*/  LDSM.16.MT88.4 R84, [R0+UR6+0x3a080] ;  /* 0x03a080060054783b */ /* 0x000f2e0008004200 */
[-C--:B------:R-:W-:Y:S01]  /*e1e0*/  HMMA.16816.F32 R68, R80, R72.reuse, R68 ;  /* 0x000000485044723c */ /* 0x080fe20000001844 */
[----:B------:R-:W0:Y:S07]  /*e1f0*/  LDSM.16.MT88.4 R80, [R0+UR6+0x3a100] ;  /* 0x03a100060050783b */ /* 0x000e2e0008004200 */
[-C--:B------:R-:W-:Y:S01]  /*e200*/  HMMA.16816.F32 R12, R4, R72.reuse, R12 ;  /* 0x00000048040c723c */ /* 0x080fe2000000180c */
[----:B------:R-:W1:Y:S07]  /*e210*/  LDSM.16.MT88.4 R4, [R2+UR6+0x3a080] ;  /* 0x03a080060204783b */ /* 0x000e6e0008004200 */
[-C--:B--2---:R-:W-:Y:S01]  /*e220*/  HMMA.16816.F32 R44, R100, R72.reuse, R44 ;  /* 0x00000048642c723c */ /* 0x084fe2000000182c */
[----:B------:R-:W-:Y:S07]  /*e230*/  LDSM.16.MT88.4 R100, [R112+UR6+0x3a080] ;  /* 0x03a080067064783b */ /* 0x000fee0008004200 */
[-C--:B------:R-:W-:Y:S01]  /*e240*/  HMMA.16816.F32 R36, R104, R72.reuse, R36 ;  /* 0x000000486824723c */ /* 0x080fe20000001824 */
[----:B------:R-:W2:Y:S07]  /*e250*/  LDSM.16.MT88.4 R104, [R112+UR6+0x3a000] ;  /* 0x03a000067068783b */ /* 0x000eae0008004200 */
[-C--:B---3--:R-:W-:Y:S01]  /*e260*/  HMMA.16816.F32 R48, R96, R72.reuse, R48 ;  /* 0x000000486030723c */ /* 0x088fe20000001830 */
[----:B------:R-:W3:Y:S07]  /*e270*/  LDSM.16.MT88.4 R96, [R112+UR6+0x3a100] ;  /* 0x03a100067060783b */ /* 0x000eee0008004200 */
[----:B------:R-:W-:Y:S01]  /*e280*/  HMMA.16816.F32 R52, R92, R72, R52 ;  /* 0x000000485c34723c */ /* 0x000fe20000001834 */
[----:B------:R-:W-:Y:S07]  /*e290*/  LDSM.16.MT88.4 R92, [R112+UR6+0x3a180] ;  /* 0x03a18006705c783b */ /* 0x000fee0008004200 */
[-C--:B0-----:R-:W-:Y:S01]  /*e2a0*/  HMMA.16816.F32 R44, R76, R74.reuse, R44 ;  /* 0x0000004a4c2c723c */ /* 0x081fe2000000182c */
[----:B------:R-:W0:Y:S07]  /*e2b0*/  LDSM.16.MT88.4 R76, [R3+UR6+0x3a000] ;  /* 0x03a00006034c783b */ /* 0x000e2e0008004200 */
[-C--:B-1----:R-:W-:Y:S01]  /*e2c0*/  HMMA.16816.F32 R32, R88, R74.reuse, R32 ;  /* 0x0000004a5820723c */ /* 0x082fe20000001820 */
        /* <DEDUP_REMOVED lines=8> */
[----:B------:R-:W1:Y:S07]  /*e350*/  LDSM.16.MT88.4 R52, [R2+UR6+0x3a100] ;  /* 0x03a100060234783b */ /* 0x000e6e0008004200 */
[-C--:B--2---:R-:W-:Y:S01]  /*e360*/  HMMA.16816.F32 R16, R104, R74.reuse, R16 ;  /* 0x0000004a6810723c */ /* 0x084fe20000001810 */
[----:B------:R-:W-:Y:S07]  /*e370*/  LDSM.16.MT88.4 R104, [R112+UR6+0x3c100] ;  /* 0x03c100067068783b */ /* 0x000fee0008004200 */
[-C--:B---3--:R-:W-:Y:S01]  /*e380*/  HMMA.16816.F32 R24, R96, R74.reuse, R24 ;  /* 0x0000004a6018723c */ /* 0x088fe20000001818 */
[----:B------:R-:W2:Y:S07]  /*e390*/  LDSM.16.M88.4 R96, [R113+UR6+0x40380] ;  /* 0x040380067160783b */ /* 0x000eae0008000200 */
[-C--:B0-----:R-:W-:Y:S01]  /*e3a0*/  HMMA.16816.F32 R64, R76, R74.reuse, R64 ;  /* 0x0000004a4c40723c */ /* 0x081fe20000001840 */
[----:B------:R-:W0:Y:S07]  /*e3b0*/  LDSM.16.MT88.4 R76, [R2+UR6+0x3c080] ;  /* 0x03c08006024c783b */ /* 0x000e2e0008004200 */
[-C--:B------:R-:W-:Y:S01]  /*e3c0*/  HMMA.16816.F32 R20, R100, R74.reuse, R20 ;  /* 0x0000004a6414723c */ /* 0x080fe20000001814 */
[----:B------:R-:W-:Y:S07]  /*e3d0*/  LDSM.16.MT88.4 R100, [R112+UR6+0x3c080] ;  /* 0x03c080067064783b */ /* 0x000fee0008004200 */
[-C--:B------:R-:W-:Y:S01]  /*e3e0*/  HMMA.16816.F32 R28, R92, R74.reuse, R28 ;  /* 0x0000004a5c1c723c */ /* 0x080fe2000000181c */
[----:B------:R-:W3:Y:S07]  /*e3f0*/  LDSM.16.MT88.4 R92, [R112+UR6+0x3c000] ;  /* 0x03c00006705c783b */ /* 0x000eee0008004200 */
[-C--:B-1----:R-:W-:Y:S01]  /*e400*/  HMMA.16816.F32 R52, R52, R74.reuse, R108 ;  /* 0x0000004a3434723c */ /* 0x082fe2000000186c */
[----:B------:R-:W-:Y:S07]  /*e410*/  LDSM.16.MT88.4 R108, [R0+UR6+0x3e080] ;  /* 0x03e08006006c783b */ /* 0x000fee0008004200 */
[-C--:B------:R-:W-:Y:S01]  /*e420*/  HMMA.16816.F32 R56, R56, R74.reuse, R60 ;  /* 0x0000004a3838723c */ /* 0x080fe2000000183c */
[----:B------:R-:W1:Y:S07]  /*e430*/  LDSM.16.MT88.4 R60, [R2+UR6+0x3c180] ;  /* 0x03c18006023c783b */ /* 0x000e6e0008004200 */
[-C--:B------:R-:W-:Y:S01]  /*e440*/  HMMA.16816.F32 R68, R80, R74.reuse, R68 ;  /* 0x0000004a5044723c */ /* 0x080fe20000001844 */
[----:B------:R-:W-:Y:S07]  /*e450*/  LDSM.16.MT88.4 R80, [R2+UR6+0x3c000] ;  /* 0x03c000060250783b */ /* 0x000fee0008004200 */
[-C--:B------:R-:W-:Y:S01]  /*e460*/  HMMA.16816.F32 R8, R84, R74.reuse, R8 ;  /* 0x0000004a5408723c */ /* 0x080fe20000001808 */
[----:B------:R-:W-:Y:S07]  /*e470*/  LDSM.16.MT88.4 R84, [R0+UR6+0x3c180] ;  /* 0x03c180060054783b */ /* 0x000fee0008004200 */
[----:B------:R-:W-:Y:S01]  /*e480*/  HMMA.16816.F32 R12, R88, R74, R12 ;  /* 0x0000004a580c723c */ /* 0x000fe2000000180c */
[----:B------:R-:W4:Y:S04]  /*e490*/  LDSM.16.MT88.4 R88, [R0+UR6+0x3c100] ;  /* 0x03c100060058783b */ /* 0x000f280008004200 */
[----:B------:R-:W4:Y:S03]  /*e4a0*/  LDSM.16.MT88.4 R72, [R2+UR6+0x3c100] ;  /* 0x03c100060248783b */ /* 0x000f260008004200 */
[-C--:B--2---:R-:W-:Y:S01]  /*e4b0*/  HMMA.16816.F32 R24, R104, R96.reuse, R24 ;  /* 0x000000606818723c */ /* 0x084fe20000001818 */
[----:B------:R-:W2:Y:S07]  /*e4c0*/  LDSM.16.MT88.4 R104, [R112+UR6+0x3c180] ;  /* 0x03c180067068783b */ /* 0x000eae0008004200 */
[-C--:B0-----:R-:W-:Y:S01]  /*e4d0*/  HMMA.16816.F32 R4, R76, R96.reuse, R4 ;  /* 0x000000604c04723c */ /* 0x081fe20000001804 */
[----:B------:R-:W0:Y:S07]  /*e4e0*/  LDSM.16.MT88.4 R76, [R3+UR6+0x3c180] ;  /* 0x03c18006034c783b */ /* 0x000e2e0008004200 */
[-C--:B---3--:R-:W-:Y:S01]  /*e4f0*/  HMMA.16816.F32 R16, R92, R96.reuse, R16 ;  /* 0x000000605c10723c */ /* 0x088fe20000001810 */
[----:B------:R-:W-:Y:S07]  /*e500*/  LDSM.16.MT88.4 R92, [R0+UR6+0x3c080] ;  /* 0x03c08006005c783b */ /* 0x000fee0008004200 */
[-C--:B------:R-:W-:Y:S01]  /*e510*/  HMMA.16816.F32 R20, R100, R96.reuse, R20 ;  /* 0x000000606414723c */ /* 0x080fe20000001814 */
[----:B------:R-:W3:Y:S07]  /*e520*/  LDSM.16.MT88.4 R100, [R0+UR6+0x3c000] ;  /* 0x03c000060064783b */ /* 0x000eee0008004200 */
[-C--:B-1----:R-:W-:Y:S01]  /*e530*/  HMMA.16816.F32 R56, R60, R96.reuse, R56 ;  /* 0x000000603c38723c */ /* 0x082fe20000001838 */
[----:B------:R-:W-:Y:S07]  /*e540*/  LDSM.16.MT88.4 R60, [R112+UR6+0x3e080] ;  /* 0x03e08006703c783b */ /* 0x000fee0008004200 */
[-C--:B----4-:R-:W-:Y:S01]  /*e550*/  HMMA.16816.F32 R40, R88, R96.reuse, R40 ;  /* 0x000000605828723c */ /* 0x090fe20000001828 */
[----:B------:R-:W1:Y:S07]  /*e560*/  LDSM.16.MT88.4 R88, [R112+UR6+0x3e180] ;  /* 0x03e180067058783b */ /* 0x000e6e0008004200 */
[-C--:B------:R-:W-:Y:S01]  /*e570*/  HMMA.16816.F32 R52, R72, R96.reuse, R52 ;  /* 0x000000604834723c */ /* 0x080fe20000001834 */
[----:B------:R-:W-:Y:S04]  /*e580*/  LDSM.16.MT88.4 R72, [R112+UR6+0x3e000] ;  /* 0x03e000067048783b */ /* 0x000fe80008004200 */
[----:B------:R-:W4:Y:S03]  /*e590*/  LDSM.16.MT88.4 R112, [R112+UR6+0x3e100] ;  /* 0x03e100067070783b */ /* 0x000f260008004200 */
[-C--:B------:R-:W-:Y:S01]  /*e5a0*/  HMMA.16816.F32 R48, R80, R96.reuse, R48 ;  /* 0x000000605030723c */ /* 0x080fe20000001830 */
[----:B------:R-:W1:Y:S07]  /*e5b0*/  LDSM.16.MT88.4 R80, [R3+UR6+0x3c100] ;  /* 0x03c100060350783b */ /* 0x000e6e0008004200 */
[-C--:B--2---:R-:W-:Y:S01]  /*e5c0*/  HMMA.16816.F32 R28, R104, R96.reuse, R28 ;  /* 0x00000060681c723c */ /* 0x084fe2000000181c */
[----:B------:R-:W-:Y:S07]  /*e5d0*/  LDSM.16.MT88.4 R104, [R2+UR6+0x3e000] ;  /* 0x03e000060268783b */ /* 0x000fee0008004200 */
[-C--:B------:R-:W-:Y:S01]  /*e5e0*/  HMMA.16816.F32 R44, R84, R96.reuse, R44 ;  /* 0x00000060542c723c */ /* 0x080fe2000000182c */
[----:B------:R-:W2:Y:S07]  /*e5f0*/  LDSM.16.MT88.4 R84, [R0+UR6+0x3e000] ;  /* 0x03e000060054783b */ /* 0x000eae0008004200 */
[-C--:B0-----:R-:W-:Y:S08]  /*e600*/  HMMA.16816.F32 R76, R76, R96.reuse, R12 ;  /* 0x000000604c4c723c */ /* 0x081ff0000000180c */
[-C--:B---3--:R-:W-:Y:S01]  /*e610*/  HMMA.16816.F32 R32, R100, R96.reuse, R32 ;  /* 0x000000606420723c */ /* 0x088fe20000001820 */
[----:B------:R-:W0:Y:S07]  /*e620*/  LDSM.16.MT88.4 R100, [R3+UR6+0x3c000] ;  /* 0x03c000060364783b */ /* 0x000e2e0008004200 */
[----:B------:R-:W-:Y:S01]  /*e630*/  HMMA.16816.F32 R36, R92, R96, R36 ;  /* 0x000000605c24723c */ /* 0x000fe20000001824 */
[----:B------:R-:W3:Y:S07]  /*e640*/  LDSM.16.MT88.4 R92, [R3+UR6+0x3c080] ;  /* 0x03c08006035c783b */ /* 0x000eee0008004200 */
[-C--:B-1----:R-:W-:Y:S01]  /*e650*/  HMMA.16816.F32 R12, R88, R98.reuse, R28 ;  /* 0x00000062580c723c */ /* 0x082fe2000000181c */
[----:B------:R-:W-:Y:S07]  /*e660*/  LDSM.16.MT88.4 R88, [R3+UR6+0x3e080] ;  /* 0x03e080060358783b */ /* 0x000fee0008004200 */
[----:B----4-:R-:W-:Y:S01]  /*e670*/  HMMA.16816.F32 R28, R112, R98, R24 ;  /* 0x00000062701c723c */ /* 0x010fe20000001818 */
[----:B------:R-:W1:Y:S07]  /*e680*/  LDSM.16.MT88.4 R24, [R0+UR6+0x3e100] ;  /* 0x03e100060018783b */ /* 0x000e6e0008004200 */
[----:B------:R-:W-:Y:S01]  /*e690*/  HMMA.16816.F32 R80, R80, R96, R8 ;  /* 0x000000605050723c */ /* 0x000fe20000001808 */
[----:B------:R-:W4:Y:S07]  /*e6a0*/  LDSM.16.MT88.4 R8, [R0+UR6+0x3e180] ;  /* 0x03e180060008783b */ /* 0x000f2e0008004200 */
[-C--:B------:R-:W-:Y:S01]  /*e6b0*/  HMMA.16816.F32 R60, R60, R98.reuse, R20 ;  /* 0x000000623c3c723c */ /* 0x080fe20000001814 */
[----:B------:R-:W4:Y:S07]  /*e6c0*/  LDSM.16.MT88.4 R20, [R2+UR6+0x3e100] ;  /* 0x03e100060214783b */ /* 0x000f2e0008004200 */
[-C--:B------:R-:W-:Y:S01]  /*e6d0*/  HMMA.16816.F32 R72, R72, R98.reuse, R16 ;  /* 0x000000624848723c */ /* 0x080fe20000001810 */
[----:B------:R-:W-:Y:S07]  /*e6e0*/  LDSM.16.MT88.4 R16, [R3+UR6+0x3e100] ;  /* 0x03e100060310783b */ /* 0x000fee0008004200 */
[----:B--2---:R-:W-:Y:S01]  /*e6f0*/  HMMA.16816.F32 R84, R84, R98, R32 ;  /* 0x000000625454723c */ /* 0x004fe20000001820 */
[----:B------:R-:W2:Y:S07]  /*e700*/  LDSM.16.MT88.4 R32, [R2+UR6+0x3e080] ;  /* 0x03e080060220783b */ /* 0x000eae0008004200 */
[-C--:B0-----:R-:W-:Y:S01]  /*e710*/  HMMA.16816.F32 R64, R100, R96.reuse, R64 ;  /* 0x000000606440723c */ /* 0x081fe20000001840 */
[----:B------:R-:W0:Y:S07]  /*e720*/  LDSM.16.MT88.4 R100, [R2+UR6+0x3e180] ;  /* 0x03e180060264783b */ /* 0x000e2e0008004200 */
[----:B---3--:R-:W-:Y:S01]  /*e730*/  HMMA.16816.F32 R68, R92, R96, R68 ;  /* 0x000000605c44723c */ /* 0x008fe20000001844 */
[----:B------:R-:W3:Y:S07]  /*e740*/  LDSM.16.MT88.4 R92, [R3+UR6+0x3e000] ;  /* 0x03e00006035c783b */ /* 0x000eee0008004200 */
[-C--:B-1----:R-:W-:Y:S01]  /*e750*/  HMMA.16816.F32 R24, R24, R98.reuse, R40 ;  /* 0x000000621818723c */ /* 0x082fe20000001828 */
[----:B------:R-:W1:Y:S07]  /*e760*/  LDSM.16.MT88.4 R40, [R3+UR6+0x3e180] ;  /* 0x03e180060328783b */ /* 0x000e6e0008004200 */
[----:B----4-:R-:W-:Y:S01]  /*e770*/  HMMA.16816.F32 R8, R8, R98, R44 ;  /* 0x000000620808723c */ /* 0x010fe2000000182c */
[----:B------:R-:W-:Y:S01]  /*e780*/  FMUL R46, R72, UR9 ;  /* 0x00000009482e7c20 */ /* 0x000fe20008400000 */
[----:B------:R-:W-:Y:S01]  /*e790*/  FMUL R47, R73, UR9 ;  /* 0x00000009492f7c20 */ /* 0x000fe20008400000 */
[----:B------:R-:W-:Y:S01]  /*e7a0*/  FMUL R44, R74, UR9 ;  /* 0x000000094a2c7c20 */ /* 0x000fe20008400000 */
[----:B------:R-:W-:-:S04]  /*e7b0*/  FMUL R45, R75, UR9 ;  /* 0x000000094b2d7c20 */ /* 0x000fc80008400000 */
[-C--:B------:R-:W-:Y:S01]  /*e7c0*/  HMMA.16816.F32 R20, R20, R98.reuse, R52 ;  /* 0x000000621414723c */ /* 0x080fe20000001834 */
[----:B------:R-:W-:Y:S01]  /*e7d0*/  FMNMX R52, R46, R47, !PT ;  /* 0x0000002f2e347209 */ /* 0x000fe20007800000 */
[----:B------:R-:W-:Y:S01]  /*e7e0*/  FMUL R47, R85, UR9 ;  /* 0x00000009552f7c20 */ /* 0x000fe20008400000 */
[----:B------:R-:W-:Y:S01]  /*e7f0*/  FMNMX R53, R44, R45, !PT ;  /* 0x0000002d2c357209 */ /* 0x000fe20007800000 */
[----:B------:R-:W-:Y:S01]  /*e800*/  FMUL R44, R84, UR9 ;  /* 0x00000009542c7c20 */ /* 0x000fe20008400000 */
[----:B------:R-:W-:Y:S01]  /*e810*/  FMUL R45, R86, UR9 ;  /* 0x00000009562d7c20 */ /* 0x000fe20008400000 */
[----:B------:R-:W-:Y:S01]  /*e820*/  FMUL R46, R87, UR9 ;  /* 0x00000009572e7c20 */ /* 0x000fe20008400000 */
[----:B------:R-:W4:Y:S02]  /*e830*/  SHFL.BFLY PT, R54, R52, 0x2, 0x1f ;  /* 0x0c401f0034367f89 */ /* 0x000f2400000e0000 */
[----:B------:R-:W-:Y:S02]  /*e840*/  FMNMX R44, R44, R47, !PT ;  /* 0x0000002f2c2c7209 */ /* 0x000fe40007800000 */
[----:B------:R-:W-:Y:S01]  /*e850*/  FMNMX R45, R45, R46, !PT ;  /* 0x0000002e2d2d7209 */ /* 0x000fe20007800000 */
[----:B------:R-:W0:Y:S04]  /*e860*/  SHFL.BFLY PT, R55, R53, 0x2, 0x1f ;  /* 0x0c401f0035377f89 */ /* 0x000e2800000e0000 */
[----:B------:R-:W0:Y:S04]  /*e870*/  SHFL.BFLY PT, R46, R44, 0x2, 0x1f ;  /* 0x0c401f002c2e7f89 */ /* 0x000e2800000e0000 */
[----:B------:R-:W0:Y:S01]  /*e880*/  SHFL.BFLY PT, R47, R45, 0x2, 0x1f ;  /* 0x0c401f002d2f7f89 */ /* 0x000e2200000e0000 */
[----:B------:R-:W1:Y:S01]  /*e890*/  S2R R113, SR_TID.X ;  /* 0x0000000000717919 */ /* 0x000e620000002100 */
[-C--:B--2---:R-:W-:Y:S08]  /*e8a0*/  HMMA.16816.F32 R32, R32, R98.reuse, R4 ;  /* 0x000000622020723c */ /* 0x084ff00000001804 */
[-C--:B------:R-:W-:Y:S08]  /*e8b0*/  HMMA.16816.F32 R36, R108, R98.reuse, R36 ;  /* 0x000000626c24723c */ /* 0x080ff00000001824 */
[-C--:B------:R-:W-:Y:S08]  /*e8c0*/  HMMA.16816.F32 R48, R104, R98.reuse, R48 ;  /* 0x000000626830723c */ /* 0x080ff00000001830 */
[-C--:B0-----:R-:W-:Y:S08]  /*e8d0*/  HMMA.16816.F32 R4, R100, R98.reuse, R56 ;  /* 0x000000626404723c */ /* 0x081ff00000001838 */
[-C--:B---3--:R-:W-:Y:S08]  /*e8e0*/  HMMA.16816.F32 R64, R92, R98.reuse, R64 ;  /* 0x000000625c40723c */ /* 0x088ff00000001840 */
[-C--:B------:R-:W-:Y:S08]  /*e8f0*/  HMMA.16816.F32 R68, R88, R98.reuse, R68 ;  /* 0x000000625844723c */ /* 0x080ff00000001844 */
[-C--:B------:R-:W-:Y:S08]  /*e900*/  HMMA.16816.F32 R16, R16, R98.reuse, R80 ;  /* 0x000000621010723c */ /* 0x080ff00000001850 */
[----:B-1----:R-:W-:Y:S01]  /*e910*/  HMMA.16816.F32 R96, R40, R98, R76 ;  /* 0x000000622860723c */ /* 0x002fe2000000184c */
[----:B----4-:R-:W-:-:S02]  /*e920*/  FMNMX R41, R52, R54, !PT ;  /* 0x0000003634297209 */ /* 0x010fc40007800000 */
[----:B------:R-:W-:Y:S02]  /*e930*/  FMNMX R42, R53, R55, !PT ;  /* 0x00000037352a7209 */ /* 0x000fe40007800000 */
[----:B------:R-:W-:Y:S02]  /*e940*/  FMNMX R43, R44, R46, !PT ;  /* 0x0000002e2c2b7209 */ /* 0x000fe40007800000 */
[----:B------:R-:W-:Y:S01]  /*e950*/  FMNMX R53, R45, R47, !PT ;  /* 0x0000002f2d357209 */ /* 0x000fe20007800000 */
[----:B------:R-:W0:Y:S04]  /*e960*/  SHFL.BFLY PT, R46, R42, 0x1, 0x1f ;  /* 0x0c201f002a2e7f89 */ /* 0x000e2800000e0000 */
[----:B------:R-:W1:Y:S01]  /*e970*/  SHFL.BFLY PT, R45, R41, 0x1, 0x1f ;  /* 0x0c201f00292d7f89 */ /* 0x000e6200000e0000 */
[----:B------:R-:W-:-:S03]  /*e980*/  SHF.L.U32 R101, R113, 0x1, RZ ;  /* 0x0000000171657819 */ /* 0x000fc600000006ff */
[----:B------:R-:W2:Y:S04]  /*e990*/  SHFL.BFLY PT, R52, R43, 0x1, 0x1f ;  /* 0x0c201f002b347f89 */ /* 0x000ea800000e0000 */
[----:B------:R-:W3:Y:S01]  /*e9a0*/  SHFL.BFLY PT, R44, R53, 0x1, 0x1f ;  /* 0x0c201f00352c7f89 */ /* 0x000ee200000e0000 */
[----:B------:R-:W-:Y:S02]  /*e9b0*/  SHF.R.U32.HI R40, RZ, 0x3, R113 ;  /* 0x00000003ff287819 */ /* 0x000fe40000011671 */
[----:B------:R-:W-:Y:S02]  /*e9c0*/  LOP3.LUT R80, R101, 0x38, RZ, 0xc0, !PT ;  /* 0x0000003865507812 */ /* 0x000fe400078ec0ff */
[----:B------:R-:W-:Y:S01]  /*e9d0*/  LOP3.LUT R47, R40, 0x4, RZ, 0xc0, !PT ;  /* 0x00000004282f7812 */ /* 0x000fe200078ec0ff */
[----:B------:R-:W-:Y:S01]  /*e9e0*/  FMUL R55, R48, UR9 ;  /* 0x0000000930377c20 */ /* 0x000fe20008400000 */
[----:B------:R-:W-:Y:S01]  /*e9f0*/  FMUL R56, R49, UR9 ;  /* 0x0000000931387c20 */ /* 0x000fe20008400000 */
[----:B------:R-:W-:-:S02]  /*ea00*/  VIADD R40, R80, UR6 ;  /* 0x0000000650287c36 */ /* 0x000fc40008000000 */
[----:B------:R-:W-:Y:S01]  /*ea10*/  FMUL R54, R51, UR9 ;  /* 0x0000000933367c20 */ /* 0x000fe20008400000 */
[----:B------:R-:W-:Y:S01]  /*ea20*/  FMUL R57, R65, UR9 ;  /* 0x0000000941397c20 */ /* 0x000fe20008400000 */
[----:B0-----:R-:W-:Y:S02]  /*ea30*/  FMNMX R42, R42, R46, !PT ;  /* 0x0000002e2a2a7209 */ /* 0x001fe40007800000 */
[----:B------:R-:W-:Y:S01]  /*ea40*/  IADD3 R40, PT, PT, R40, R47, RZ ;  /* 0x0000002f28287210 */ /* 0x000fe20007ffe0ff */
[----:B------:R-:W-:Y:S01]  /*ea50*/  BAR.SYNC.DEFER_BLOCKING 0x0 ;  /* 0x0000000000007b1d */ /* 0x000fe20000010000 */
[----:B-1----:R-:W-:Y:S01]  /*ea60*/  FMNMX R41, R41, R45, !PT ;  /* 0x0000002d29297209 */ /* 0x002fe20007800000 */
[----:B------:R-:W-:Y:S01]  /*ea70*/  FMUL R47, R50, UR9 ;  /* 0x00000009322f7c20 */ /* 0x000fe20008400000 */
[----:B------:R-:W-:Y:S01]  /*ea80*/  FMNMX R81, R55, R56, !PT ;  /* 0x0000003837517209 */ /* 0x000fe20007800000 */
[----:B------:R-:W-:Y:S01]  /*ea90*/  FMUL R55, R64, UR9 ;  /* 0x0000000940377c20 */ /* 0x000fe20008400000 */
[----:B------:R-:W-:Y:S01]  /*eaa0*/  FMUL R45, R60, UR9 ;  /* 0x000000093c2d7c20 */ /* 0x000fe20008400000 */
[----:B------:R-:W-:Y:S01]  /*eab0*/  FMUL R46, R61, UR9 ;  /* 0x000000093d2e7c20 */ /* 0x000fe20008400000 */
[----:B------:R-:W-:Y:S01]  /*eac0*/  FMNMX R78, R47, R54, !PT ;  /* 0x000000362f4e7209 */ /* 0x000fe20007800000 */
[----:B------:R-:W-:Y:S01]  /*ead0*/  FMUL R47, R66, UR9 ;  /* 0x00000009422f7c20 */ /* 0x000fe20008400000 */
[----:B------:R-:W-:Y:S01]  /*eae0*/  FMUL R54, R67, UR9 ;  /* 0x0000000943367c20 */ /* 0x000fe20008400000 */
[----:B------:R-:W-:-:S02]  /*eaf0*/  FMNMX R57, R55, R57, !PT ;  /* 0x0000003937397209 */ /* 0x000fc40007800000 */
[----:B--2---:R-:W-:Y:S02]  /*eb00*/  FMNMX R43, R43, R52, !PT ;  /* 0x000000342b2b7209 */ /* 0x004fe40007800000 */
[----:B---3--:R-:W-:Y:S02]  /*eb10*/  FMNMX R44, R53, R44, !PT ;  /* 0x0000002c352c7209 */ /* 0x008fe40007800000 */
[----:B------:R-:W-:Y:S01]  /*eb20*/  FMNMX R52, R45, R46, !PT ;  /* 0x0000002e2d347209 */ /* 0x000fe20007800000 */
[----:B------:R0:W-:Y:S04]  /*eb30*/  @P0 STS [R40+0x40000], R41 ;  /* 0x0400002928000388 */ /* 0x0001e80000000800 */
[----:B------:R1:W-:Y:S01]  /*eb40*/  @P0 STS [R40+0x40040], R42 ;  /* 0x0400402a28000388 */ /* 0x0003e20000000800 */
[----:B0-----:R-:W-:Y:S01]  /*eb50*/  FMUL R41, R62, UR9 ;  /* 0x000000093e297c20 */ /* 0x001fe20008400000 */
[----:B-1----:R-:W-:Y:S01]  /*eb60*/  FMUL R42, R63, UR9 ;  /* 0x000000093f2a7c20 */ /* 0x002fe20008400000 */
[----:B------:R-:W-:Y:S01]  /*eb70*/  FMNMX R47, R47, R54, !PT ;  /* 0x000000362f2f7209 */ /* 0x000fe20007800000 */
[----:B------:R-:W0:Y:S03]  /*eb80*/  SHFL.BFLY PT, R45, R78, 0x2, 0x1f ;  /* 0x0c401f004e2d7f89 */ /* 0x000e2600000e0000 */
[----:B------:R-:W-:Y:S01]  /*eb90*/  FMNMX R53, R41, R42, !PT ;  /* 0x0000002a29357209 */ /* 0x000fe20007800000 */
[----:B------:R-:W-:Y:S01]  /*eba0*/  FMUL R41, R38, UR9 ;  /* 0x0000000926297c20 */ /* 0x000fe20008400000 */
[----:B------:R-:W-:Y:S01]  /*ebb0*/  FMUL R42, R39, UR9 ;  /* 0x00000009272a7c20 */ /* 0x000fe20008400000 */
[----:B------:R-:W1:Y:S04]  /*ebc0*/  SHFL.BFLY PT, R46, R57, 0x2, 0x1f ;  /* 0x0c401f00392e7f89 */ /* 0x000e6800000e0000 */
[----:B------:R2:W-:Y:S01]  /*ebd0*/  @P0 STS [R40+0x40080], R43 ;  /* 0x0400802b28000388 */ /* 0x0005e20000000800 */
[----:B------:R-:W-:-:S03]  /*ebe0*/  FMNMX R59, R41, R42, !PT ;  /* 0x0000002a293b7209 */ /* 0x000fc60007800000 */
[----:B------:R3:W-:Y:S04]  /*ebf0*/  @P0 STS [R40+0x400c0], R44 ;  /* 0x0400c02c28000388 */ /* 0x0007e80000000800 */
[----:B------:R-:W4:Y:S01]  /*ec00*/  SHFL.BFLY PT, R79, R81, 0x2, 0x1f ;  /* 0x0c401f00514f7f89 */ /* 0x000f2200000e0000 */
[----:B--2---:R-:W-:-:S03]  /*ec10*/  FMUL R43, R36, UR9 ;  /* 0x00000009242b7c20 */ /* 0x004fc60008400000 */
[----:B------:R-:W2:Y:S01]  /*ec20*/  SHFL.BFLY PT, R55, R52, 0x2, 0x1f ;  /* 0x0c401f0034377f89 */ /* 0x000ea200000e0000 */
[----:B---3--:R-:W-:-:S03]  /*ec30*/  FMUL R44, R37, UR9 ;  /* 0x00000009252c7c20 */ /* 0x008fc60008400000 */
[----:B------:R-:W3:Y:S04]  /*ec40*/  SHFL.BFLY PT, R54, R53, 0x2, 0x1f ;  /* 0x0c401f0035367f89 */ /* 0x000ee800000e0000 */
[----:B------:R-:W3:Y:S01]  /*ec50*/  SHFL.BFLY PT, R56, R47, 0x2, 0x1f ;  /* 0x0c401f002f387f89 */ /* 0x000ee200000e0000 */
[----:B------:R-:W-:-:S03]  /*ec60*/  FMNMX R58, R43, R44, !PT ;  /* 0x0000002c2b3a7209 */ /* 0x000fc60007800000 */
[----:B------:R-:W3:Y:S01]  /*ec70*/  SHFL.BFLY PT, R76, R59, 0x2, 0x1f ;  /* 0x0c401f003b4c7f89 */ /* 0x000ee200000e0000 */
[----:B------:R-:W-:Y:S01]  /*ec80*/  FMUL R42, R34, UR9 ;  /* 0x00000009222a7c20 */ /* 0x000fe20008400000 */
[----:B------:R-:W-:Y:S02]  /*ec90*/  FMUL R43, R35, UR9 ;  /* 0x00000009232b7c20 */ /* 0x000fe40008400000 */
[----:B------:R-:W3:Y:S01]  /*eca0*/  SHFL.BFLY PT, R77, R58, 0x2, 0x1f ;  /* 0x0c401f003a4d7f89 */ /* 0x000ee200000e0000 */
[----:B------:R-:W-:Y:S02]  /*ecb0*/  FMUL R83, R69, UR9 ;  /* 0x0000000945537c20 */ /* 0x000fe40008400000 */
[----:B------:R-:W-:Y:S01]  /*ecc0*/  FMNMX R42, R42, R43, !PT ;  /* 0x0000002b2a2a7209 */ /* 0x000fe20007800000 */
[----:B------:R-:W-:Y:S01]  /*ecd0*/  FMUL R43, R68, UR9 ;  /* 0x00000009442b7c20 */ /* 0x000fe20008400000 */
[----:B0-----:R-:W-:Y:S01]  /*ece0*/  FMNMX R45, R78, R45, !PT ;  /* 0x0000002d4e2d7209 */ /* 0x001fe20007800000 */
[----:B------:R-:W-:Y:S01]  /*ecf0*/  FMUL R41, R32, UR9 ;  /* 0x0000000920297c20 */ /* 0x000fe20008400000 */
[----:B-1----:R-:W-:Y:S01]  /*ed00*/  FMNMX R46, R57, R46, !PT ;  /* 0x0000002e392e7209 */ /* 0x002fe20007800000 */
[----:B------:R-:W-:Y:S01]  /*ed10*/  FMUL R44, R33, UR9 ;  /* 0x00000009212c7c20 */ /* 0x000fe20008400000 */
[----:B------:R-:W-:-:S02]  /*ed20*/  FMNMX R43, R43, R83, !PT ;  /* 0x000000532b2b7209 */ /* 0x000fc40007800000 */
[----:B----4-:R-:W-:Y:S02]  /*ed30*/  FMNMX R88, R81, R79, !PT ;  /* 0x0000004f51587209 */ /* 0x010fe40007800000 */
[----:B--2---:R-:W-:Y:S01]  /*ed40*/  FMNMX R52, R52, R55, !PT ;  /* 0x0000003734347209 */ /* 0x004fe20007800000 */
[----:B------:R-:W-:Y:S01]  /*ed50*/  SHFL.BFLY PT, R79, R43, 0x2, 0x1f ;  /* 0x0c401f002b4f7f89 */ /* 0x000fe200000e0000 */
[----:B---3--:R-:W-:Y:S02]  /*ed60*/  FMNMX R53, R53, R54, !PT ;  /* 0x0000003635357209 */ /* 0x008fe40007800000 */
[----:B------:R-:W-:Y:S01]  /*ed70*/  FMNMX R47, R47, R56, !PT ;  /* 0x000000382f2f7209 */ /* 0x000fe20007800000 */
[----:B------:R-:W0:Y:S01]  /*ed80*/  SHFL.BFLY PT, R54, R45, 0x1, 0x1f ;  /* 0x0c201f002d367f89 */ /* 0x000e2200000e0000 */
[----:B------:R-:W-:Y:S01]  /*ed90*/  FMNMX R41, R41, R44, !PT ;  /* 0x0000002c29297209 */ /* 0x000fe20007800000 */
[----:B------:R-:W-:Y:S02]  /*eda0*/  FMUL R44, R70, UR9 ;  /* 0x00000009462c7c20 */ /* 0x000fe40008400000 */
[----:B------:R-:W1:Y:S01]  /*edb0*/  SHFL.BFLY PT, R55, R46, 0x1, 0x1f ;  /* 0x0c201f002e377f89 */ /* 0x000e6200000e0000 */
[----:B------:R-:W-:Y:S01]  /*edc0*/  FMUL R82, R71, UR9 ;  /* 0x0000000947527c20 */ /* 0x000fe20008400000 */
[----:B------:R-:W-:-:S02]  /*edd0*/  FMNMX R59, R59, R76, !PT ;  /* 0x0000004c3b3b7209 */ /* 0x000fc40007800000 */
[----:B------:R-:W2:Y:S02]  /*ede0*/  SHFL.BFLY PT, R56, R47, 0x1, 0x1f ;  /* 0x0c201f002f387f89 */ /* 0x000ea400000e0000 */
[----:B------:R-:W-:Y:S02]  /*edf0*/  FMNMX R44, R44, R82, !PT ;  /* 0x000000522c2c7209 */ /* 0x000fe40007800000 */
[----:B------:R-:W3:Y:S04]  /*ee00*/  SHFL.BFLY PT, R57, R52, 0x1, 0x1f ;  /* 0x0c201f0034397f89 */ /* 0x000ee800000e0000 */
[----:B------:R-:W4:Y:S04]  /*ee10*/  SHFL.BFLY PT, R76, R41, 0x2, 0x1f ;  /* 0x0c401f00294c7f89 */ /* 0x000f2800000e0000 */
[----:B------:R-:W4:Y:S01]  /*ee20*/  SHFL.BFLY PT, R78, R42, 0x2, 0x1f ;  /* 0x0c401f002a4e7f89 */ /* 0x000f2200000e0000 */
[----:B------:R-:W-:-:S03]  /*ee30*/  FMNMX R58, R58, R77, !PT ;  /* 0x0000004d3a3a7209 */ /* 0x000fc60007800000 */
[----:B------:R-:W4:Y:S04]  /*ee40*/  SHFL.BFLY PT, R77, R53, 0x1, 0x1f ;  /* 0x0c201f00354d7f89 */ /* 0x000f2800000e0000 */
[----:B------:R-:W4:Y:S04]  /*ee50*/  SHFL.BFLY PT, R83, R44, 0x2, 0x1f ;  /* 0x0c401f002c537f89 */ /* 0x000f2800000e0000 */
[----:B------:R-:W4:Y:S01]  /*ee60*/  SHFL.BFLY PT, R81, R58, 0x1, 0x1f ;  /* 0x0c201f003a517f89 */ /* 0x000f2200000e0000 */
[----:B0-----:R-:W-:Y:S02]  /*ee70*/  FMNMX R45, R45, R54, !PT ;  /* 0x000000362d2d7209 */ /* 0x001fe40007800000 */
[----:B-1----:R-:W-:Y:S01]  /*ee80*/  FMNMX R46, R46, R55, !PT ;  /* 0x000000372e2e7209 */ /* 0x002fe20007800000 */
[----:B------:R-:W0:Y:S01]  /*ee90*/  SHFL.BFLY PT, R82, R59, 0x1, 0x1f ;  /* 0x0c201f003b527f89 */ /* 0x000e2200000e0000 */
[----:B------:R-:W-:-:S02]  /*eea0*/  FMNMX R43, R43, R79, !PT ;  /* 0x0000004f2b2b7209 */ /* 0x000fc40007800000 */
[----:B--2---:R-:W-:Y:S01]  /*eeb0*/  FMNMX R47, R47, R56, !PT ;  /* 0x000000382f2f7209 */ /* 0x004fe20007800000 */
[----:B------:R4:W-:Y:S01]  /*eec0*/  @P0 STS [R40+0x40140], R45 ;  /* 0x0401402d28000388 */ /* 0x0009e20000000800 */
[----:B---3--:R-:W-:-:S03]  /*eed0*/  FMNMX R52, R52, R57, !PT ;  /* 0x0000003934347209 */ /* 0x008fc60007800000 */
[----:B------:R1:W-:Y:S04]  /*eee0*/  @P0 STS [R40+0x40180], R46 ;  /* 0x0401802e28000388 */ /* 0x0003e80000000800 */
[----:B------:R-:W2:Y:S01]  /*eef0*/  SHFL.BFLY PT, R55, R43, 0x1, 0x1f ;  /* 0x0c201f002b377f89 */ /* 0x000ea200000e0000 */
[----:B----4-:R-:W-:Y:S02]  /*ef00*/  FMNMX R45, R41, R76, !PT ;  /* 0x0000004c292d7209 */ /* 0x010fe40007800000 */
[----:B-1----:R-:W-:Y:S01]  /*ef10*/  FMNMX R46, R42, R78, !PT ;  /* 0x0000004e2a2e7209 */ /* 0x002fe20007800000 */
[----:B------:R-:W-:Y:S01]  /*ef20*/  @P0 STS [R40+0x401c0], R47 ;  /* 0x0401c02f28000388 */ /* 0x000fe20000000800 */
[----:B------:R-:W-:-:S03]  /*ef30*/  FMNMX R41, R53, R77, !PT ;  /* 0x0000004d35297209 */ /* 0x000fc60007800000 */
[----:B------:R-:W-:Y:S01]  /*ef40*/  @P0 STS [R40+0x40200], R52 ;  /* 0x0402003428000388 */ /* 0x000fe20000000800 */
[----:B------:R-:W-:-:S03]  /*ef50*/  FMNMX R53, R44, R83, !PT ;  /* 0x000000532c357209 */ /* 0x000fc60007800000 */
[----:B------:R-:W1:Y:S04]  /*ef60*/  SHFL.BFLY PT, R47, R45, 0x1, 0x1f ;  /* 0x0c201f002d2f7f89 */ /* 0x000e6800000e0000 */
[----:B------:R-:W3:Y:S01]  /*ef70*/  SHFL.BFLY PT, R52, R46, 0x1, 0x1f ;  /* 0x0c201f002e347f89 */ /* 0x000ee200000e0000 */
[----:B------:R-:W-:-:S03]  /*ef80*/  FMNMX R42, R58, R81, !PT ;  /* 0x000000513a2a7209 */ /* 0x000fc60007800000 */
[----:B------:R-:W4:Y:S01]  /*ef90*/  SHFL.BFLY PT, R44, R53, 0x1, 0x1f ;  /* 0x0c201f00352c7f89 */ /* 0x000f2200000e0000 */
[----:B0-----:R-:W-:-:S03]  /*efa0*/  FMNMX R54, R59, R82, !PT ;  /* 0x000000523b367209 */ /* 0x001fc60007800000 */
[----:B------:R-:W-:Y:S04]  /*efb0*/  STL [R1+0x754], R0 ;  /* 0x0007540001007387 */ /* 0x000fe80000100800 */
[----:B------:R-:W-:Y:S04]  /*efc0*/  STL [R1+0x758], R2 ;  /* 0x0007580201007387 */ /* 0x000fe80000100800 */
[----:B------:R0:W-:Y:S04]  /*efd0*/  @P0 STS [R40+0x40240], R41 ;  /* 0x0402402928000388 */ /* 0x0001e80000000800 */
[----:B------:R1:W-:Y:S04]  /*efe0*/  @P0 STS [R40+0x40280], R42 ;  /* 0x0402802a28000388 */ /* 0x0003e80000000800 */
[----:B------:R-:W-:Y:S01]  /*eff0*/  STL [R1+0x75c], R3 ;  /* 0x00075c0301007387 */ /* 0x000fe20000100800 */
[----:B0-----:R-:W-:-:S03]  /*f000*/  FMUL R41, R28, UR9 ;  /* 0x000000091c297c20 */ /* 0x001fc60008400000 */
[----:B------:R-:W4:Y:S01]  /*f010*/  LDL.LU R114, [R1+0x134] ;  /* 0x0001340001727983 */ /* 0x000f220000300800 */
[----:B-1----:R-:W-:Y:S01]  /*f020*/  FMUL R42, R29, UR9 ;  /* 0x000000091d2a7c20 */ /* 0x002fe20008400000 */
[----:B--2---:R-:W-:Y:S02]  /*f030*/  FMNMX R55, R43, R55, !PT ;  /* 0x000000372b377209 */ /* 0x004fe40007800000 */
[----:B------:R0:W-:Y:S01]  /*f040*/  @P0 STS [R40+0x402c0], R54 ;  /* 0x0402c03628000388 */ /* 0x0001e20000000800 */
[----:B------:R-:W-:Y:S01]  /*f050*/  FMNMX R47, R45, R47, !PT ;  /* 0x0000002f2d2f7209 */ /* 0x000fe20007800000 */
[----:B------:R-:W-:Y:S01]  /*f060*/  FMUL R45, R26, UR9 ;  /* 0x000000091a2d7c20 */ /* 0x000fe20008400000 */
[----:B---3--:R-:W-:Y:S01]  /*f070*/  FMNMX R46, R46, R52, !PT ;  /* 0x000000342e2e7209 */ /* 0x008fe20007800000 */
[----:B------:R-:W-:Y:S01]  /*f080*/  @P0 STS [R40+0x40380], R55 ;  /* 0x0403803728000388 */ /* 0x000fe20000000800 */
[----:B----4-:R-:W-:Y:S01]  /*f090*/  FMNMX R53, R53, R44, !PT ;  /* 0x0000002c35357209 */ /* 0x010fe20007800000 */
[----:B------:R-:W-:Y:S01]  /*f0a0*/  FMUL R57, R31, UR9 ;  /* 0x000000091f397c20 */ /* 0x000fe20008400000 */
[----:B------:R-:W-:Y:S01]  /*f0b0*/  FMUL R56, R25, UR9 ;  /* 0x0000000919387c20 */ /* 0x000fe20008400000 */
[----:B------:R-:W2:Y:S01]  /*f0c0*/  LDL.LU R109, [R1+0x138] ;  /* 0x00013800016d7983 */ /* 0x000ea20000300800 */
[----:B0-----:R-:W-:Y:S01]  /*f0d0*/  FMNMX R54, R41, R42, !PT ;  /* 0x0000002a29367209 */ /* 0x001fe20007800000 */
[----:B------:R-:W-:-:S02]  /*f0e0*/  FMUL R52, R27, UR9 ;  /* 0x000000091b347c20 */ /* 0x000fc40008400000 */
[----:B------:R0:W-:Y:S04]  /*f0f0*/  @P0 STS [R40+0x40300], R47 ;  /* 0x0403002f28000388 */ /* 0x0001e80000000800 */
[----:B------:R-:W1:Y:S01]  /*f100*/  SHFL.BFLY PT, R55, R54, 0x2, 0x1f ;  /* 0x0c401f0036377f89 */ /* 0x000e6200000e0000 */
[----:B------:R-:W-:Y:S01]  /*f110*/  FMNMX R43, R45, R52, !PT ;  /* 0x000000342d2b7209 */ /* 0x000fe20007800000 */
[----:B------:R-:W-:Y:S01]  /*f120*/  FMUL R44, R20, UR9 ;  /* 0x00000009142c7c20 */ /* 0x000fe20008400000 */
[----:B------:R-:W-:Y:S01]  /*f130*/  FMUL R45, R22, UR9 ;  /* 0x00000009162d7c20 */ /* 0x000fe20008400000 */
[----:B------:R3:W-:Y:S01]  /*f140*/  @P0 STS [R40+0x40340], R46 ;  /* 0x0403402e28000388 */ /* 0x0007e20000000800 */
[----:B0-----:R-:W-:Y:S01]  /*f150*/  FMUL R47, R21, UR9 ;  /* 0x00000009152f7c20 */ /* 0x001fe20008400000 */
[----:B------:R-:W-:-:S02]  /*f160*/  FMUL R41, R30, UR9 ;  /* 0x000000091e297c20 */ /* 0x000fc40008400000 */
[----:B------:R0:W-:Y:S01]  /*f170*/  @P0 STS [R40+0x403c0], R53 ;  /* 0x0403c03528000388 */ /* 0x0001e20000000800 */
[----:B------:R-:W-:Y:S01]  /*f180*/  FMUL R76, R7, UR9 ;  /* 0x00000009074c7c20 */ /* 0x000fe20008400000 */
[----:B------:R-:W-:Y:S01]  /*f190*/  FMUL R58, R96, UR9 ;  /* 0x00000009603a7c20 */ /* 0x000fe20008400000 */
[----:B------:R-:W-:Y:S01]  /*f1a0*/  FMUL R59, R97, UR9 ;  /* 0x00000009613b7c20 */ /* 0x000fe20008400000 */
[----:B------:R-:W4:Y:S01]  /*f1b0*/  SHFL.BFLY PT, R89, R88, 0x1, 0x1f ;  /* 0x0c201f0058597f89 */ /* 0x000f2200000e0000 */
[----:B---3--:R-:W-:Y:S01]  /*f1c0*/  FMUL R46, R23, UR9 ;  /* 0x00000009172e7c20 */ /* 0x008fe20008400000 */
[----:B------:R-:W-:Y:S01]  /*f1d0*/  FMNMX R44, R44, R47, !PT ;  /* 0x0000002f2c2c7209 */ /* 0x000fe20007800000 */
[----:B------:R-:W-:Y:S01]  /*f1e0*/  FMUL R42, R24, UR9 ;  /* 0x00000009182a7c20 */ /* 0x000fe20008400000 */
[----:B------:R-:W-:Y:S01]  /*f1f0*/  FMUL R47, R18, UR9 ;  /* 0x00000009122f7c20 */ /* 0x000fe20008400000 */
[----:B0-----:R-:W-:Y:S01]  /*f200*/  FMUL R53, R17, UR9 ;  /* 0x0000000911357c20 */ /* 0x001fe20008400000 */
[----:B------:R-:W-:Y:S01]  /*f210*/  FMNMX R45, R45, R46, !PT ;  /* 0x0000002e2d2d7209 */ /* 0x000fe20007800000 */
[----:B------:R-:W-:Y:S01]  /*f220*/  FMUL R46, R16, UR9 ;  /* 0x00000009102e7c20 */ /* 0x000fe20008400000 */
[----:B------:R-:W-:Y:S01]  /*f230*/  FMUL R52, R19, UR9 ;  /* 0x0000000913347c20 */ /* 0x000fe20008400000 */
[----:B------:R-:W-:Y:S01]  /*f240*/  FMNMX R41, R41, R57, !PT ;  /* 0x0000003929297209 */ /* 0x000fe20007800000 */
[----:B------:R-:W-:Y:S01]  /*f250*/  FMUL R57, R13, UR9 ;  /* 0x000000090d397c20 */ /* 0x000fe20008400000 */
[----:B------:R-:W-:Y:S01]  /*f260*/  FMNMX R42, R42, R56, !PT ;  /* 0x000000382a2a7209 */ /* 0x000fe20007800000 */
[----:B------:R-:W-:Y:S01]  /*f270*/  FMUL R56, R15, UR9 ;  /* 0x000000090f387c20 */ /* 0x000fe20008400000 */
[----:B------:R-:W-:Y:S01]  /*f280*/  FMNMX R46, R46, R53, !PT ;  /* 0x000000352e2e7209 */ /* 0x000fe20007800000 */
[----:B------:R-:W-:Y:S01]  /*f290*/  FMUL R53, R14, UR9 ;  /* 0x000000090e357c20 */ /* 0x000fe20008400000 */
[----:B------:R-:W-:Y:S01]  /*f2a0*/  FMNMX R47, R47, R52, !PT ;  /* 0x000000342f2f7209 */ /* 0x000fe20007800000 */
[----:B------:R-:W-:Y:S01]  /*f2b0*/  FMUL R52, R12, UR9 ;  /* 0x000000090c347c20 */ /* 0x000fe20008400000 */
[----:B-1----:R-:W-:Y:S01]  /*f2c0*/  FMNMX R82, R54, R55, !PT ;  /* 0x0000003736527209 */ /* 0x002fe20007800000 */
[----:B------:R-:W-:Y:S01]  /*f2d0*/  FMUL R54, R8, UR9 ;  /* 0x0000000908367c20 */ /* 0x000fe20008400000 */
[----:B------:R-:W-:Y:S01]  /*f2e0*/  FMNMX R53, R53, R56, !PT ;  /* 0x0000003835357209 */ /* 0x000fe20007800000 */
[----:B------:R-:W-:Y:S01]  /*f2f0*/  FMUL R55, R10, UR9 ;  /* 0x000000090a377c20 */ /* 0x000fe20008400000 */
[----:B------:R-:W-:Y:S01]  /*f300*/  FMNMX R52, R52, R57, !PT ;  /* 0x0000003934347209 */ /* 0x000fe20007800000 */
[----:B------:R-:W-:Y:S01]  /*f310*/  FMUL R57, R9, UR9 ;  /* 0x0000000909397c20 */ /* 0x000fe20008400000 */
[----:B------:R-:W-:Y:S01]  /*f320*/  FMUL R56, R11, UR9 ;  /* 0x000000090b387c20 */ /* 0x000fe20008400000 */
[----:B------:R-:W-:Y:S01]  /*f330*/  FMUL R79, R98, UR9 ;  /* 0x00000009624f7c20 */ /* 0x000fe20008400000 */
[----:B------:R-:W-:Y:S01]  /*f340*/  FMUL R83, R99, UR9 ;  /* 0x0000000963537c20 */ /* 0x000fe20008400000 */
[----:B------:R-:W3:Y:S01]  /*f350*/  LDL.LU R105, [R1+0x13c] ;  /* 0x00013c0001697983 */ /* 0x000ee20000300800 */
[----:B------:R-:W-:Y:S01]  /*f360*/  FMNMX R54, R54, R57, !PT ;  /* 0x0000003936367209 */ /* 0x000fe20007800000 */
[----:B------:R-:W-:Y:S01]  /*f370*/  FMUL R57, R5, UR9 ;  /* 0x0000000905397c20 */ /* 0x000fe20008400000 */
[----:B------:R-:W-:Y:S01]  /*f380*/  FMNMX R55, R55, R56, !PT ;  /* 0x0000003837377209 */ /* 0x000fe20007800000 */
[----:B------:R-:W-:Y:S01]  /*f390*/  FMUL R56, R4, UR9 ;  /* 0x0000000904387c20 */ /* 0x000fe20008400000 */
[----:B------:R-:W0:Y:S04]  /*f3a0*/  SHFL.BFLY PT, R81, R82, 0x1, 0x1f ;  /* 0x0c201f0052517f89 */ /* 0x000e2800000e0000 */
[----:B------:R-:W-:Y:S01]  /*f3b0*/  FMNMX R56, R56, R57, !PT ;  /* 0x0000003938387209 */ /* 0x000fe20007800000 */
[----:B------:R-:W-:Y:S01]  /*f3c0*/  FMUL R57, R6, UR9 ;  /* 0x0000000906397c20 */ /* 0x000fe20008400000 */
[----:B------:R-:W-:-:S02]  /*f3d0*/  FMNMX R58, R58, R59, !PT ;  /* 0x0000003b3a3a7209 */ /* 0x000fc40007800000 */
[----:B------:R-:W1:Y:S02]  /*f3e0*/  SHFL.BFLY PT, R59, R41, 0x2, 0x1f ;  /* 0x0c401f00293b7f89 */ /* 0x000e6400000e0000 */
[----:B------:R-:W-:Y:S02]  /*f3f0*/  FMNMX R57, R57, R76, !PT ;  /* 0x0000004c39397209 */ /* 0x000fe40007800000 */
[----:B------:R-:W1:Y:S04]  /*f400*/  SHFL.BFLY PT, R76, R42, 0x2, 0x1f ;  /* 0x0c401f002a4c7f89 */ /* 0x000e6800000e0000 */
[----:B------:R-:W4:Y:S02]  /*f410*/  SHFL.BFLY PT, R78, R44, 0x2, 0x1f ;  /* 0x0c401f002c4e7f89 */ /* 0x000f2400000e0000 */
[----:B----4-:R-:W-:-:S02]  /*f420*/  FMNMX R89, R88, R89, !PT ;  /* 0x0000005958597209 */ /* 0x010fc40007800000 */
[----:B------:R-:W-:Y:S01]  /*f430*/  FMNMX R79, R79, R83, !PT ;  /* 0x000000534f4f7209 */ /* 0x000fe20007800000 */
[----:B------:R-:W4:Y:S01]  /*f440*/  SHFL.BFLY PT, R77, R43, 0x2, 0x1f ;  /* 0x0c401f002b4d7f89 */ /* 0x000f2200000e0000 */
[----:B0-----:R-:W-:-:S03]  /*f450*/  FMNMX R81, R82, R81, !PT ;  /* 0x0000005152517209 */ /* 0x001fc60007800000 */
[----:B------:R-:W-:Y:S04]  /*f460*/  SHFL.BFLY PT, R83, R46, 0x2, 0x1f ;  /* 0x0c401f002e537f89 */ /* 0x000fe800000e0000 */
[----:B------:R-:W0:Y:S04]  /*f470*/  SHFL.BFLY PT, R82, R45, 0x2, 0x1f ;  /* 0x0c401f002d527f89 */ /* 0x000e2800000e0000 */
[----:B------:R-:W0:Y:S01]  /*f480*/  SHFL.BFLY PT, R88, R47, 0x2, 0x1f ;  /* 0x0c401f002f587f89 */ /* 0x000e2200000e0000 */
[----:B-1----:R-:W-:Y:S02]  /*f490*/  FMNMX R41, R41, R59, !PT ;  /* 0x0000003b29297209 */ /* 0x002fe40007800000 */
[----:B------:R-:W-:Y:S01]  /*f4a0*/  FMNMX R42, R42, R76, !PT ;  /* 0x0000004c2a2a7209 */ /* 0x000fe20007800000 */
[----:B------:R-:W-:Y:S04]  /*f4b0*/  @P0 STS [R40+0x40100], R89 ;  /* 0x0401005928000388 */ /* 0x000fe80000000800 */
[----:B------:R-:W1:Y:S01]  /*f4c0*/  SHFL.BFLY PT, R89, R52, 0x2, 0x1f ;  /* 0x0c401f0034597f89 */ /* 0x000e6200000e0000 */
[----:B------:R-:W-:-:S03]  /*f4d0*/  FMNMX R78, R44, R78, !PT ;  /* 0x0000004e2c4e7209 */ /* 0x000fc60007800000 */
[----:B------:R-:W0:Y:S04]  /*f4e0*/  SHFL.BFLY PT, R90, R53, 0x2, 0x1f ;  /* 0x0c401f00355a7f89 */ /* 0x000e2800000e0000 */
[----:B------:R-:W0:Y:S04]  /*f4f0*/  SHFL.BFLY PT, R91, R54, 0x2, 0x1f ;  /* 0x0c401f00365b7f89 */ /* 0x000e2800000e0000 */
[----:B------:R-:W0:Y:S04]  /*f500*/  SHFL.BFLY PT, R92, R55, 0x2, 0x1f ;  /* 0x0c401f00375c7f89 */ /* 0x000e2800000e0000 */
[----:B------:R-:W1:Y:S04]  /*f510*/  SHFL.BFLY PT, R93, R56, 0x2, 0x1f ;  /* 0x0c401f00385d7f89 */ /* 0x000e6800000e0000 */
[----:B------:R-:W1:Y:S04]  /*f520*/  SHFL.BFLY PT, R94, R57, 0x2, 0x1f ;  /* 0x0c401f00395e7f89 */ /* 0x000e6800000e0000 */
[----:B------:R-:W4:Y:S04]  /*f530*/  SHFL.BFLY PT, R95, R58, 0x2, 0x1f ;  /* 0x0c401f003a5f7f89 */ /* 0x000f2800000e0000 */
[----:B------:R-:W4:Y:S04]  /*f540*/  SHFL.BFLY PT, R100, R79, 0x2, 0x1f ;  /* 0x0c401f004f647f89 */ /* 0x000f2800000e0000 */
[----:B------:R-:W4:Y:S04]  /*f550*/  SHFL.BFLY PT, R44, R42, 0x1, 0x1f ;  /* 0x0c201f002a2c7f89 */ /* 0x000f2800000e0000 */
[----:B------:R-:W4:Y:S02]  /*f560*/  SHFL.BFLY PT, R59, R41, 0x1, 0x1f ;  /* 0x0c201f00293b7f89 */ /* 0x000f2400000e0000 */
[----:B----4-:R-:W-:-:S02]  /*f570*/  FMNMX R43, R43, R77, !PT ;  /* 0x0000004d2b2b7209 */ /* 0x010fc40007800000 */
[----:B0-----:R-:W-:Y:S02]  /*f580*/  FMNMX R45, R45, R82, !PT ;  /* 0x000000522d2d7209 */ /* 0x001fe40007800000 */
[----:B------:R-:W-:Y:S02]  /*f590*/  FMNMX R46, R46, R83, !PT ;  /* 0x000000532e2e7209 */ /* 0x000fe40007800000 */
[----:B------:R-:W-:Y:S01]  /*f5a0*/  FMNMX R47, R47, R88, !PT ;  /* 0x000000582f2f7209 */ /* 0x000fe20007800000 */
[----:B------:R-:W-:Y:S01]  /*f5b0*/  @P0 STS [R40+0x40400], R81 ;  /* 0x0404005128000388 */ /* 0x000fe20000000800 */
[----:B-1----:R-:W-:-:S03]  /*f5c0*/  FMNMX R52, R52, R89, !PT ;  /* 0x0000005934347209 */ /* 0x002fc60007800000 */
[----:B------:R-:W-:Y:S01]  /*f5d0*/  SHFL.BFLY PT, R76, R78, 0x1, 0x1f ;  /* 0x0c201f004e4c7f89 */ /* 0x000fe200000e0000 */
[----:B------:R-:W-:Y:S02]  /*f5e0*/  FMNMX R53, R53, R90, !PT ;  /* 0x0000005a35357209 */ /* 0x000fe40007800000 */
[----:B------:R-:W-:Y:S01]  /*f5f0*/  FMNMX R54, R54, R91, !PT ;  /* 0x0000005b36367209 */ /* 0x000fe20007800000 */
[----:B------:R-:W0:Y:S01]  /*f600*/  SHFL.BFLY PT, R83, R43, 0x1, 0x1f ;  /* 0x0c201f002b537f89 */ /* 0x000e2200000e0000 */
[----:B------:R-:W-:Y:S02]  /*f610*/  FMNMX R55, R55, R92, !PT ;  /* 0x0000005c37377209 */ /* 0x000fe40007800000 */
[----:B------:R-:W-:Y:S01]  /*f620*/  FMNMX R56, R56, R93, !PT ;  /* 0x0000005d38387209 */ /* 0x000fe20007800000 */
[----:B------:R-:W-:Y:S01]  /*f630*/  SHFL.BFLY PT, R82, R45, 0x1, 0x1f ;  /* 0x0c201f002d527f89 */ /* 0x000fe200000e0000 */
[----:B------:R-:W-:Y:S02]  /*f640*/  FMNMX R57, R57, R94, !PT ;  /* 0x0000005e39397209 */ /* 0x000fe40007800000 */
[----:B------:R-:W-:Y:S01]  /*f650*/  FMNMX R58, R58, R95, !PT ;  /* 0x0000005f3a3a7209 */ /* 0x000fe20007800000 */
[----:B------:R-:W1:Y:S01]  /*f660*/  SHFL.BFLY PT, R81, R46, 0x1, 0x1f ;  /* 0x0c201f002e517f89 */ /* 0x000e6200000e0000 */
[----:B------:R-:W-:-:S03]  /*f670*/  FMNMX R79, R79, R100, !PT ;  /* 0x000000644f4f7209 */ /* 0x000fc60007800000 */
[----:B------:R-:W4:Y:S01]  /*f680*/  SHFL.BFLY PT, R77, R47, 0x1, 0x1f ;  /* 0x0c201f002f4d7f89 */ /* 0x000f2200000e0000 */
[----:B------:R-:W-:Y:S02]  /*f690*/  FMNMX R42, R42, R44, !PT ;  /* 0x0000002c2a2a7209 */ /* 0x000fe40007800000 */
[----:B------:R-:W-:Y:S01]  /*f6a0*/  FMNMX R41, R41, R59, !PT ;  /* 0x0000003b29297209 */ /* 0x000fe20007800000 */
[----:B------:R-:W-:Y:S04]  /*f6b0*/  SHFL.BFLY PT, R44, R52, 0x1, 0x1f ;  /* 0x0c201f00342c7f89 */ /* 0x000fe800000e0000 */
[----:B------:R-:W-:Y:S04]  /*f6c0*/  SHFL.BFLY PT, R59, R53, 0x1, 0x1f ;  /* 0x0c201f00353b7f89 */ /* 0x000fe800000e0000 */
[----:B------:R-:W-:Y:S04]  /*f6d0*/  SHFL.BFLY PT, R88, R54, 0x1, 0x1f ;  /* 0x0c201f0036587f89 */ /* 0x000fe800000e0000 */
[----:B------:R-:W-:Y:S04]  /*f6e0*/  SHFL.BFLY PT, R89, R55, 0x1, 0x1f ;  /* 0x0c201f0037597f89 */ /* 0x000fe800000e0000 */
[----:B------:R-:W4:Y:S04]  /*f6f0*/  SHFL.BFLY PT, R90, R56, 0x1, 0x1f ;  /* 0x0c201f00385a7f89 */ /* 0x000f2800000e0000 */
[----:B------:R-:W-:Y:S04]  /*f700*/  SHFL.BFLY PT, R91, R57, 0x1, 0x1f ;  /* 0x0c201f00395b7f89 */ /* 0x000fe800000e0000 */
[----:B------:R-:W-:Y:S04]  /*f710*/  SHFL.BFLY PT, R92, R58, 0x1, 0x1f ;  /* 0x0c201f003a5c7f89 */ /* 0x000fe800000e0000 */
[----:B------:R-:W4:Y:S01]  /*f720*/  SHFL.BFLY PT, R93, R79, 0x1, 0x1f ;  /* 0x0c201f004f5d7f89 */ /* 0x000f2200000e0000 */
[----:B0-----:R-:W-:-:S03]  /*f730*/  FMNMX R43, R43, R83, !PT ;  /* 0x000000532b2b7209 */ /* 0x001fc60007800000 */
[----:B------:R0:W-:Y:S01]  /*f740*/  @P0 STS [R40+0x40440], R41 ;  /* 0x0404402928000388 */ /* 0x0001e20000000800 */
[----:B-1----:R-:W-:Y:S02]  /*f750*/  FMNMX R46, R46, R81, !PT ;  /* 0x000000512e2e7209 */ /* 0x002fe40007800000 */
[----:B----4-:R-:W-:Y:S01]  /*f760*/  FMNMX R47, R47, R77, !PT ;  /* 0x0000004d2f2f7209 */ /* 0x010fe20007800000 */
[----:B------:R1:W-:Y:S01]  /*f770*/  @P0 STS [R40+0x40480], R42 ;  /* 0x0404802a28000388 */ /* 0x0003e20000000800 */
[----:B0-----:R-:W-:Y:S02]  /*f780*/  FMNMX R41, R78, R76, !PT ;  /* 0x0000004c4e297209 */ /* 0x001fe40007800000 */
[----:B-1----:R-:W-:-:S03]  /*f790*/  FMNMX R42, R45, R82, !PT ;  /* 0x000000522d2a7209 */ /* 0x002fc60007800000 */
[----:B------:R0:W-:Y:S01]  /*f7a0*/  @P0 STS [R40+0x40500], R41 ;  /* 0x0405002928000388 */ /* 0x0001e20000000800 */
[----:B------:R-:W-:-:S03]  /*f7b0*/  FMNMX R45, R56, R90, !PT ;  /* 0x0000005a382d7209 */ /* 0x000fc60007800000 */
[----:B------:R1:W-:Y:S04]  /*f7c0*/  @P0 STS [R40+0x404c0], R43 ;  /* 0x0404c02b28000388 */ /* 0x0003e80000000800 */
[----:B------:R4:W-:Y:S01]  /*f7d0*/  @P0 STS [R40+0x40540], R42 ;  /* 0x0405402a28000388 */ /* 0x0009e20000000800 */
[----:B0-----:R-:W-:-:S03]  /*f7e0*/  FMNMX R41, R52, R44, !PT ;  /* 0x0000002c34297209 */ /* 0x001fc60007800000 */
[----:B------:R0:W-:Y:S01]  /*f7f0*/  @P0 STS [R40+0x40580], R46 ;  /* 0x0405802e28000388 */ /* 0x0001e20000000800 */
[----:B------:R-:W-:Y:S02]  /*f800*/  FMNMX R44, R55, R89, !PT ;  /* 0x00000059372c7209 */ /* 0x000fe40007800000 */
[----:B-1----:R-:W-:Y:S01]  /*f810*/  FMNMX R43, R54, R88, !PT ;  /* 0x00000058362b7209 */ /* 0x002fe20007800000 */
[----:B------:R1:W-:Y:S01]  /*f820*/  @P0 STS [R40+0x405c0], R47 ;  /* 0x0405c02f28000388 */ /* 0x0003e20000000800 */
[----:B------:R-:W-:Y:S02]  /*f830*/  FMNMX R52, R79, R93, !PT ;  /* 0x0000005d4f347209 */ /* 0x000fe40007800000 */
[----:B----4-:R-:W-:Y:S02]  /*f840*/  FMNMX R42, R53, R59, !PT ;  /* 0x0000003b352a7209 */ /* 0x010fe40007800000 */
[----:B0-----:R-:W-:Y:S02]  /*f850*/  FMNMX R46, R57, R91, !PT ;  /* 0x0000005b392e7209 */ /* 0x001fe40007800000 */
[----:B-1----:R-:W-:Y:S01]  /*f860*/  FMNMX R47, R58, R92, !PT ;  /* 0x0000005c3a2f7209 */ /* 0x002fe20007800000 */
[----:B------:R-:W-:Y:S04]  /*f870*/  @P0 STS [R40+0x40600], R41 ;  /* 0x0406002928000388 */ /* 0x000fe80000000800 */
[----:B------:R-:W-:Y:S04]  /*f880*/  @P0 STS [R40+0x40640], R42 ;  /* 0x0406402a28000388 */ /* 0x000fe80000000800 */
[----:B------:R-:W-:Y:S04]  /*f890*/  @P0 STS [R40+0x40680], R43 ;  /* 0x0406802b28000388 */ /* 0x000fe80000000800 */
[----:B------:R-:W-:Y:S04]  /*f8a0*/  @P0 STS [R40+0x406c0], R44 ;  /* 0x0406c02c28000388 */ /* 0x000fe80000000800 */
[----:B------:R-:W-:Y:S04]  /*f8b0*/  @P0 STS [R40+0x40700], R45 ;  /* 0x0407002d28000388 */ /* 0x000fe80000000800 */
[----:B------:R-:W-:Y:S04]  /*f8c0*/  @P0 STS [R40+0x40740], R46 ;  /* 0x0407402e28000388 */ /* 0x000fe80000000800 */
[----:B------:R-:W-:Y:S04]  /*f8d0*/  @P0 STS [R40+0x40780], R47 ;  /* 0x0407802f28000388 */ /* 0x000fe80000000800 */
[----:B------:R-:W-:Y:S01]  /*f8e0*/  @P0 STS [R40+0x407c0], R52 ;  /* 0x0407c03428000388 */ /* 0x000fe20000000800 */
[----:B------:R-:W-:Y:S01]  /*f8f0*/  LEA R88, R116, UR6, 0x2 ;  /* 0x0000000674587c11 */ /* 0x000fe2000f8e10ff */
[----:B------:R-:W-:Y:S06]  /*f900*/  BAR.SYNC.DEFER_BLOCKING 0x0 ;  /* 0x0000000000007b1d */ /* 0x000fec0000010000 */
[----:B------:R-:W0:Y:S04]  /*f910*/  LDS R41, [R88+0x40000] ;  /* 0x0400000058297984 */ /* 0x000e280000000800 */
[----:B0-----:R-:W0:Y:S02]  /*f920*/  SHFL.BFLY PT, R42, R41, 0x1, 0x1f ;  /* 0x0c201f00292a7f89 */ /* 0x001e2400000e0000 */
[----:B0-----:R-:W-:-:S05]  /*f930*/  FMNMX R42, R41, R42, !PT ;  /* 0x0000002a292a7209 */ /* 0x001fca0007800000 */
[----:B------:R-:W-:Y:S01]  /*f940*/  @!P4 STS [R88+0x40000], R42 ;  /* 0x0400002a5800c388 */ /* 0x000fe20000000800 */
[----:B------:R-:W-:Y:S06]  /*f950*/  BAR.SYNC.DEFER_BLOCKING 0x0 ;  /* 0x0000000000007b1d */ /* 0x000fec0000010000 */
[----:B------:R-:W0:Y:S04]  /*f960*/  LDS R42, [R80+UR6+0x40000] ;  /* 0x04000006502a7984 */ /* 0x000e280008000800 */
[----:B------:R-:W1:Y:S04]  /*f970*/  LDS R41, [R80+UR6+0x40040] ;  /* 0x0400400650297984 */ /* 0x000e680008000800 */
[----:B------:R-:W3:Y:S04]  /*f980*/  LDS R47, [R80+UR6+0x400c0] ;  /* 0x0400c006502f7984 */ /* 0x000ee80008000800 */
[----:B------:R-:W-:Y:S04]  /*f990*/  LDS R76, [R80+UR6+0x40180] ;  /* 0x04018006504c7984 */ /* 0x000fe80008000800 */
[----:B------:R-:W-:Y:S04]  /*f9a0*/  LDS R78, [R80+UR6+0x40200] ;  /* 0x04020006504e7984 */ /* 0x000fe80008000800 */
[----:B------:R-:W-:Y:S04]  /*f9b0*/  LDS R59, [R80+UR6+0x40340] ;  /* 0x04034006503b7984 */ /* 0x000fe80008000800 */
[----:B------:R-:W-:Y:S04]  /*f9c0*/  LDS R58, [R80+UR6+0x40380] ;  /* 0x04038006503a7984 */ /* 0x000fe80008000800 */
[----:B------:R-:W-:Y:S04]  /*f9d0*/  LDS R57, [R80+UR6+0x403c0] ;  /* 0x0403c00650397984 */ /* 0x000fe80008000800 */
[----:B------:R-:W-:Y:S04]  /*f9e0*/  LDS R56, [R80+UR6+0x40400] ;  /* 0x0404000650387984 */ /* 0x000fe80008000800 */
[----:B------:R-:W-:Y:S01]  /*f9f0*/  LDS R55, [R80+UR6+0x40440] ;  /* 0x0404400650377984 */ /* 0x000fe20008000800 */
[----:B0-----:R-:W-:-:S03]  /*fa00*/  FMNMX R115, R42, R123, !PT ;  /* 0x0000007b2a737209 */ /* 0x001fc60007800000 */
[----:B------:R-:W2:Y:S01]  /*fa10*/  LDS R42, [R80+UR6+0x40080] ;  /* 0x04008006502a7984 */ /* 0x000ea20008000800 */
[----:B-1----:R-:W-:Y:S01]  /*fa20*/  FMNMX R112, R41, R114, !PT ;  /* 0x0000007229707209 */ /* 0x002fe20007800000 */
[--C-:B------:R-:W-:Y:S01]  /*fa30*/  FFMA R43, R72, UR9, -R115.reuse ;  /* 0x00000009482b7c23 */ /* 0x100fe20008000873 */
[----:B------:R-:W-:Y:S01]  /*fa40*/  FFMA R41, R73, UR9, -R115 ;  /* 0x0000000949297c23 */ /* 0x000fe20008000873 */
[----:B------:R-:W-:Y:S02]  /*fa50*/  STL [R1+0x1f8], R115 ;  /* 0x0001f87301007387 */ /* 0x000fe40000100800 */
[----:B------:R-:W-:Y:S01]  /*fa60*/  FMUL R43, R43, 1.4426950216293334961 ;  /* 0x3fb8aa3b2b2b7820 */ /* 0x000fe20000400000 */
[----:B------:R-:W-:Y:S01]  /*fa70*/  FMUL R41, R41, 1.4426950216293334961 ;  /* 0x3fb8aa3b29297820 */ /* 0x000fe20000400000 */
[----:B---3--:R-:W-:Y:S01]  /*fa80*/  FMNMX R104, R47, R105, !PT ;  /* 0x000000692f687209 */ /* 0x008fe20007800000 */
[----:B------:R-:W-:Y:S01]  /*fa90*/  LDS R73, [R80+UR6+0x402c0] ;  /* 0x0402c00650497984 */ /* 0x000fe20008000800 */
[----:B------:R0:W1:Y:S03]  /*faa0*/  MUFU.EX2 R3, R43 ;  /* 0x0000002b00037308 */ /* 0x0000660000000800 */
[----:B------:R-:W-:Y:S05]  /*fab0*/  LDS R72, [R80+UR6+0x40300] ;  /* 0x0403000650487984 */ /* 0x000fea0008000800 */
[----:B------:R3:W4:Y:S01]  /*fac0*/  MUFU.EX2 R44, R41 ;  /* 0x00000029002c7308 */ /* 0x0007220000000800 */
[--C-:B0-----:R-:W-:Y:S01]  /*fad0*/  FFMA R43, R74, UR9, -R112.reuse ;  /* 0x000000094a2b7c23 */ /* 0x101fe20008000870 */
[----:B------:R-:W-:Y:S03]  /*fae0*/  STL [R1+0x1f4], R112 ;  /* 0x0001f47001007387 */ /* 0x000fe60000100800 */
[----:B------:R-:W-:Y:S01]  /*faf0*/  FMUL R43, R43, 1.4426950216293334961 ;  /* 0x3fb8aa3b2b2b7820 */ /* 0x000fe20000400000 */
[----:B------:R-:W-:Y:S01]  /*fb00*/  LDS R74, [R80+UR6+0x40280] ;  /* 0x04028006504a7984 */ /* 0x000fe20008000800 */
[----:B---3--:R-:W-:-:S02]  /*fb10*/  FFMA R41, R75, UR9, -R112 ;  /* 0x000000094b297c23 */ /* 0x008fc40008000870 */
[----:B------:R-:W0:Y:S01]  /*fb20*/  MUFU.EX2 R0, R43 ;  /* 0x0000002b00007308 */ /* 0x000e220000000800 */
[----:B-1----:R-:W-:Y:S01]  /*fb30*/  STL [R1+0x5d0], R3 ;  /* 0x0005d00301007387 */ /* 0x002fe20000100800 */
[----:B------:R-:W-:-:S03]  /*fb40*/  FMUL R41, R41, 1.4426950216293334961 ;  /* 0x3fb8aa3b29297820 */ /* 0x000fc60000400000 */
[----:B------:R-:W-:Y:S03]  /*fb50*/  LDS R75, [R80+UR6+0x40240] ;  /* 0x04024006504b7984 */ /* 0x000fe60008000800 */
[----:B------:R1:W3:Y:S01]  /*fb60*/  MUFU.EX2 R2, R41 ;  /* 0x0000002900027308 */ /* 0x0002e20000000800 */
[----:B----4-:R-:W-:Y:S01]  /*fb70*/  STL [R1+0x5cc], R44 ;  /* 0x0005cc2c01007387 */ /* 0x010fe20000100800 */
[----:B--2---:R-:W-:-:S03]  /*fb80*/  FMNMX R108, R42, R109, !PT ;  /* 0x0000006d2a6c7209 */ /* 0x004fc60007800000 */
[----:B0-----:R-:W-:Y:S04]  /*fb90*/  STL [R1+0x5c8], R0 ;  /* 0x0005c80001007387 */ /* 0x001fe80000100800 */
[----:B-1----:R-:W-:Y:S04]  /*fba0*/  LDS R41, [R80+UR6+0x40100] ;  /* 0x0401000650297984 */ /* 0x002fe80008000800 */
[----:B---3--:R-:W-:Y:S04]  /*fbb0*/  STL [R1+0x5c4], R2 ;  /* 0x0005c40201007387 */ /* 0x008fe80000100800 */
[----:B------:R-:W2:Y:S04]  /*fbc0*/  LDL.LU R100, [R1+0x140] ;  /* 0x0001400001647983 */ /* 0x000ea80000300800 */
[----:B------:R-:W-:Y:S04]  /*fbd0*/  STL [R1+0x1f0], R108 ;  /* 0x0001f06c01007387 */ /* 0x000fe80000100800 */
[----:B------:R-:W3:Y:S01]  /*fbe0*/  LDL.LU R94, [R1+0x144] ;  /* 0x00014400015e7983 */ /* 0x000ee20000300800 */
[----:B------:R-:W-:-:S03]  /*fbf0*/  FADD R42, R3, R44 ;  /* 0x0000002c032a7221 */ /* 0x000fc60000000000 */
[----:B------:R-:W-:Y:S04]  /*fc00*/  LDS R44, [R80+UR6+0x40140] ;  /* 0x04014006502c7984 */ /* 0x000fe80008000800 */
[----:B------:R-:W0:Y:S01]  /*fc10*/  SHFL.BFLY PT, R45, R42, 0x2, 0x1f ;  /* 0x0c401f002a2d7f89 */ /* 0x000e2200000e0000 */
[--C-:B------:R-:W-:Y:S01]  /*fc20*/  FFMA R52, R84, UR9, -R108.reuse ;  /* 0x0000000954347c23 */ /* 0x100fe2000800086c */
[----:B------:R-:W-:Y:S01]  /*fc30*/  FFMA R53, R85, UR9, -R108 ;  /* 0x0000000955357c23 */ /* 0x000fe2000800086c */
[----:B------:R-:W-:Y:S01]  /*fc40*/  FADD R43, R0, R2 ;  /* 0x00000002002b7221 */ /* 0x000fe20000000000 */
[----:B------:R-:W-:Y:S01]  /*fc50*/  LDS R84, [R80+UR6+0x401c0] ;  /* 0x0401c00650547984 */ /* 0x000fe20008000800 */
[----:B------:R-:W-:Y:S01]  /*fc60*/  FMUL R52, R52, 1.4426950216293334961 ;  /* 0x3fb8aa3b34347820 */ /* 0x000fe20000400000 */
[----:B------:R-:W-:Y:S01]  /*fc70*/  FMUL R53, R53, 1.4426950216293334961 ;  /* 0x3fb8aa3b35357820 */ /* 0x000fe20000400000 */
[----:B0-----:R-:W-:-:S05]  /*fc80*/  FADD R42, R42, R45 ;  /* 0x0000002d2a2a7221 */ /* 0x001fca0000000000 */
[----:B------:R-:W0:Y:S01]  /*fc90*/  SHFL.BFLY PT, R47, R42, 0x1, 0x1f ;  /* 0x0c201f002a2f7f89 */ /* 0x000e2200000e0000 */
[----:B------:R1:W4:Y:S01]  /*fca0*/  MUFU.EX2 R0, R52 ;  /* 0x0000003400007308 */ /* 0x0003220000000800 */
[----:B------:R-:W-:-:S07]  /*fcb0*/  FFMA R45, R86, UR9, -R104 ;  /* 0x00000009562d7c23 */ /* 0x000fce0008000868 */
[----:B------:R-:W0:Y:S01]  /*fcc0*/  MUFU.EX2 R2, R53 ;  /* 0x0000003500027308 */ /* 0x000e220000000800 */
[----:B-1----:R-:W-:Y:S01]  /*fcd0*/  FFMA R52, R87, UR9, -R104 ;  /* 0x0000000957347c23 */ /* 0x002fe20008000868 */
[----:B------:R-:W-:-:S03]  /*fce0*/  FMUL R45, R45, 1.4426950216293334961 ;  /* 0x3fb8aa3b2d2d7820 */ /* 0x000fc60000400000 */
[----:B------:R-:W-:-:S03]  /*fcf0*/  FMUL R52, R52, 1.4426950216293334961 ;  /* 0x3fb8aa3b34347820 */ /* 0x000fc60000400000 */
[----:B------:R-:W-:Y:S01]  /*fd00*/  MUFU.EX2 R53, R45 ;  /* 0x0000002d00357308 */ /* 0x000fe20000000800 */
[----:B----4-:R-:W-:Y:S01]  /*fd10*/  STL [R1+0x5c0], R0 ;  /* 0x0005c00001007387 */ /* 0x010fe20000100800 */
[----:B0-----:R-:W-:-:S06]  /*fd20*/  FADD R79, R42, R47 ;  /* 0x0000002f2a4f7221 */ /* 0x001fcc0000000000 */
[----:B------:R-:W0:Y:S01]  /*fd30*/  MUFU.EX2 R54, R52 ;  /* 0x0000003400367308 */ /* 0x000e220000000800 */
[----:B------:R-:W-:Y:S04]  /*fd40*/  STL [R1+0x5bc], R2 ;  /* 0x0005bc0201007387 */ /* 0x000fe80000100800 */
[----:B------:R-:W-:Y:S01]  /*fd50*/  STL [R1+0x1ec], R104 ;  /* 0x0001ec6801007387 */ /* 0x000fe20000100800 */
[----:B--2---:R-:W-:Y:S02]  /*fd60*/  FMNMX R95, R41, R100, !PT ;  /* 0x00000064295f7209 */ /* 0x004fe40007800000 */
[----:B---3--:R-:W-:-:S03]  /*fd70*/  FMNMX R93, R44, R94, !PT ;  /* 0x0000005e2c5d7209 */ /* 0x008fc60007800000 */
[--C-:B------:R-:W-:Y:S01]  /*fd80*/  FFMA R48, R48, UR9, -R95.reuse ;  /* 0x0000000930307c23 */ /* 0x100fe2000800085f */
[----:B------:R-:W-:Y:S01]  /*fd90*/  FFMA R49, R49, UR9, -R95 ;  /* 0x0000000931317c23 */ /* 0x000fe2000800085f */
[----:B------:R-:W1:Y:S02]  /*fda0*/  SHFL.BFLY PT, R46, R43, 0x2, 0x1f ;  /* 0x0c401f002b2e7f89 */ /* 0x000e6400000e0000 */
[----:B------:R-:W-:Y:S01]  /*fdb0*/  FMUL R44, R48, 1.4426950216293334961 ;  /* 0x3fb8aa3b302c7820 */ /* 0x000fe20000400000 */
[--C-:B------:R-:W-:Y:S01]  /*fdc0*/  FFMA R50, R50, UR9, -R93.reuse ;  /* 0x0000000932327c23 */ /* 0x100fe2000800085d */
[----:B------:R-:W-:Y:S01]  /*fdd0*/  FFMA R42, R51, UR9, -R93 ;  /* 0x00000009332a7c23 */ /* 0x000fe2000800085d */
[----:B------:R-:W-:Y:S01]  /*fde0*/  FADD R41, R0, R2 ;  /* 0x0000000200297221 */ /* 0x000fe20000000000 */
[----:B------:R2:W3:Y:S01]  /*fdf0*/  MUFU.EX2 R3, R44 ;  /* 0x0000002c00037308 */ /* 0x0004e20000000800 */
[----:B------:R-:W-:Y:S01]  /*fe00*/  STL [R1+0x1e8], R95 ;  /* 0x0001e85f01007387 */ /* 0x000fe20000100800 */
[----:B0-----:R-:W-:-:S03]  /*fe10*/  FADD R83, R53, R54 ;  /* 0x0000003635537221 */ /* 0x001fc60000000000 */
[----:B------:R-:W-:Y:S01]  /*fe20*/  LDS R52, [R80+UR6+0x40500] ;  /* 0x0405000650347984 */ /* 0x000fe20008000800 */
[----:B--2---:R-:W-:Y:S01]  /*fe30*/  FMUL R44, R49, 1.4426950216293334961 ;  /* 0x3fb8aa3b312c7820 */ /* 0x004fe20000400000 */
[----:B------:R-:W-:Y:S02]  /*fe40*/  FMUL R42, R42, 1.4426950216293334961 ;  /* 0x3fb8aa3b2a2a7820 */ /* 0x000fe40000400000 */
[----:B------:R-:W-:Y:S01]  /*fe50*/  STL [R1+0x5b8], R53 ;  /* 0x0005b83501007387 */ /* 0x000fe20000100800 */
[----:B------:R0:W2:Y:S03]  /*fe60*/  MUFU.EX2 R86, R44 ;  /* 0x0000002c00567308 */ /* 0x0000a60000000800 */
[----:B------:R-:W4:Y:S01]  /*fe70*/  SHFL.BFLY PT, R45, R41, 0x2, 0x1f ;  /* 0x0c401f00292d7f89 */ /* 0x000f2200000e0000 */
[----:B-1----:R-:W-:-:S03]  /*fe80*/  FADD R43, R43, R46 ;  /* 0x0000002e2b2b7221 */ /* 0x002fc60000000000 */
[----:B------:R-:W-:Y:S01]  /*fe90*/  SHFL.BFLY PT, R85, R83, 0x2, 0x1f ;  /* 0x0c401f0053557f89 */ /* 0x000fe200000e0000 */
[----:B0-----:R-:W-:Y:S01]  /*fea0*/  FMUL R44, R50, 1.4426950216293334961 ;  /* 0x3fb8aa3b322c7820 */ /* 0x001fe20000400000 */
[----:B------:R-:W-:Y:S02]  /*feb0*/  MUFU.EX2 R2, R42 ;  /* 0x0000002a00027308 */ /* 0x000fe40000000800 */
[----:B------:R-:W-:Y:S04]  /*fec0*/  STL [R1+0x5b4], R54 ;  /* 0x0005b43601007387 */ /* 0x000fe80000100800 */
[----:B------:R-:W0:Y:S02]  /*fed0*/  SHFL.BFLY PT, R46, R43, 0x1, 0x1f ;  /* 0x0c201f002b2e7f89 */ /* 0x000e2400000e0000 */
[----:B------:R-:W1:Y:S02]  /*fee0*/  MUFU.EX2 R0, R44 ;  /* 0x0000002c00007308 */ /* 0x000e640000000800 */
[----:B------:R-:W-:Y:S04]  /*fef0*/  STL [R1+0x1e4], R93 ;  /* 0x0001e45d01007387 */ /* 0x000fe80000100800 */
[----:B---3--:R-:W-:Y:S04]  /*ff00*/  STL [R1+0x5b0], R3 ;  /* 0x0005b00301007387 */ /* 0x008fe80000100800 */
[----:B--2---:R-:W-:Y:S01]  /*ff10*/  STL [R1+0x5ac], R86 ;  /* 0x0005ac5601007387 */ /* 0x004fe20000100800 */
[----:B----4-:R-:W-:-:S03]  /*ff20*/  FADD R81, R41, R45 ;  /* 0x0000002d29517221 */ /* 0x010fc60000000000 */
[----:B------:R-:W-:Y:S04]  /*ff30*/  LDS R54, [R80+UR6+0x40480] ;  /* 0x0404800650367984 */ /* 0x000fe80008000800 */
[----:B-1----:R-:W-:Y:S04]  /*ff40*/  STL [R1+0x5a8], R0 ;  /* 0x0005a80001007387 */ /* 0x002fe80000100800 */
[----:B------:R-:W2:Y:S04]  /*ff50*/  LDL.LU R92, [R1+0x148] ;  /* 0x00014800015c7983 */ /* 0x000ea80000300800 */
[----:B------:R-:W-:Y:S04]  /*ff60*/  STL [R1+0x5a4], R2 ;  /* 0x0005a40201007387 */ /* 0x000fe80000100800 */
[----:B------:R-:W3:Y:S04]  /*ff70*/  LDL.LU R90, [R1+0x14c] ;  /* 0x00014c00015a7983 */ /* 0x000ee80000300800 */
[----:B------:R-:W4:Y:S04]  /*ff80*/  LDL.LU R89, [R1+0x150] ;  /* 0x0001500001597983 */ /* 0x000f280000300800 */
[----:B------:R-:W1:Y:S01]  /*ff90*/  SHFL.BFLY PT, R82, R81, 0x1, 0x1f ;  /* 0x0c201f0051527f89 */ /* 0x000e6200000e0000 */
[----:B0-----:R-:W-:-:S03]  /*ffa0*/  FADD R77, R43, R46 ;  /* 0x0000002e2b4d7221 */ /* 0x001fc60000000000 */
[----:B------:R-:W-:Y:S04]  /*ffb0*/  LDS R53, [R80+UR6+0x404c0] ;  /* 0x0404c00650357984 */ /* 0x000fe80008000800 */
        /* <DEDUP_REMOVED lines=10> */
[----:B------:R-:W-:Y:S01]  /*10060*/  LDS R41, [R80+UR6+0x407c0] ;  /* 0x0407c00650297984 */ /* 0x000fe20008000800 */
[----:B------:R-:W-:Y:S01]  /*10070*/  BAR.SYNC.DEFER_BLOCKING 0x0 ;  /* 0x0000000000007b1d */ /* 0x000fe20000010000 */
[----:B------:R-:W-:Y:S01]  /*10080*/  FADD R83, R83, R85 ;  /* 0x0000005553537221 */ /* 0x000fe20000000000 */
[----:B-1----:R-:W-:Y:S01]  /*10090*/  FADD R85, R81, R82 ;  /* 0x0000005251557221 */ /* 0x002fe20000000000 */
[----:B------:R-:W-:-:S03]  /*100a0*/  FADD R82, R3, R86 ;  /* 0x0000005603527221 */ /* 0x000fc60000000000 */
[----:B------:R-:W4:Y:S01]  /*100b0*/  LDL.LU R86, [R1+0x154] ;  /* 0x0001540001567983 */ /* 0x000f220000300800 */
[----:B------:R-:W-:-:S03]  /*100c0*/  FADD R81, R0, R2 ;  /* 0x0000000200517221 */ /* 0x000fc60000000000 */
[----:B------:R-:W-:Y:S04]  /*100d0*/  @P0 STS [R40+0x40000], R79 ;  /* 0x0400004f28000388 */ /* 0x000fe80000000800 */
[----:B------:R-:W0:Y:S01]  /*100e0*/  SHFL.BFLY PT, R79, R82, 0x2, 0x1f ;  /* 0x0c401f00524f7f89 */ /* 0x000e2200000e0000 */
[----:B--2---:R-:W-:-:S05]  /*100f0*/  FMNMX R91, R76, R92, !PT ;  /* 0x0000005c4c5b7209 */ /* 0x004fca0007800000 */
[--C-:B------:R-:W-:Y:S01]  /*10100*/  FFMA R64, R64, UR9, -R91.reuse ;  /* 0x0000000940407c23 */ /* 0x100fe2000800085b */
[----:B---3--:R-:W-:Y:S01]  /*10110*/  FMNMX R84, R84, R90, !PT ;  /* 0x0000005a54547209 */ /* 0x008fe20007800000 */
[----:B------:R-:W-:Y:S02]  /*10120*/  FFMA R65, R65, UR9, -R91 ;  /* 0x0000000941417c23 */ /* 0x000fe4000800085b */
[----:B------:R-:W-:Y:S02]  /*10130*/  FMUL R64, R64, 1.4426950216293334961 ;  /* 0x3fb8aa3b40407820 */ /* 0x000fe40000400000 */
[----:B------:R-:W-:Y:S01]  /*10140*/  FFMA R66, R66, UR9, -R84 ;  /* 0x0000000942427c23 */ /* 0x000fe20008000854 */
[----:B------:R-:W-:Y:S01]  /*10150*/  FMUL R65, R65, 1.4426950216293334961 ;  /* 0x3fb8aa3b41417820 */ /* 0x000fe20000400000 */
[----:B------:R-:W1:Y:S02]  /*10160*/  MUFU.EX2 R0, R64 ;  /* 0x0000004000007308 */ /* 0x000e640000000800 */
[----:B------:R-:W-:-:S06]  /*10170*/  FMUL R66, R66, 1.4426950216293334961 ;  /* 0x3fb8aa3b42427820 */ /* 0x000fcc0000400000 */
[----:B------:R0:W2:Y:S08]  /*10180*/  MUFU.EX2 R2, R65 ;  /* 0x0000004100027308 */ /* 0x0000b00000000800 */
[----:B------:R-:W3:Y:S01]  /*10190*/  MUFU.EX2 R3, R66 ;  /* 0x0000004200037308 */ /* 0x000ee20000000800 */
[----:B----4-:R-:W-:Y:S01]  /*101a0*/  FMNMX R87, R78, R89, !PT ;  /* 0x000000594e577209 */ /* 0x010fe20007800000 */
[----:B------:R-:W-:Y:S04]  /*101b0*/  STL [R1+0x1e0], R91 ;  /* 0x0001e05b01007387 */ /* 0x000fe80000100800 */
[----:B-1----:R1:W-:Y:S01]  /*101c0*/  STL [R1+0x5a0], R0 ;  /* 0x0005a00001007387 */ /* 0x0023e20000100800 */
[----:B0-----:R-:W-:-:S03]  /*101d0*/  FADD R65, R82, R79 ;  /* 0x0000004f52417221 */ /* 0x001fc60000000000 */
[----:B------:R-:W-:Y:S04]  /*101e0*/  STL [R1+0x1dc], R84 ;  /* 0x0001dc5401007387 */ /* 0x000fe80000100800 */
[----:B--2---:R-:W-:Y:S04]  /*101f0*/  STL [R1+0x59c], R2 ;  /* 0x00059c0201007387 */ /* 0x004fe80000100800 */
[----:B------:R-:W-:Y:S04]  /*10200*/  STL [R1+0x1d8], R87 ;  /* 0x0001d85701007387 */ /* 0x000fe80000100800 */
[----:B---3--:R-:W-:Y:S04]  /*10210*/  STL [R1+0x598], R3 ;  /* 0x0005980301007387 */ /* 0x008fe80000100800 */
[----:B------:R-:W2:Y:S04]  /*10220*/  LDL.LU R79, [R1+0x158] ;  /* 0x00015800014f7983 */ /* 0x000ea80000300800 */
[----:B------:R-:W0:Y:S04]  /*10230*/  SHFL.BFLY PT, R76, R81, 0x2, 0x1f ;  /* 0x0c401f00514c7f89 */ /* 0x000e2800000e0000 */
[----:B------:R-:W3:Y:S01]  /*10240*/  SHFL.BFLY PT, R66, R65, 0x1, 0x1f ;  /* 0x0c201f0041427f89 */ /* 0x000ee200000e0000 */
[----:B------:R-:W-:Y:S01]  /*10250*/  FFMA R67, R67, UR9, -R84 ;  /* 0x0000000943437c23 */ /* 0x000fe20008000854 */
[--C-:B------:R-:W-:Y:S01]  /*10260*/  FFMA R78, R60, UR9, -R87.reuse ;  /* 0x000000093c4e7c23 */ /* 0x100fe20008000857 */
[----:B------:R-:W-:-:S02]  /*10270*/  FFMA R61, R61, UR9, -R87 ;  /* 0x000000093d3d7c23 */ /* 0x000fc40008000857 */
[----:B------:R-:W-:Y:S01]  /*10280*/  FMUL R67, R67, 1.4426950216293334961 ;  /* 0x3fb8aa3b43437820 */ /* 0x000fe20000400000 */
[----:B------:R-:W-:Y:S01]  /*10290*/  FMUL R78, R78, 1.4426950216293334961 ;  /* 0x3fb8aa3b4e4e7820 */ /* 0x000fe20000400000 */
[----:B------:R-:W-:Y:S01]  /*102a0*/  FMUL R61, R61, 1.4426950216293334961 ;  /* 0x3fb8aa3b3d3d7820 */ /* 0x000fe20000400000 */
[----:B------:R-:W-:Y:S01]  /*102b0*/  FADD R60, R0, R2 ;  /* 0x00000002003c7221 */ /* 0x000fe20000000000 */
[----:B------:R4:W3:Y:S08]  /*102c0*/  MUFU.EX2 R82, R67 ;  /* 0x0000004300527308 */ /* 0x0008f00000000800 */
[----:B-1----:R-:W1:Y:S01]  /*102d0*/  MUFU.EX2 R0, R78 ;  /* 0x0000004e00007308 */ /* 0x002e620000000800 */
[----:B0-----:R-:W-:-:S07]  /*102e0*/  FADD R76, R81, R76 ;  /* 0x0000004c514c7221 */ /* 0x001fce0000000000 */
[----:B------:R3:W0:Y:S01]  /*102f0*/  MUFU.EX2 R2, R61 ;  /* 0x0000003d00027308 */ /* 0x0006220000000800 */
[----:B------:R-:W-:Y:S01]  /*10300*/  FMNMX R81, R75, R86, !PT ;  /* 0x000000564b517209 */ /* 0x000fe20007800000 */
[----:B----4-:R-:W4:Y:S04]  /*10310*/  SHFL.BFLY PT, R67, R76, 0x1, 0x1f ;  /* 0x0c201f004c437f89 */ /* 0x010f2800000e0000 */
[--C-:B------:R-:W-:Y:S01]  /*10320*/  FFMA R62, R62, UR9, -R81.reuse ;  /* 0x000000093e3e7c23 */ /* 0x100fe20008000851 */
[----:B---3--:R-:W-:Y:S01]  /*10330*/  FADD R61, R65, R66 ;  /* 0x00000042413d7221 */ /* 0x008fe20000000000 */
[----:B------:R-:W-:Y:S02]  /*10340*/  FFMA R66, R63, UR9, -R81 ;  /* 0x000000093f427c23 */ /* 0x000fe40008000851 */
[----:B------:R-:W-:Y:S01]  /*10350*/  FMUL R65, R62, 1.4426950216293334961 ;  /* 0x3fb8aa3b3e417820 */ /* 0x000fe20000400000 */
[----:B------:R-:W-:Y:S01]  /*10360*/  STL [R1+0x594], R82 ;  /* 0x0005945201007387 */ /* 0x000fe20000100800 */
[----:B------:R-:W-:-:S03]  /*10370*/  FMUL R66, R66, 1.4426950216293334961 ;  /* 0x3fb8aa3b42427820 */ /* 0x000fc60000400000 */
[----:B-1----:R1:W-:Y:S01]  /*10380*/  STL [R1+0x590], R0 ;  /* 0x0005900001007387 */ /* 0x0023e20000100800 */
[----:B0-----:R-:W-:-:S03]  /*10390*/  FADD R62, R0, R2 ;  /* 0x00000002003e7221 */ /* 0x001fc60000000000 */
[----:B------:R0:W-:Y:S04]  /*103a0*/  STL [R1+0x58c], R2 ;  /* 0x00058c0201007387 */ /* 0x0001e80000100800 */
[----:B------:R-:W-:Y:S01]  /*103b0*/  STL [R1+0x1d4], R81 ;  /* 0x0001d45101007387 */ /* 0x000fe20000100800 */
[----:B-1----:R-:W1:Y:S03]  /*103c0*/  MUFU.EX2 R0, R65 ;  /* 0x0000004100007308 */ /* 0x002e660000000800 */
[----:B------:R-:W3:Y:S05]  /*103d0*/  LDL.LU R75, [R1+0x15c] ;  /* 0x00015c00014b7983 */ /* 0x000eea0000300800 */
[----:B0-----:R-:W0:Y:S01]  /*103e0*/  MUFU.EX2 R2, R66 ;  /* 0x0000004200027308 */ /* 0x001e220000000800 */
[----:B------:R4:W-:Y:S04]  /*103f0*/  @P0 STS [R40+0x40100], R61 ;  /* 0x0401003d28000388 */ /* 0x0009e80000000800 */
[----:B-1----:R-:W-:Y:S01]  /*10400*/  STL [R1+0x588], R0 ;  /* 0x0005880001007387 */ /* 0x002fe20000100800 */
[----:B----4-:R-:W-:-:S03]  /*10410*/  FADD R61, R76, R67 ;  /* 0x000000434c3d7221 */ /* 0x010fc60000000000 */
[----:B0-----:R-:W-:Y:S04]  /*10420*/  STL [R1+0x584], R2 ;  /* 0x0005840201007387 */ /* 0x001fe80000100800 */
[----:B------:R-:W-:Y:S01]  /*10430*/  @P0 STS [R40+0x40040], R77 ;  /* 0x0400404d28000388 */ /* 0x000fe20000000800 */
[----:B--2---:R-:W-:-:S03]  /*10440*/  FMNMX R76, R74, R79, !PT ;  /* 0x0000004f4a4c7209 */ /* 0x004fc60007800000 */
[----:B------:R-:W2:Y:S04]  /*10450*/  LDL.LU R74, [R1+0x160] ;  /* 0x00016000014a7983 */ /* 0x000ea80000300800 */
[----:B------:R-:W0:Y:S02]  /*10460*/  SHFL.BFLY PT, R77, R83, 0x1, 0x1f ;  /* 0x0c201f00534d7f89 */ /* 0x000e2400000e0000 */
[----:B0-----:R-:W-:Y:S02]  /*10470*/  FADD R64, R83, R77 ;  /* 0x0000004d53407221 */ /* 0x001fe40000000000 */
[----:B------:R-:W0:Y:S04]  /*10480*/  SHFL.BFLY PT, R77, R60, 0x2, 0x1f ;  /* 0x0c401f003c4d7f89 */ /* 0x000e2800000e0000 */
[----:B------:R1:W-:Y:S02]  /*10490*/  @P0 STS [R40+0x400c0], R64 ;  /* 0x0400c04028000388 */ /* 0x0003e40000000800 */
[----:B-1----:R-:W-:-:S05]  /*104a0*/  FADD R64, R3, R82 ;  /* 0x0000005203407221 */ /* 0x002fca0000000000 */
[----:B------:R-:W1:Y:S04]  /*104b0*/  SHFL.BFLY PT, R67, R64, 0x2, 0x1f ;  /* 0x0c401f0040437f89 */ /* 0x000e6800000e0000 */
[----:B------:R-:W4:Y:S01]  /*104c0*/  SHFL.BFLY PT, R65, R62, 0x2, 0x1f ;  /* 0x0c401f003e417f89 */ /* 0x000f2200000e0000 */
[----:B0-----:R-:W-:-:S05]  /*104d0*/  FADD R60, R60, R77 ;  /* 0x0000004d3c3c7221 */ /* 0x001fca0000000000 */
[----:B------:R-:W0:Y:S04]  /*104e0*/  SHFL.BFLY PT, R63, R60, 0x1, 0x1f ;  /* 0x0c201f003c3f7f89 */ /* 0x000e2800000e0000 */
[----:B------:R1:W-:Y:S01]  /*104f0*/  @P0 STS [R40+0x40140], R61 ;  /* 0x0401403d28000388 */ /* 0x0003e20000000800 */
[----:B---3--:R-:W-:Y:S01]  /*10500*/  FMNMX R73, R73, R75, !PT ;  /* 0x0000004b49497209 */ /* 0x008fe20007800000 */
[----:B-1----:R-:W-:-:S05]  /*10510*/  FADD R61, R64, R67 ;  /* 0x00000043403d7221 */ /* 0x002fca0000000000 */
[----:B------:R-:W1:Y:S01]  /*10520*/  SHFL.BFLY PT, R64, R61, 0x1, 0x1f ;  /* 0x0c201f003d407f89 */ /* 0x000e6200000e0000 */
[----:B----4-:R-:W-:Y:S01]  /*10530*/  FADD R62, R62, R65 ;  /* 0x000000413e3e7221 */ /* 0x010fe20000000000 */
[--C-:B------:R-:W-:Y:S01]  /*10540*/  FFMA R66, R36, UR9, -R76.reuse ;  /* 0x0000000924427c23 */ /* 0x100fe2000800084c */
[----:B------:R-:W-:Y:S01]  /*10550*/  FFMA R37, R37, UR9, -R76 ;  /* 0x0000000925257c23 */ /* 0x000fe2000800084c */
[----:B0-----:R-:W-:Y:S01]  /*10560*/  FADD R63, R60, R63 ;  /* 0x0000003f3c3f7221 */ /* 0x001fe20000000000 */
[--C-:B------:R-:W-:Y:S01]  /*10570*/  FFMA R38, R38, UR9, -R73.reuse ;  /* 0x0000000926267c23 */ /* 0x100fe20008000849 */
[----:B------:R-:W0:Y:S01]  /*10580*/  SHFL.BFLY PT, R60, R62, 0x1, 0x1f ;  /* 0x0c201f003e3c7f89 */ /* 0x000e2200000e0000 */
[----:B------:R-:W-:Y:S01]  /*10590*/  FMUL R66, R66, 1.4426950216293334961 ;  /* 0x3fb8aa3b42427820 */ /* 0x000fe20000400000 */
[----:B------:R-:W-:Y:S01]  /*105a0*/  FMUL R37, R37, 1.4426950216293334961 ;  /* 0x3fb8aa3b25257820 */ /* 0x000fe20000400000 */
[----:B------:R-:W-:Y:S01]  /*105b0*/  FADD R65, R0, R2 ;  /* 0x0000000200417221 */ /* 0x000fe20000000000 */
[----:B------:R-:W-:Y:S01]  /*105c0*/  FMUL R38, R38, 1.4426950216293334961 ;  /* 0x3fb8aa3b26267820 */ /* 0x000fe20000400000 */
[----:B------:R-:W3:Y:S08]  /*105d0*/  MUFU.EX2 R0, R66 ;  /* 0x0000004200007308 */ /* 0x000ef00000000800 */
[----:B------:R1:W4:Y:S08]  /*105e0*/  MUFU.EX2 R2, R37 ;  /* 0x0000002500027308 */ /* 0x0003300000000800 */
[----:B------:R4:W4:Y:S01]  /*105f0*/  MUFU.EX2 R3, R38 ;  /* 0x0000002600037308 */ /* 0x0009220000000800 */
[----:B-1----:R-:W-:Y:S01]  /*10600*/  FADD R37, R61, R64 ;  /* 0x000000403d257221 */ /* 0x002fe20000000000 */
[----:B------:R-:W-:Y:S01]  /*10610*/  FFMA R39, R39, UR9, -R73 ;  /* 0x0000000927277c23 */ /* 0x000fe20008000849 */
[----:B------:R-:W-:Y:S03]  /*10620*/  STL [R1+0x1d0], R76 ;  /* 0x0001d04c01007387 */ /* 0x000fe60000100800 */
[----:B------:R-:W-:Y:S01]  /*10630*/  FMUL R39, R39, 1.4426950216293334961 ;  /* 0x3fb8aa3b27277820 */ /* 0x000fe20000400000 */
[----:B---3--:R-:W-:Y:S01]  /*10640*/  STL [R1+0x580], R0 ;  /* 0x0005800001007387 */ /* 0x008fe20000100800 */
[----:B0-----:R-:W-:Y:S01]  /*10650*/  FADD R60, R62, R60 ;  /* 0x0000003c3e3c7221 */ /* 0x001fe20000000000 */
[----:B----4-:R-:W-:Y:S01]  /*10660*/  FADD R38, R0, R2 ;  /* 0x0000000200267221 */ /* 0x010fe20000000000 */
[----:B------:R0:W1:Y:S01]  /*10670*/  MUFU.EX2 R62, R39 ;  /* 0x00000027003e7308 */ /* 0x0000620000000800 */
[----:B------:R-:W-:Y:S04]  /*10680*/  STL [R1+0x1cc], R73 ;  /* 0x0001cc4901007387 */ /* 0x000fe80000100800 */
[----:B------:R-:W-:Y:S04]  /*10690*/  STL [R1+0x57c], R2 ;  /* 0x00057c0201007387 */ /* 0x000fe80000100800 */
[----:B------:R-:W-:Y:S04]  /*106a0*/  STL [R1+0x578], R3 ;  /* 0x0005780301007387 */ /* 0x000fe80000100800 */
[----:B------:R-:W3:Y:S04]  /*106b0*/  LDL.LU R66, [R1+0x164] ;  /* 0x0001640001427983 */ /* 0x000ee80000300800 */
[----:B0-----:R-:W0:Y:S02]  /*106c0*/  SHFL.BFLY PT, R39, R38, 0x2, 0x1f ;  /* 0x0c401f0026277f89 */ /* 0x001e2400000e0000 */
[----:B0-----:R-:W-:Y:S01]  /*106d0*/  FADD R39, R38, R39 ;  /* 0x0000002726277221 */ /* 0x001fe20000000000 */
[----:B-1----:R-:W-:Y:S01]  /*106e0*/  FADD R38, R3, R62 ;  /* 0x0000003e03267221 */ /* 0x002fe20000000000 */
[----:B--2---:R-:W-:-:S05]  /*106f0*/  FMNMX R67, R72, R74, !PT ;  /* 0x0000004a48437209 */ /* 0x004fca0007800000 */
[--C-:B------:R-:W-:Y:S01]  /*10700*/  FFMA R61, R32, UR9, -R67.reuse ;  /* 0x00000009203d7c23 */ /* 0x100fe20008000843 */
[----:B------:R-:W-:-:S03]  /*10710*/  FFMA R33, R33, UR9, -R67 ;  /* 0x0000000921217c23 */ /* 0x000fc60008000843 */
[----:B------:R-:W-:Y:S01]  /*10720*/  FMUL R61, R61, 1.4426950216293334961 ;  /* 0x3fb8aa3b3d3d7820 */ /* 0x000fe20000400000 */
[----:B------:R-:W-:-:S03]  /*10730*/  FMUL R33, R33, 1.4426950216293334961 ;  /* 0x3fb8aa3b21217820 */ /* 0x000fc60000400000 */
[----:B------:R-:W0:Y:S08]  /*10740*/  MUFU.EX2 R0, R61 ;  /* 0x0000003d00007308 */ /* 0x000e300000000800 */
[----:B------:R-:W1:Y:S01]  /*10750*/  MUFU.EX2 R2, R33 ;  /* 0x0000002100027308 */ /* 0x000e620000000800 */
[----:B------:R-:W-:Y:S04]  /*10760*/  STL [R1+0x1c8], R67 ;  /* 0x0001c84301007387 */ /* 0x000fe80000100800 */
[----:B------:R2:W-:Y:S04]  /*10770*/  STL [R1+0x570], R62 ;  /* 0x0005703e01007387 */ /* 0x0005e80000100800 */
[----:B0-----:R-:W-:Y:S04]  /*10780*/  STL [R1+0x574], R0 ;  /* 0x0005740001007387 */ /* 0x001fe80000100800 */
[----:B-1----:R-:W-:Y:S04]  /*10790*/  STL [R1+0x56c], R2 ;  /* 0x00056c0201007387 */ /* 0x002fe80000100800 */
[----:B------:R-:W4:Y:S04]  /*107a0*/  LDL.LU R64, [R1+0x168] ;  /* 0x0001680001407983 */ /* 0x000f280000300800 */
[----:B--2---:R-:W2:Y:S04]  /*107b0*/  LDL.LU R62, [R1+0x16c] ;  /* 0x00016c00013e7983 */ /* 0x004ea80000300800 */
[----:B------:R-:W2:Y:S04]  /*107c0*/  LDL.LU R61, [R1+0x610] ;  /* 0x00061000013d7983 */ /* 0x000ea80000300800 */
[----:B------:R-:W0:Y:S01]  /*107d0*/  SHFL.BFLY PT, R36, R65, 0x2, 0x1f ;  /* 0x0c401f0041247f89 */ /* 0x000e2200000e0000 */
[----:B------:R-:W-:-:S03]  /*107e0*/  FADD R33, R0, R2 ;  /* 0x0000000200217221 */ /* 0x000fc60000000000 */
[----:B------:R-:W-:Y:S01]  /*107f0*/  @P0 STS [R40+0x40200], R60 ;  /* 0x0402003c28000388 */ /* 0x000fe20000000800 */
[----:B0-----:R-:W-:-:S05]  /*10800*/  FADD R36, R65, R36 ;  /* 0x0000002441247221 */ /* 0x001fca0000000000 */
[----:B------:R-:W0:Y:S04]  /*10810*/  SHFL.BFLY PT, R32, R36, 0x1, 0x1f ;  /* 0x0c201f0024207f89 */ /* 0x000e2800000e0000 */
[----:B------:R-:W-:Y:S04]  /*10820*/  SHFL.BFLY PT, R60, R38, 0x2, 0x1f ;  /* 0x0c401f00263c7f89 */ /* 0x000fe800000e0000 */
[----:B------:R-:W-:Y:S04]  /*10830*/  @P0 STS [R40+0x401c0], R37 ;  /* 0x0401c02528000388 */ /* 0x000fe80000000800 */
[----:B------:R-:W1:Y:S01]  /*10840*/  SHFL.BFLY PT, R37, R33, 0x2, 0x1f ;  /* 0x0c401f0021257f89 */ /* 0x000e6200000e0000 */
[----:B0-----:R-:W-:-:S03]  /*10850*/  FADD R32, R36, R32 ;  /* 0x0000002024207221 */ /* 0x001fc60000000000 */
[----:B------:R-:W0:Y:S01]  /*10860*/  SHFL.BFLY PT, R36, R39, 0x1, 0x1f ;  /* 0x0c201f0027247f89 */ /* 0x000e2200000e0000 */
[----:B---3--:R-:W-:-:S05]  /*10870*/  FMNMX R65, R59, R66, !PT ;  /* 0x000000423b417209 */ /* 0x008fca0007800000 */
[--C-:B------:R-:W-:Y:S01]  /*10880*/  FFMA R34, R34, UR9, -R65.reuse ;  /* 0x0000000922227c23 */ /* 0x100fe20008000841 */
[----:B------:R-:W-:-:S03]  /*10890*/  FFMA R35, R35, UR9, -R65 ;  /* 0x0000000923237c23 */ /* 0x000fc60008000841 */
[----:B------:R-:W-:Y:S01]  /*108a0*/  FMUL R34, R34, 1.4426950216293334961 ;  /* 0x3fb8aa3b22227820 */ /* 0x000fe20000400000 */
[----:B------:R-:W-:-:S03]  /*108b0*/  FMUL R35, R35, 1.4426950216293334961 ;  /* 0x3fb8aa3b23237820 */ /* 0x000fc60000400000 */
[----:B------:R0:W-:Y:S01]  /*108c0*/  MUFU.EX2 R0, R34 ;  /* 0x0000002200007308 */ /* 0x0001e20000000800 */
[----:B------:R-:W-:Y:S07]  /*108d0*/  @P0 STS [R40+0x40180], R63 ;  /* 0x0401803f28000388 */ /* 0x000fee0000000800 */
[----:B------:R-:W3:Y:S01]  /*108e0*/  MUFU.EX2 R2, R35 ;  /* 0x0000002300027308 */ /* 0x000ee20000000800 */
[----:B------:R0:W-:Y:S01]  /*108f0*/  @P0 STS [R40+0x40240], R32 ;  /* 0x0402402028000388 */ /* 0x0001e20000000800 */
[----:B-1----:R-:W-:Y:S01]  /*10900*/  FADD R33, R33, R37 ;  /* 0x0000002521217221 */ /* 0x002fe20000000000 */
[----:B0-----:R-:W-:Y:S01]  /*10910*/  FADD R32, R38, R60 ;  /* 0x0000003c26207221 */ /* 0x001fe20000000000 */
[----:B------:R-:W-:-:S04]  /*10920*/  FADD R34, R39, R36 ;  /* 0x0000002427227221 */ /* 0x000fc80000000000 */
[----:B------:R-:W0:Y:S01]  /*10930*/  SHFL.BFLY PT, R37, R32, 0x1, 0x1f ;  /* 0x0c201f0020257f89 */ /* 0x000e2200000e0000 */
[----:B---3--:R-:W-:-:S03]  /*10940*/  FADD R36, R0, R2 ;  /* 0x0000000200247221 */ /* 0x008fc60000000000 */
[----:B------:R-:W-:Y:S04]  /*10950*/  STL [R1+0x1c4], R65 ;  /* 0x0001c44101007387 */ /* 0x000fe80000100800 */
[----:B------:R1:W-:Y:S04]  /*10960*/  STL [R1+0x568], R0 ;  /* 0x0005680001007387 */ /* 0x0003e80000100800 */
[----:B------:R3:W-:Y:S01]  /*10970*/  STL [R1+0x564], R2 ;  /* 0x0005640201007387 */ /* 0x0007e20000100800 */
[----:B0-----:R-:W-:-:S05]  /*10980*/  FADD R32, R32, R37 ;  /* 0x0000002520207221 */ /* 0x001fca0000000000 */
[----:B------:R-:W-:Y:S01]  /*10990*/  @P0 STS [R40+0x402c0], R32 ;  /* 0x0402c02028000388 */ /* 0x000fe20000000800 */
[----:B----4-:R-:W-:-:S05]  /*109a0*/  FMNMX R63, R58, R64, !PT ;  /* 0x000000403a3f7209 */ /* 0x010fca0007800000 */
[----:B------:R-:W-:-:S04]  /*109b0*/  FFMA R35, R68, UR9, -R63 ;  /* 0x0000000944237c23 */ /* 0x000fc8000800083f */
[----:B------:R-:W-:Y:S02]  /*109c0*/  FMUL R38, R35, 1.4426950216293334961 ;  /* 0x3fb8aa3b23267820 */ /* 0x000fe40000400000 */
[----:B------:R-:W0:Y:S02]  /*109d0*/  SHFL.BFLY PT, R35, R33, 0x1, 0x1f ;  /* 0x0c201f0021237f89 */ /* 0x000e2400000e0000 */
[----:B-1----:R1:W-:Y:S01]  /*109e0*/  MUFU.EX2 R0, R38 ;  /* 0x0000002600007308 */ /* 0x0023e20000000800 */
[----:B------:R-:W-:Y:S01]  /*109f0*/  FFMA R39, R69, UR9, -R63 ;  /* 0x0000000945277c23 */ /* 0x000fe2000800083f */
[----:B-1----:R-:W1:Y:S01]  /*10a00*/  SHFL.BFLY PT, R38, R36, 0x2, 0x1f ;  /* 0x0c401f0024267f89 */ /* 0x002e6200000e0000 */
[----:B--2---:R-:W-:Y:S02]  /*10a10*/  FMNMX R59, R57, R62, !PT ;  /* 0x0000003e393b7209 */ /* 0x004fe40007800000 */
[----:B------:R-:W-:-:S03]  /*10a20*/  FMUL R39, R39, 1.4426950216293334961 ;  /* 0x3fb8aa3b27277820 */ /* 0x000fc60000400000 */
[--C-:B------:R-:W-:Y:S01]  /*10a30*/  FFMA R57, R70, UR9, -R59.reuse ;  /* 0x0000000946397c23 */ /* 0x100fe2000800083b */
[----:B---3--:R2:W3:Y:S01]  /*10a40*/  MUFU.EX2 R2, R39 ;  /* 0x0000002700027308 */ /* 0x0084e20000000800 */
[----:B------:R-:W-:Y:S01]  /*10a50*/  FFMA R37, R71, UR9, -R59 ;  /* 0x0000000947257c23 */ /* 0x000fe2000800083b */
[----:B------:R-:W-:Y:S01]  /*10a60*/  FMNMX R58, R56, R61, !PT ;  /* 0x0000003d383a7209 */ /* 0x000fe20007800000 */
[----:B0-----:R-:W-:Y:S02]  /*10a70*/  FADD R35, R33, R35 ;  /* 0x0000002321237221 */ /* 0x001fe40000000000 */
[----:B------:R-:W-:Y:S01]  /*10a80*/  FMUL R33, R37, 1.4426950216293334961 ;  /* 0x3fb8aa3b25217820 */ /* 0x000fe20000400000 */
[----:B--2---:R-:W-:Y:S01]  /*10a90*/  FMUL R39, R57, 1.4426950216293334961 ;  /* 0x3fb8aa3b39277820 */ /* 0x004fe20000400000 */
[----:B------:R-:W-:Y:S02]  /*10aa0*/  FFMA R28, R28, UR9, -R58 ;  /* 0x000000091c1c7c23 */ /* 0x000fe4000800083a */
[----:B------:R1:W-:Y:S08]  /*10ab0*/  MUFU.EX2 R60, R33 ;  /* 0x00000021003c7308 */ /* 0x0003f00000000800 */
[----:B------:R-:W0:Y:S01]  /*10ac0*/  MUFU.EX2 R3, R39 ;  /* 0x0000002700037308 */ /* 0x000e220000000800 */
[----:B-1----:R-:W-:Y:S01]  /*10ad0*/  FADD R33, R36, R38 ;  /* 0x0000002624217221 */ /* 0x002fe20000000000 */
[----:B------:R-:W-:Y:S01]  /*10ae0*/  FFMA R36, R29, UR9, -R58 ;  /* 0x000000091d247c23 */ /* 0x000fe2000800083a */
[----:B------:R-:W-:Y:S01]  /*10af0*/  FMUL R37, R28, 1.4426950216293334961 ;  /* 0x3fb8aa3b1c257820 */ /* 0x000fe20000400000 */
[----:B------:R-:W-:Y:S02]  /*10b00*/  STL [R1+0x1c0], R63 ;  /* 0x0001c03f01007387 */ /* 0x000fe40000100800 */
[----:B------:R-:W-:Y:S01]  /*10b10*/  FMUL R36, R36, 1.4426950216293334961 ;  /* 0x3fb8aa3b24247820 */ /* 0x000fe20000400000 */
[----:B---3--:R-:W-:Y:S01]  /*10b20*/  FADD R28, R0, R2 ;  /* 0x00000002001c7221 */ /* 0x008fe20000000000 */
[----:B------:R1:W-:Y:S04]  /*10b30*/  STL [R1+0x560], R0 ;  /* 0x0005600001007387 */ /* 0x0003e80000100800 */
[----:B------:R-:W-:Y:S04]  /*10b40*/  STL [R1+0x1bc], R59 ;  /* 0x0001bc3b01007387 */ /* 0x000fe80000100800 */
[----:B------:R2:W-:Y:S01]  /*10b50*/  STL [R1+0x55c], R2 ;  /* 0x00055c0201007387 */ /* 0x0005e20000100800 */
[----:B-1----:R-:W1:Y:S03]  /*10b60*/  MUFU.EX2 R0, R37 ;  /* 0x0000002500007308 */ /* 0x002e660000000800 */
[----:B0-----:R-:W-:Y:S05]  /*10b70*/  STL [R1+0x558], R3 ;  /* 0x0005580301007387 */ /* 0x001fea0000100800 */
[----:B--2---:R-:W0:Y:S01]  /*10b80*/  MUFU.EX2 R2, R36 ;  /* 0x0000002400027308 */ /* 0x004e220000000800 */
[----:B------:R-:W-:Y:S04]  /*10b90*/  STL [R1+0x1b8], R58 ;  /* 0x0001b83a01007387 */ /* 0x000fe80000100800 */
[----:B------:R-:W-:Y:S04]  /*10ba0*/  STL [R1+0x554], R60 ;  /* 0x0005543c01007387 */ /* 0x000fe80000100800 */
[----:B------:R-:W2:Y:S04]  /*10bb0*/  LDL.LU R57, [R1+0x614] ;  /* 0x0006140001397983 */ /* 0x000ea80000300800 */
[----:B------:R-:W3:Y:S04]  /*10bc0*/  LDL.LU R56, [R1+0x618] ;  /* 0x0006180001387983 */ /* 0x000ee80000300800 */
[----:B-1----:R1:W-:Y:S01]  /*10bd0*/  STL [R1+0x550], R0 ;  /* 0x0005500001007387 */ /* 0x0023e20000100800 */
[----:B0-----:R-:W-:-:S03]  /*10be0*/  FADD R32, R0, R2 ;  /* 0x0000000200207221 */ /* 0x001fc60000000000 */
[----:B------:R-:W-:Y:S04]  /*10bf0*/  STL [R1+0x54c], R2 ;  /* 0x00054c0201007387 */ /* 0x000fe80000100800 */
[----:B-1----:R-:W4:Y:S04]  /*10c00*/  LDL R0, [R1+0x620] ;  /* 0x0006200001007983 */ /* 0x002f280000100800 */
[----:B------:R-:W4:Y:S04]  /*10c10*/  LDL.LU R39, [R1+0x61c] ;  /* 0x00061c0001277983 */ /* 0x000f280000300800 */
[----:B------:R-:W0:Y:S04]  /*10c20*/  SHFL.BFLY PT, R29, R33, 0x1, 0x1f ;  /* 0x0c201f00211d7f89 */ /* 0x000e2800000e0000 */
[----:B------:R-:W1:Y:S04]  /*10c30*/  SHFL.BFLY PT, R37, R28, 0x2, 0x1f ;  /* 0x0c401f001c257f89 */ /* 0x000e6800000e0000 */
[----:B------:R-:W-:Y:S04]  /*10c40*/  @P0 STS [R40+0x40280], R34 ;  /* 0x0402802228000388 */ /* 0x000fe80000000800 */
[----:B------:R-:W-:Y:S04]  /*10c50*/  SHFL.BFLY PT, R34, R32, 0x2, 0x1f ;  /* 0x0c401f0020227f89 */ /* 0x000fe800000e0000 */
[----:B------:R-:W-:Y:S01]  /*10c60*/  @P0 STS [R40+0x40300], R35 ;  /* 0x0403002328000388 */ /* 0x000fe20000000800 */
[----:B0-----:R-:W-:Y:S01]  /*10c70*/  FADD R36, R33, R29 ;  /* 0x0000001d21247221 */ /* 0x001fe20000000000 */
[----:B------:R-:W-:Y:S01]  /*10c80*/  FADD R29, R3, R60 ;  /* 0x0000003c031d7221 */ /* 0x000fe20000000000 */
[----:B-1----:R-:W-:-:S04]  /*10c90*/  FADD R28, R28, R37 ;  /* 0x000000251c1c7221 */ /* 0x002fc80000000000 */
[----:B------:R-:W0:Y:S04]  /*10ca0*/  SHFL.BFLY PT, R35, R29, 0x2, 0x1f ;  /* 0x0c401f001d237f89 */ /* 0x000e2800000e0000 */
[----:B------:R-:W1:Y:S01]  /*10cb0*/  SHFL.BFLY PT, R33, R28, 0x1, 0x1f ;  /* 0x0c201f001c217f89 */ /* 0x000e6200000e0000 */
[----:B0-----:R-:W-:Y:S01]  /*10cc0*/  FADD R29, R29, R35 ;  /* 0x000000231d1d7221 */ /* 0x001fe20000000000 */
[----:B-1----:R-:W-:Y:S01]  /*10cd0*/  FADD R28, R28, R33 ;  /* 0x000000211c1c7221 */ /* 0x002fe20000000000 */
[----:B--2---:R-:W-:Y:S02]  /*10ce0*/  FMNMX R55, R55, R57, !PT ;  /* 0x0000003937377209 */ /* 0x004fe40007800000 */
[----:B---3--:R-:W-:-:S03]  /*10cf0*/  FMNMX R54, R54, R56, !PT ;  /* 0x0000003836367209 */ /* 0x008fc60007800000 */
[--C-:B------:R-:W-:Y:S02]  /*10d00*/  FFMA R30, R30, UR9, -R55.reuse ;  /* 0x000000091e1e7c23 */ /* 0x100fe40008000837 */
[--C-:B------:R-:W-:Y:S01]  /*10d10*/  FFMA R24, R24, UR9, -R54.reuse ;  /* 0x0000000918187c23 */ /* 0x100fe20008000836 */
[----:B------:R-:W-:Y:S01]  /*10d20*/  FFMA R31, R31, UR9, -R55 ;  /* 0x000000091f1f7c23 */ /* 0x000fe20008000837 */
[----:B------:R-:W-:Y:S02]  /*10d30*/  FFMA R25, R25, UR9, -R54 ;  /* 0x0000000919197c23 */ /* 0x000fe40008000836 */
[----:B------:R-:W-:Y:S01]  /*10d40*/  FMUL R24, R24, 1.4426950216293334961 ;  /* 0x3fb8aa3b18187820 */ /* 0x000fe20000400000 */
[----:B------:R-:W-:Y:S01]  /*10d50*/  FMUL R30, R30, 1.4426950216293334961 ;  /* 0x3fb8aa3b1e1e7820 */ /* 0x000fe20000400000 */
[----:B------:R-:W-:Y:S02]  /*10d60*/  FMUL R31, R31, 1.4426950216293334961 ;  /* 0x3fb8aa3b1f1f7820 */ /* 0x000fe40000400000 */
[----:B------:R0:W-:Y:S01]  /*10d70*/  MUFU.EX2 R37, R24 ;  /* 0x0000001800257308 */ /* 0x0001e20000000800 */
[----:B----4-:R-:W-:-:S07]  /*10d80*/  FMNMX R38, R53, R39, !PT ;  /* 0x0000002735267209 */ /* 0x010fce0007800000 */
[----:B------:R1:W2:Y:S01]  /*10d90*/  MUFU.EX2 R2, R30 ;  /* 0x0000001e00027308 */ /* 0x0002a20000000800 */
[----:B0-----:R-:W-:Y:S01]  /*10da0*/  FMUL R24, R25, 1.4426950216293334961 ;  /* 0x3fb8aa3b19187820 */ /* 0x001fe20000400000 */
[--C-:B------:R-:W-:Y:S01]  /*10db0*/  FFMA R25, R26, UR9, -R38.reuse ;  /* 0x000000091a197c23 */ /* 0x100fe20008000826 */
[----:B------:R-:W-:-:S05]  /*10dc0*/  FFMA R27, R27, UR9, -R38 ;  /* 0x000000091b1b7c23 */ /* 0x000fca0008000826 */
[----:B------:R-:W0:Y:S01]  /*10dd0*/  MUFU.EX2 R3, R31 ;  /* 0x0000001f00037308 */ /* 0x000e220000000800 */
[----:B-1----:R-:W-:Y:S01]  /*10de0*/  FADD R30, R32, R34 ;  /* 0x00000022201e7221 */ /* 0x002fe20000000000 */
[----:B------:R-:W-:Y:S01]  /*10df0*/  FMUL R32, R25, 1.4426950216293334961 ;  /* 0x3fb8aa3b19207820 */ /* 0x000fe20000400000 */
[----:B------:R-:W-:-:S05]  /*10e00*/  FMUL R27, R27, 1.4426950216293334961 ;  /* 0x3fb8aa3b1b1b7820 */ /* 0x000fca0000400000 */
[----:B------:R-:W1:Y:S08]  /*10e10*/  MUFU.EX2 R35, R24 ;  /* 0x0000001800237308 */ /* 0x000e700000000800 */
[----:B------:R-:W3:Y:S01]  /*10e20*/  MUFU.EX2 R33, R32 ;  /* 0x0000002000217308 */ /* 0x000ee20000000800 */
[----:B------:R-:W-:Y:S07]  /*10e30*/  STL [R1+0x1b4], R55 ;  /* 0x0001b43701007387 */ /* 0x000fee0000100800 */
[----:B------:R-:W4:Y:S01]  /*10e40*/  MUFU.EX2 R34, R27 ;  /* 0x0000001b00227308 */ /* 0x000f220000000800 */
[----:B--2---:R-:W-:Y:S01]  /*10e50*/  STL [R1+0x548], R2 ;  /* 0x0005480201007387 */ /* 0x004fe20000100800 */
[----:B0-----:R-:W-:-:S03]  /*10e60*/  FADD R26, R2, R3 ;  /* 0x00000003021a7221 */ /* 0x001fc60000000000 */
[----:B------:R-:W-:Y:S04]  /*10e70*/  STL [R1+0x1b0], R54 ;  /* 0x0001b03601007387 */ /* 0x000fe80000100800 */
[----:B------:R0:W-:Y:S04]  /*10e80*/  STL [R1+0x544], R3 ;  /* 0x0005440301007387 */ /* 0x0001e80000100800 */
[----:B------:R-:W-:Y:S04]  /*10e90*/  STL [R1+0x1ac], R38 ;  /* 0x0001ac2601007387 */ /* 0x000fe80000100800 */
[----:B------:R-:W-:Y:S04]  /*10ea0*/  STL [R1+0x540], R37 ;  /* 0x0005402501007387 */ /* 0x000fe80000100800 */
[----:B0-----:R-:W2:Y:S01]  /*10eb0*/  LDL R3, [R1+0x624] ;  /* 0x0006240001037983 */ /* 0x001ea20000100800 */
[----:B------:R-:W-:-:S03]  /*10ec0*/  FMNMX R2, R52, R0, !PT ;  /* 0x0000000034027209 */ /* 0x000fc60007800000 */
[----:B-1----:R-:W-:Y:S04]  /*10ed0*/  STL [R1+0x53c], R35 ;  /* 0x00053c2301007387 */ /* 0x002fe80000100800 */
[----:B---3--:R-:W-:Y:S04]  /*10ee0*/  STL [R1+0x538], R33 ;  /* 0x0005382101007387 */ /* 0x008fe80000100800 */
[----:B----4-:R-:W-:Y:S04]  /*10ef0*/  STL [R1+0x534], R34 ;  /* 0x0005342201007387 */ /* 0x010fe80000100800 */
[----:B------:R-:W3:Y:S04]  /*10f00*/  LDL R0, [R1+0x628] ;  /* 0x0006280001007983 */ /* 0x000ee80000100800 */
[----:B------:R-:W0:Y:S04]  /*10f10*/  SHFL.BFLY PT, R31, R29, 0x1, 0x1f ;  /* 0x0c201f001d1f7f89 */ /* 0x000e2800000e0000 */
[----:B------:R-:W1:Y:S04]  /*10f20*/  SHFL.BFLY PT, R24, R30, 0x1, 0x1f ;  /* 0x0c201f001e187f89 */ /* 0x000e6800000e0000 */
[----:B------:R-:W-:Y:S01]  /*10f30*/  STL [R1+0x1a8], R2 ;  /* 0x0001a80201007387 */ /* 0x000fe20000100800 */
[----:B0-----:R-:W-:Y:S01]  /*10f40*/  FADD R27, R29, R31 ;  /* 0x0000001f1d1b7221 */ /* 0x001fe20000000000 */
[----:B------:R-:W-:-:S04]  /*10f50*/  FFMA R29, R21, UR9, -R2 ;  /* 0x00000009151d7c23 */ /* 0x000fc80008000802 */
[----:B------:R0:W-:Y:S02]  /*10f60*/  @P0 STS [R40+0x403c0], R27 ;  /* 0x0403c01b28000388 */ /* 0x0001e40000000800 */
[----:B0-----:R-:W-:Y:S02]  /*10f70*/  FFMA R27, R20, UR9, -R2 ;  /* 0x00000009141b7c23 */ /* 0x001fe40008000802 */
[----:B------:R-:W4:Y:S01]  /*10f80*/  LDL R2, [R1+0x62c] ;  /* 0x00062c0001027983 */ /* 0x000f220000100800 */
[----:B------:R-:W-:Y:S01]  /*10f90*/  FMUL R29, R29, 1.4426950216293334961 ;  /* 0x3fb8aa3b1d1d7820 */ /* 0x000fe20000400000 */
[----:B------:R-:W-:Y:S01]  /*10fa0*/  FMUL R27, R27, 1.4426950216293334961 ;  /* 0x3fb8aa3b1b1b7820 */ /* 0x000fe20000400000 */
[----:B-1----:R-:W-:Y:S02]  /*10fb0*/  FADD R20, R30, R24 ;  /* 0x000000181e147221 */ /* 0x002fe40000000000 */
[----:B------:R-:W-:Y:S08]  /*10fc0*/  MUFU.EX2 R31, R29 ;  /* 0x0000001d001f7308 */ /* 0x000ff00000000800 */
[----:B------:R-:W0:Y:S02]  /*10fd0*/  MUFU.EX2 R30, R27 ;  /* 0x0000001b001e7308 */ /* 0x000e240000000800 */
[----:B0-----:R-:W-:Y:S04]  /*10fe0*/  STL [R1+0x530], R30 ;  /* 0x0005301e01007387 */ /* 0x001fe80000100800 */
[----:B------:R-:W-:Y:S04]  /*10ff0*/  STL [R1+0x23c], R31 ;  /* 0x00023c1f01007387 */ /* 0x000fe80000100800 */
[----:B------:R-:W0:Y:S01]  /*11000*/  SHFL.BFLY PT, R25, R26, 0x2, 0x1f ;  /* 0x0c401f001a197f89 */ /* 0x000e2200000e0000 */
[----:B--2---:R-:W-:-:S05]  /*11010*/  FMNMX R3, R51, R3, !PT ;  /* 0x0000000333037209 */ /* 0x004fca0007800000 */
[----:B------:R-:W-:Y:S01]  /*11020*/  STL [R1+0x1a4], R3 ;  /* 0x0001a40301007387 */ /* 0x000fe20000100800 */
[----:B---3--:R-:W-:-:S03]  /*11030*/  FMNMX R29, R50, R0, !PT ;  /* 0x00000000321d7209 */ /* 0x008fc60007800000 */
[----:B------:R-:W2:Y:S01]  /*11040*/  LDL R0, [R1+0x630] ;  /* 0x0006300001007983 */ /* 0x000ea20000100800 */
[----:B0-----:R-:W-:Y:S01]  /*11050*/  FADD R25, R26, R25 ;  /* 0x000000191a197221 */ /* 0x001fe20000000000 */
[----:B------:R-:W-:Y:S01]  /*11060*/  FADD R26, R33, R34 ;  /* 0x00000022211a7221 */ /* 0x000fe20000000000 */
[----:B------:R-:W-:-:S04]  /*11070*/  FADD R24, R37, R35 ;  /* 0x0000002325187221 */ /* 0x000fc80000000000 */
[----:B------:R-:W0:Y:S04]  /*11080*/  SHFL.BFLY PT, R21, R26, 0x2, 0x1f ;  /* 0x0c401f001a157f89 */ /* 0x000e2800000e0000 */
[----:B------:R-:W-:Y:S04]  /*11090*/  @P0 STS [R40+0x40380], R28 ;  /* 0x0403801c28000388 */ /* 0x000fe80000000800 */
[----:B------:R-:W1:Y:S04]  /*110a0*/  SHFL.BFLY PT, R28, R24, 0x2, 0x1f ;  /* 0x0c401f00181c7f89 */ /* 0x000e6800000e0000 */
[----:B------:R-:W3:Y:S01]  /*110b0*/  SHFL.BFLY PT, R27, R25, 0x1, 0x1f ;  /* 0x0c201f00191b7f89 */ /* 0x000ee200000e0000 */
[----:B0-----:R-:W-:-:S05]  /*110c0*/  FADD R21, R26, R21 ;  /* 0x000000151a157221 */ /* 0x001fca0000000000 */
[----:B------:R-:W0:Y:S01]  /*110d0*/  SHFL.BFLY PT, R26, R21, 0x1, 0x1f ;  /* 0x0c201f00151a7f89 */ /* 0x000e2200000e0000 */
[----:B-1----:R-:W-:Y:S01]  /*110e0*/  FADD R24, R24, R28 ;  /* 0x0000001c18187221 */ /* 0x002fe20000000000 */
[--C-:B------:R-:W-:Y:S02]  /*110f0*/  FFMA R28, R22, UR9, -R3.reuse ;  /* 0x00000009161c7c23 */ /* 0x100fe40008000803 */
[----:B------:R3:W-:Y:S01]  /*11100*/  @P0 STS [R40+0x40400], R20 ;  /* 0x0404001428000388 */ /* 0x0007e20000000800 */
[----:B------:R-:W-:Y:S01]  /*11110*/  FFMA R23, R23, UR9, -R3 ;  /* 0x0000000917177c23 */ /* 0x000fe20008000803 */
[----:B------:R-:W-:-:S03]  /*11120*/  FMUL R28, R28, 1.4426950216293334961 ;  /* 0x3fb8aa3b1c1c7820 */ /* 0x000fc60000400000 */
[----:B------:R-:W-:Y:S01]  /*11130*/  FMUL R23, R23, 1.4426950216293334961 ;  /* 0x3fb8aa3b17177820 */ /* 0x000fe20000400000 */
[----:B---3--:R-:W-:Y:S02]  /*11140*/  FADD R20, R25, R27 ;  /* 0x0000001b19147221 */ /* 0x008fe40000000000 */
[----:B------:R-:W1:Y:S01]  /*11150*/  SHFL.BFLY PT, R27, R24, 0x1, 0x1f ;  /* 0x0c201f00181b7f89 */ /* 0x000e6200000e0000 */
[----:B------:R-:W3:Y:S01]  /*11160*/  MUFU.EX2 R3, R28 ;  /* 0x0000001c00037308 */ /* 0x000ee20000000800 */
[----:B------:R-:W-:-:S07]  /*11170*/  FADD R25, R30, R31 ;  /* 0x0000001f1e197221 */ /* 0x000fce0000000000 */
[----:B------:R3:W1:Y:S01]  /*11180*/  MUFU.EX2 R28, R23 ;  /* 0x00000017001c7308 */ /* 0x0006620000000800 */
[----:B------:R-:W4:Y:S01]  /*11190*/  SHFL.BFLY PT, R22, R25, 0x2, 0x1f ;  /* 0x0c401f0019167f89 */ /* 0x000f2200000e0000 */
[----:B0-----:R-:W-:Y:S01]  /*111a0*/  FADD R21, R21, R26 ;  /* 0x0000001a15157221 */ /* 0x001fe20000000000 */
[----:B---3--:R-:W-:-:S04]  /*111b0*/  FFMA R23, R16, UR9, -R29 ;  /* 0x0000000910177c23 */ /* 0x008fc8000800081d */
[----:B------:R-:W-:Y:S01]  /*111c0*/  FMUL R23, R23, 1.4426950216293334961 ;  /* 0x3fb8aa3b17177820 */ /* 0x000fe20000400000 */
[----:B------:R-:W-:-:S03]  /*111d0*/  FFMA R17, R17, UR9, -R29 ;  /* 0x0000000911117c23 */ /* 0x000fc6000800081d */
[----:B------:R0:W3:Y:S01]  /*111e0*/  MUFU.EX2 R26, R23 ;  /* 0x00000017001a7308 */ /* 0x0000e20000000800 */
[----:B-1----:R-:W-:Y:S01]  /*111f0*/  FADD R16, R24, R27 ;  /* 0x0000001b18107221 */ /* 0x002fe20000000000 */
[----:B0-----:R-:W-:-:S06]  /*11200*/  FMUL R23, R17, 1.4426950216293334961 ;  /* 0x3fb8aa3b11177820 */ /* 0x001fcc0000400000 */
[----:B------:R-:W0:Y:S01]  /*11210*/  MUFU.EX2 R27, R23 ;  /* 0x00000017001b7308 */ /* 0x000e220000000800 */
[----:B----4-:R-:W-:Y:S01]  /*11220*/  FMNMX R2, R49, R2, !PT ;  /* 0x0000000231027209 */ /* 0x010fe20007800000 */
[----:B------:R1:W-:Y:S01]  /*11230*/  STL [R1+0x234], R3 ;  /* 0x0002340301007387 */ /* 0x0003e20000100800 */
[----:B------:R-:W-:-:S03]  /*11240*/  FADD R17, R3, R28 ;  /* 0x0000001c03117221 */ /* 0x000fc60000000000 */
[----:B------:R-:W-:Y:S04]  /*11250*/  STL [R1+0x1a0], R29 ;  /* 0x0001a01d01007387 */ /* 0x000fe80000100800 */
[----:B------:R-:W-:Y:S04]  /*11260*/  STL [R1+0x228], R28 ;  /* 0x0002281c01007387 */ /* 0x000fe80000100800 */
[----:B---3--:R-:W-:Y:S04]  /*11270*/  STL [R1+0x224], R26 ;  /* 0x0002241a01007387 */ /* 0x008fe80000100800 */
[----:B------:R3:W-:Y:S01]  /*11280*/  STL [R1+0x19c], R2 ;  /* 0x00019c0201007387 */ /* 0x0007e20000100800 */
[----:B------:R-:W-:-:S03]  /*11290*/  FADD R22, R25, R22 ;  /* 0x0000001619167221 */ /* 0x000fc60000000000 */
[----:B-1----:R-:W4:Y:S01]  /*112a0*/  LDL R3, [R1+0x634] ;  /* 0x0006340001037983 */ /* 0x002f220000100800 */
[--C-:B------:R-:W-:Y:S01]  /*112b0*/  FFMA R24, R18, UR9, -R2.reuse ;  /* 0x0000000912187c23 */ /* 0x100fe20008000802 */
[----:B------:R-:W-:Y:S02]  /*112c0*/  FFMA R19, R19, UR9, -R2 ;  /* 0x0000000913137c23 */ /* 0x000fe40008000802 */
[----:B0-----:R-:W-:Y:S01]  /*112d0*/  STL [R1+0x220], R27 ;  /* 0x0002201b01007387 */ /* 0x001fe20000100800 */
[----:B------:R-:W-:-:S03]  /*112e0*/  FMUL R24, R24, 1.4426950216293334961 ;  /* 0x3fb8aa3b18187820 */ /* 0x000fc60000400000 */
[----:B------:R-:W0:Y:S04]  /*112f0*/  SHFL.BFLY PT, R23, R22, 0x1, 0x1f ;  /* 0x0c201f0016177f89 */ /* 0x000e2800000e0000 */
[----:B---3--:R-:W3:Y:S01]  /*11300*/  LDL R2, [R1+0x638] ;  /* 0x0006380001027983 */ /* 0x008ee20000100800 */
[----:B------:R-:W-:Y:S01]  /*11310*/  FMUL R19, R19, 1.4426950216293334961 ;  /* 0x3fb8aa3b13137820 */ /* 0x000fe20000400000 */
[----:B------:R-:W1:Y:S08]  /*11320*/  MUFU.EX2 R24, R24 ;  /* 0x0000001800187308 */ /* 0x000e700000000800 */
[----:B------:R-:W0:Y:S01]  /*11330*/  MUFU.EX2 R25, R19 ;  /* 0x0000001300197308 */ /* 0x000e220000000800 */
[----:B------:R0:W-:Y:S04]  /*11340*/  @P0 STS [R40+0x40480], R16 ;  /* 0x0404801028000388 */ /* 0x0001e80000000800 */
[----:B-1----:R-:W-:Y:S01]  /*11350*/  STL [R1+0x21c], R24 ;  /* 0x00021c1801007387 */ /* 0x002fe20000100800 */
[----:B0-----:R-:W-:-:S03]  /*11360*/  FADD R16, R22, R23 ;  /* 0x0000001716107221 */ /* 0x001fc60000000000 */
[----:B------:R-:W-:Y:S01]  /*11370*/  STL [R1+0x218], R25 ;  /* 0x0002181901007387 */ /* 0x000fe20000100800 */
[----:B--2---:R-:W-:-:S03]  /*11380*/  FMNMX R23, R48, R0, !PT ;  /* 0x0000000030177209 */ /* 0x004fc60007800000 */
[----:B------:R-:W2:Y:S04]  /*11390*/  LDL R0, [R1+0x63c] ;  /* 0x00063c0001007983 */ /* 0x000ea80000100800 */
[----:B------:R-:W0:Y:S04]  /*113a0*/  SHFL.BFLY PT, R18, R17, 0x2, 0x1f ;  /* 0x0c401f0011127f89 */ /* 0x000e2800000e0000 */
[----:B------:R1:W-:Y:S02]  /*113b0*/  @P0 STS [R40+0x404c0], R21 ;  /* 0x0404c01528000388 */ /* 0x0003e40000000800 */
[----:B-1----:R-:W-:-:S02]  /*113c0*/  FADD R21, R26, R27 ;  /* 0x0000001b1a157221 */ /* 0x002fc40000000000 */
[----:B------:R-:W-:Y:S04]  /*113d0*/  @P0 STS [R40+0x40440], R20 ;  /* 0x0404401428000388 */ /* 0x000fe80000000800 */
[----:B------:R-:W1:Y:S01]  /*113e0*/  SHFL.BFLY PT, R22, R21, 0x2, 0x1f ;  /* 0x0c401f0015167f89 */ /* 0x000e6200000e0000 */
[----:B0-----:R-:W-:Y:S01]  /*113f0*/  FADD R18, R17, R18 ;  /* 0x0000001211127221 */ /* 0x001fe20000000000 */
[----:B------:R-:W-:-:S04]  /*11400*/  FADD R17, R24, R25 ;  /* 0x0000001918117221 */ /* 0x000fc80000000000 */
[----:B------:R-:W-:Y:S04]  /*11410*/  SHFL.BFLY PT, R20, R18, 0x1, 0x1f ;  /* 0x0c201f0012147f89 */ /* 0x000fe800000e0000 */
[----:B------:R-:W0:Y:S01]  /*11420*/  SHFL.BFLY PT, R19, R17, 0x2, 0x1f ;  /* 0x0c401f0011137f89 */ /* 0x000e2200000e0000 */
[--C-:B------:R-:W-:Y:S01]  /*11430*/  FFMA R12, R12, UR9, -R23.reuse ;  /* 0x000000090c0c7c23 */ /* 0x100fe20008000817 */
[----:B------:R-:W-:Y:S02]  /*11440*/  FFMA R13, R13, UR9, -R23 ;  /* 0x000000090d0d7c23 */ /* 0x000fe40008000817 */
[----:B------:R1:W-:Y:S01]  /*11450*/  @P0 STS [R40+0x40500], R16 ;  /* 0x0405001028000388 */ /* 0x0003e20000000800 */
[----:B------:R-:W-:Y:S01]  /*11460*/  FMUL R12, R12, 1.4426950216293334961 ;  /* 0x3fb8aa3b0c0c7820 */ /* 0x000fe20000400000 */
[----:B------:R-:W-:-:S02]  /*11470*/  FMUL R13, R13, 1.4426950216293334961 ;  /* 0x3fb8aa3b0d0d7820 */ /* 0x000fc40000400000 */
[----:B------:R0:W-:Y:S02]  /*11480*/  STL [R1+0x198], R23 ;  /* 0x0001981701007387 */ /* 0x0001e40000100800 */
[----:B------:R0:W-:Y:S01]  /*11490*/  MUFU.EX2 R24, R13 ;  /* 0x0000000d00187308 */ /* 0x0001e20000000800 */
[----:B-1----:R-:W-:-:S07]  /*114a0*/  FADD R16, R21, R22 ;  /* 0x0000001615107221 */ /* 0x002fce0000000000 */
[----:B0-----:R0:W1:Y:S01]  /*114b0*/  MUFU.EX2 R23, R12 ;  /* 0x0000000c00177308 */ /* 0x0010620000000800 */
[----:B------:R-:W-:Y:S01]  /*114c0*/  FADD R13, R17, R19 ;  /* 0x00000013110d7221 */ /* 0x000fe20000000000 */
[----:B0-----:R-:W-:Y:S02]  /*114d0*/  FADD R12, R18, R20 ;  /* 0x00000014120c7221 */ /* 0x001fe40000000000 */
[----:B------:R-:W0:Y:S04]  /*114e0*/  SHFL.BFLY PT, R18, R16, 0x1, 0x1f ;  /* 0x0c201f0010127f89 */ /* 0x000e2800000e0000 */
[----:B------:R-:W0:Y:S04]  /*114f0*/  SHFL.BFLY PT, R17, R13, 0x1, 0x1f ;  /* 0x0c201f000d117f89 */ /* 0x000e2800000e0000 */
[----:B-1----:R-:W-:Y:S04]  /*11500*/  STL [R1+0x214], R23 ;  /* 0x0002141701007387 */ /* 0x002fe80000100800 */
[----:B------:R-:W-:Y:S01]  /*11510*/  STL [R1+0x210], R24 ;  /* 0x0002101801007387 */ /* 0x000fe20000100800 */
[----:B----4-:R-:W-:-:S05]  /*11520*/  FMNMX R3, R47, R3, !PT ;  /* 0x000000032f037209 */ /* 0x010fca0007800000 */
[--C-:B------:R-:W-:Y:S01]  /*11530*/  FFMA R14, R14, UR9, -R3.reuse ;  /* 0x000000090e0e7c23 */ /* 0x100fe20008000803 */
[----:B------:R-:W-:-:S03]  /*11540*/  FFMA R19, R15, UR9, -R3 ;  /* 0x000000090f137c23 */ /* 0x000fc60008000803 */
[----:B------:R-:W-:Y:S01]  /*11550*/  FMUL R20, R14, 1.4426950216293334961 ;  /* 0x3fb8aa3b0e147820 */ /* 0x000fe20000400000 */
[----:B------:R-:W-:Y:S01]  /*11560*/  FADD R14, R23, R24 ;  /* 0x00000018170e7221 */ /* 0x000fe20000000000 */
[----:B---3--:R-:W-:Y:S01]  /*11570*/  FMNMX R2, R46, R2, !PT ;  /* 0x000000022e027209 */ /* 0x008fe20007800000 */
[----:B------:R-:W-:Y:S01]  /*11580*/  FMUL R19, R19, 1.4426950216293334961 ;  /* 0x3fb8aa3b13137820 */ /* 0x000fe20000400000 */
[----:B------:R1:W-:Y:S03]  /*11590*/  STL [R1+0x194], R3 ;  /* 0x0001940301007387 */ /* 0x0003e60000100800 */
[----:B------:R-:W-:Y:S01]  /*115a0*/  FFMA R8, R8, UR9, -R2 ;  /* 0x0000000908087c23 */ /* 0x000fe20008000802 */
[----:B------:R-:W3:Y:S01]  /*115b0*/  SHFL.BFLY PT, R15, R14, 0x2, 0x1f ;  /* 0x0c401f000e0f7f89 */ /* 0x000ee200000e0000 */
[----:B------:R-:W4:Y:S03]  /*115c0*/  MUFU.EX2 R20, R20 ;  /* 0x0000001400147308 */ /* 0x000f260000000800 */
[----:B-1----:R-:W2:Y:S05]  /*115d0*/  LDL R3, [R1+0x640] ;  /* 0x0006400001037983 */ /* 0x002eaa0000100800 */
[----:B------:R1:W3:Y:S02]  /*115e0*/  MUFU.EX2 R21, R19 ;  /* 0x0000001300157308 */ /* 0x0002e40000000800 */
[----:B-1----:R-:W-:Y:S01]  /*115f0*/  FMUL R19, R8, 1.4426950216293334961 ;  /* 0x3fb8aa3b08137820 */ /* 0x002fe20000400000 */
[----:B0-----:R-:W-:Y:S01]  /*11600*/  FADD R8, R16, R18 ;  /* 0x0000001210087221 */ /* 0x001fe20000000000 */
[----:B------:R-:W-:Y:S01]  /*11610*/  FFMA R16, R9, UR9, -R2 ;  /* 0x0000000909107c23 */ /* 0x000fe20008000802 */
[----:B------:R-:W-:-:S03]  /*11620*/  FADD R9, R13, R17 ;  /* 0x000000110d097221 */ /* 0x000fc60000000000 */
[----:B------:R-:W0:Y:S01]  /*11630*/  MUFU.EX2 R18, R19 ;  /* 0x0000001300127308 */ /* 0x000e220000000800 */
[----:B------:R-:W-:-:S07]  /*11640*/  FMUL R13, R16, 1.4426950216293334961 ;  /* 0x3fb8aa3b100d7820 */ /* 0x000fce0000400000 */
[----:B------:R1:W0:Y:S01]  /*11650*/  MUFU.EX2 R19, R13 ;  /* 0x0000000d00137308 */ /* 0x0002220000000800 */
[----:B----4-:R-:W-:Y:S04]  /*11660*/  STL [R1+0x20c], R20 ;  /* 0x00020c1401007387 */ /* 0x010fe80000100800 */
[----:B------:R4:W-:Y:S04]  /*11670*/  STL [R1+0x190], R2 ;  /* 0x0001900201007387 */ /* 0x0009e80000100800 */
[----:B---3--:R-:W-:Y:S01]  /*11680*/  STL [R1+0x208], R21 ;  /* 0x0002081501007387 */ /* 0x008fe20000100800 */
[----:B------:R-:W-:-:S03]  /*11690*/  FADD R14, R14, R15 ;  /* 0x0000000f0e0e7221 */ /* 0x000fc60000000000 */
[----:B----4-:R-:W3:Y:S04]  /*116a0*/  LDL R2, [R1+0x644] ;  /* 0x0006440001027983 */ /* 0x010ee80000100800 */
[----:B0-----:R-:W-:Y:S01]  /*116b0*/  STL [R1+0x204], R18 ;  /* 0x0002041201007387 */ /* 0x001fe20000100800 */
[----:B--2---:R-:W-:-:S05]  /*116c0*/  FMNMX R0, R45, R0, !PT ;  /* 0x000000002d007209 */ /* 0x004fca0007800000 */
[--C-:B------:R-:W-:Y:S01]  /*116d0*/  FFMA R10, R10, UR9, -R0.reuse ;  /* 0x000000090a0a7c23 */ /* 0x100fe20008000800 */
[----:B------:R-:W-:Y:S01]  /*116e0*/  FFMA R15, R11, UR9, -R0 ;  /* 0x000000090b0f7c23 */ /* 0x000fe20008000800 */
[----:B------:R0:W-:Y:S02]  /*116f0*/  STL [R1+0x18c], R0 ;  /* 0x00018c0001007387 */ /* 0x0001e40000100800 */
[----:B-1----:R-:W-:Y:S01]  /*11700*/  FMUL R13, R10, 1.4426950216293334961 ;  /* 0x3fb8aa3b0a0d7820 */ /* 0x002fe20000400000 */
[----:B------:R-:W-:Y:S01]  /*11710*/  FMUL R15, R15, 1.4426950216293334961 ;  /* 0x3fb8aa3b0f0f7820 */ /* 0x000fe20000400000 */
[----:B------:R-:W-:Y:S02]  /*11720*/  STL [R1+0x200], R19 ;  /* 0x0002001301007387 */ /* 0x000fe40000100800 */
[----:B------:R-:W1:Y:S02]  /*11730*/  MUFU.EX2 R16, R13 ;  /* 0x0000000d00107308 */ /* 0x000e640000000800 */
[----:B0-----:R-:W2:Y:S06]  /*11740*/  LDL R0, [R1+0x648] ;  /* 0x0006480001007983 */ /* 0x001eac0000100800 */
[----:B------:R-:W0:Y:S01]  /*11750*/  MUFU.EX2 R116, R15 ;  /* 0x0000000f00747308 */ /* 0x000e220000000800 */
[----:B-1----:R-:W-:Y:S04]  /*11760*/  STL [R1+0x1fc], R16 ;  /* 0x0001fc1001007387 */ /* 0x002fe80000100800 */
[----:B0-----:R-:W-:Y:S04]  /*11770*/  STL [R1+0x840], R116 ;  /* 0x0008407401007387 */ /* 0x001fe80000100800 */
[----:B------:R-:W4:Y:S01]  /*11780*/  LDL R15, [R1+0x64c] ;  /* 0x00064c00010f7983 */ /* 0x000f220000100800 */
[----:B------:R-:W-:-:S05]  /*11790*/  FADD R10, R20, R21 ;  /* 0x00000015140a7221 */ /* 0x000fca0000000000 */
[----:B------:R-:W0:Y:S04]  /*117a0*/  SHFL.BFLY PT, R13, R10, 0x2, 0x1f ;  /* 0x0c401f000a0d7f89 */ /* 0x000e2800000e0000 */
[----:B------:R-:W1:Y:S04]  /*117b0*/  SHFL.BFLY PT, R11, R14, 0x1, 0x1f ;  /* 0x0c201f000e0b7f89 */ /* 0x000e6800000e0000 */
[----:B------:R0:W-:Y:S04]  /*117c0*/  @P0 STS [R40+0x40580], R8 ;  /* 0x0405800828000388 */ /* 0x0001e80000000800 */
[----:B------:R0:W-:Y:S02]  /*117d0*/  @P0 STS [R40+0x405c0], R9 ;  /* 0x0405c00928000388 */ /* 0x0001e40000000800 */
[----:B0-----:R-:W-:-:S02]  /*117e0*/  FADD R8, R18, R19 ;  /* 0x0000001312087221 */ /* 0x001fc40000000000 */
[----:B------:R-:W-:Y:S01]  /*117f0*/  @P0 STS [R40+0x40540], R12 ;  /* 0x0405400c28000388 */ /* 0x000fe20000000800 */
[----:B------:R-:W-:Y:S01]  /*11800*/  FADD R10, R10, R13 ;  /* 0x0000000d0a0a7221 */ /* 0x000fe20000000000 */
[----:B------:R-:W-:Y:S02]  /*11810*/  FADD R9, R16, R116 ;  /* 0x0000007410097221 */ /* 0x000fe40000000000 */
[----:B------:R-:W-:Y:S01]  /*11820*/  SHFL.BFLY PT, R12, R8, 0x2, 0x1f ;  /* 0x0c401f00080c7f89 */ /* 0x000fe200000e0000 */
[----:B-1----:R-:W-:-:S03]  /*11830*/  FADD R14, R14, R11 ;  /* 0x0000000b0e0e7221 */ /* 0x002fc60000000000 */
[----:B------:R-:W0:Y:S04]  /*11840*/  SHFL.BFLY PT, R11, R10, 0x1, 0x1f ;  /* 0x0c201f000a0b7f89 */ /* 0x000e2800000e0000 */
[----:B------:R-:W1:Y:S01]  /*11850*/  SHFL.BFLY PT, R13, R9, 0x2, 0x1f ;  /* 0x0c401f00090d7f89 */ /* 0x000e6200000e0000 */
[----:B------:R-:W-:-:S05]  /*11860*/  FMNMX R3, R44, R3, !PT ;  /* 0x000000032c037209 */ /* 0x000fca0007800000 */
[--C-:B------:R-:W-:Y:S01]  /*11870*/  FFMA R4, R4, UR9, -R3.reuse ;  /* 0x0000000904047c23 */ /* 0x100fe20008000803 */
[----:B------:R-:W-:-:S03]  /*11880*/  FFMA R5, R5, UR9, -R3 ;  /* 0x0000000905057c23 */ /* 0x000fc60008000803 */
[----:B------:R-:W-:Y:S01]  /*11890*/  FMUL R4, R4, 1.4426950216293334961 ;  /* 0x3fb8aa3b04047820 */ /* 0x000fe20000400000 */
[----:B------:R-:W-:-:S03]  /*118a0*/  FMUL R5, R5, 1.4426950216293334961 ;  /* 0x3fb8aa3b05057820 */ /* 0x000fc60000400000 */
[----:B------:R0:W-:Y:S08]  /*118b0*/  MUFU.EX2 R111, R4 ;  /* 0x00000004006f7308 */ /* 0x0001f00000000800 */
[----:B------:R1:W3:Y:S01]  /*118c0*/  MUFU.EX2 R110, R5 ;  /* 0x00000005006e7308 */ /* 0x0002e20000000800 */
[----:B0-----:R-:W-:Y:S01]  /*118d0*/  FADD R4, R10, R11 ;  /* 0x0000000b0a047221 */ /* 0x001fe20000000000 */
[----:B-1----:R-:W-:Y:S01]  /*118e0*/  FADD R5, R8, R12 ;  /* 0x0000000c08057221 */ /* 0x002fe20000000000 */
[----:B---3--:R-:W-:-:S04]  /*118f0*/  FMNMX R2, R43, R2, !PT ;  /* 0x000000022b027209 */ /* 0x008fc80007800000 */
[----:B------:R-:W0:Y:S01]  /*11900*/  SHFL.BFLY PT, R8, R5, 0x1, 0x1f ;  /* 0x0c201f0005087f89 */ /* 0x000e2200000e0000 */
[--C-:B------:R-:W-:Y:S01]  /*11910*/  FFMA R7, R7, UR9, -R2.reuse ;  /* 0x0000000907077c23 */ /* 0x100fe20008000802 */
[----:B------:R-:W-:Y:S01]  /*11920*/  FFMA R10, R6, UR9, -R2 ;  /* 0x00000009060a7c23 */ /* 0x000fe20008000802 */
[----:B------:R-:W-:Y:S02]  /*11930*/  FADD R6, R9, R13 ;  /* 0x0000000d09067221 */ /* 0x000fe40000000000 */
[----:B------:R-:W-:Y:S01]  /*11940*/  FMUL R9, R7, 1.4426950216293334961 ;  /* 0x3fb8aa3b07097820 */ /* 0x000fe20000400000 */
[----:B------:R-:W-:Y:S01]  /*11950*/  FMUL R10, R10, 1.4426950216293334961 ;  /* 0x3fb8aa3b0a0a7820 */ /* 0x000fe20000400000 */
[----:B------:R-:W-:Y:S02]  /*11960*/  FADD R7, R111, R110 ;  /* 0x0000006e6f077221 */ /* 0x000fe40000000000 */
[----:B------:R1:W-:Y:S08]  /*11970*/  MUFU.EX2 R106, R9 ;  /* 0x00000009006a7308 */ /* 0x0003f00000000800 */
[----:B------:R3:W0:Y:S01]  /*11980*/  MUFU.EX2 R107, R10 ;  /* 0x0000000a006b7308 */ /* 0x0006220000000800 */
[----:B-1----:R-:W1:Y:S04]  /*11990*/  SHFL.BFLY PT, R9, R6, 0x1, 0x1f ;  /* 0x0c201f0006097f89 */ /* 0x002e6800000e0000 */
[----:B---3--:R-:W3:Y:S01]  /*119a0*/  SHFL.BFLY PT, R10, R7, 0x2, 0x1f ;  /* 0x0c401f00070a7f89 */ /* 0x008ee200000e0000 */
[----:B0-----:R-:W-:-:S03]  /*119b0*/  FADD R5, R5, R8 ;  /* 0x0000000805057221 */ /* 0x001fc60000000000 */
[----:B------:R-:W-:Y:S01]  /*119c0*/  @P0 STS [R40+0x40640], R4 ;  /* 0x0406400428000388 */ /* 0x000fe20000000800 */
[----:B------:R-:W-:-:S03]  /*119d0*/  FADD R8, R107, R106 ;  /* 0x0000006a6b087221 */ /* 0x000fc60000000000 */
[----:B------:R-:W-:Y:S01]  /*119e0*/  @P0 STS [R40+0x40680], R5 ;  /* 0x0406800528000388 */ /* 0x000fe20000000800 */
[----:B-1----:R-:W-:-:S03]  /*119f0*/  FADD R6, R6, R9 ;  /* 0x0000000906067221 */ /* 0x002fc60000000000 */
[----:B------:R-:W0:Y:S01]  /*11a00*/  SHFL.BFLY PT, R9, R8, 0x2, 0x1f ;  /* 0x0c401f0008097f89 */ /* 0x000e2200000e0000 */
[----:B---3--:R-:W-:-:S05]  /*11a10*/  FADD R7, R7, R10 ;  /* 0x0000000a07077221 */ /* 0x008fca0000000000 */
[----:B------:R-:W1:Y:S01]  /*11a20*/  SHFL.BFLY PT, R10, R7, 0x1, 0x1f ;  /* 0x0c201f00070a7f89 */ /* 0x000e6200000e0000 */
[----:B0-----:R-:W-:Y:S01]  /*11a30*/  FADD R9, R8, R9 ;  /* 0x0000000908097221 */ /* 0x001fe20000000000 */
[----:B--2---:R-:W-:-:S05]  /*11a40*/  FMNMX R0, R42, R0, !PT ;  /* 0x000000002a007209 */ /* 0x004fca0007800000 */
[--C-:B------:R-:W-:Y:S01]  /*11a50*/  FFMA R11, R96, UR9, -R0.reuse ;  /* 0x00000009600b7c23 */ /* 0x100fe20008000800 */
[----:B------:R-:W-:-:S03]  /*11a60*/  FFMA R12, R97, UR9, -R0 ;  /* 0x00000009610c7c23 */ /* 0x000fc60008000800 */
[----:B------:R-:W-:-:S04]  /*11a70*/  FMUL R11, R11, 1.4426950216293334961 ;  /* 0x3fb8aa3b0b0b7820 */ /* 0x000fc80000400000 */
[----:B------:R0:W-:Y:S02]  /*11a80*/  MUFU.EX2 R103, R11 ;  /* 0x0000000b00677308 */ /* 0x0001e40000000800 */
[----:B0-----:R-:W-:-:S06]  /*11a90*/  FMUL R11, R12, 1.4426950216293334961 ;  /* 0x3fb8aa3b0c0b7820 */ /* 0x001fcc0000400000 */
[----:B------:R0:W2:Y:S01]  /*11aa0*/  MUFU.EX2 R102, R11 ;  /* 0x0000000b00667308 */ /* 0x0000a20000000800 */
[----:B----4-:R-:W-:-:S05]  /*11ab0*/  FMNMX R117, R41, R15, !PT ;  /* 0x0000000f29757209 */ /* 0x010fca0007800000 */
[----:B------:R-:W-:-:S04]  /*11ac0*/  FFMA R4, R98, UR9, -R117 ;  /* 0x0000000962047c23 */ /* 0x000fc80008000875 */
[----:B------:R-:W-:Y:S01]  /*11ad0*/  FMUL R5, R4, 1.4426950216293334961 ;  /* 0x3fb8aa3b04057820 */ /* 0x000fe20000400000 */
[----:B------:R-:W-:-:S03]  /*11ae0*/  FFMA R4, R99, UR9, -R117 ;  /* 0x0000000963047c23 */ /* 0x000fc60008000875 */
[----:B------:R2:W-:Y:S01]  /*11af0*/  MUFU.EX2 R99, R5 ;  /* 0x0000000500637308 */ /* 0x0005e20000000800 */
[----:B0-----:R-:W-:Y:S01]  /*11b00*/  FMUL R11, R4, 1.4426950216293334961 ;  /* 0x3fb8aa3b040b7820 */ /* 0x001fe20000400000 */
[----:B--2---:R-:W-:-:S06]  /*11b10*/  FADD R5, R103, R102 ;  /* 0x0000006667057221 */ /* 0x004fcc0000000000 */
[----:B------:R-:W0:Y:S01]  /*11b20*/  MUFU.EX2 R98, R11 ;  /* 0x0000000b00627308 */ /* 0x000e220000000800 */
[----:B------:R-:W2:Y:S01]  /*11b30*/  SHFL.BFLY PT, R4, R5, 0x2, 0x1f ;  /* 0x0c401f0005047f89 */ /* 0x000ea200000e0000 */
[----:B-1----:R-:W-:Y:S01]  /*11b40*/  FADD R7, R7, R10 ;  /* 0x0000000a07077221 */ /* 0x002fe20000000000 */
[----:B0-----:R-:W-:-:S05]  /*11b50*/  FADD R8, R99, R98 ;  /* 0x0000006263087221 */ /* 0x001fca0000000000 */
[----:B------:R-:W0:Y:S01]  /*11b60*/  SHFL.BFLY PT, R10, R8, 0x2, 0x1f ;  /* 0x0c401f00080a7f89 */ /* 0x000e2200000e0000 */
[----:B--2---:R-:W-:-:S03]  /*11b70*/  FADD R4, R5, R4 ;  /* 0x0000000405047221 */ /* 0x004fc60000000000 */
[----:B------:R-:W1:Y:S01]  /*11b80*/  SHFL.BFLY PT, R5, R9, 0x1, 0x1f ;  /* 0x0c201f0009057f89 */ /* 0x000e6200000e0000 */
[----:B0-----:R-:W-:-:S05]  /*11b90*/  FADD R10, R8, R10 ;  /* 0x0000000a080a7221 */ /* 0x001fca0000000000 */
[----:B------:R-:W0:Y:S01]  /*11ba0*/  SHFL.BFLY PT, R8, R10, 0x1, 0x1f ;  /* 0x0c201f000a087f89 */ /* 0x000e2200000e0000 */
[----:B-1----:R-:W-:-:S03]  /*11bb0*/  FADD R5, R9, R5 ;  /* 0x0000000509057221 */ /* 0x002fc60000000000 */
[----:B------:R-:W1:Y:S04]  /*11bc0*/  SHFL.BFLY PT, R9, R4, 0x1, 0x1f ;  /* 0x0c201f0004097f89 */ /* 0x000e6800000e0000 */
[----:B------:R-:W-:Y:S04]  /*11bd0*/  @P0 STS [R40+0x40080], R85 ;  /* 0x0400805528000388 */ /* 0x000fe80000000800 */
[----:B------:R-:W-:Y:S04]  /*11be0*/  @P0 STS [R40+0x40340], R36 ;  /* 0x0403402428000388 */ /* 0x000fe80000000800 */
[----:B------:R-:W-:Y:S01]  /*11bf0*/  @P0 STS [R40+0x40600], R14 ;  /* 0x0406000e28000388 */ /* 0x000fe20000000800 */
[----:B0-----:R-:W-:Y:S01]  /*11c00*/  FADD R8, R10, R8 ;  /* 0x000000080a087221 */ /* 0x001fe20000000000 */
[----:B-1----:R-:W-:-:S02]  /*11c10*/  FADD R4, R4, R9 ;  /* 0x0000000904047221 */ /* 0x002fc40000000000 */
[----:B------:R-:W-:Y:S04]  /*11c20*/  @P0 STS [R40+0x406c0], R6 ;  /* 0x0406c00628000388 */ /* 0x000fe80000000800 */
[----:B------:R-:W-:Y:S04]  /*11c30*/  @P0 STS [R40+0x40700], R7 ;  /* 0x0407000728000388 */ /* 0x000fe80000000800 */
[----:B------:R-:W-:Y:S04]  /*11c40*/  @P0 STS [R40+0x40740], R5 ;  /* 0x0407400528000388 */ /* 0x000fe80000000800 */
[----:B------:R-:W-:Y:S04]  /*11c50*/  @P0 STS [R40+0x40780], R4 ;  /* 0x0407800428000388 */ /* 0x000fe80000000800 */
[----:B------:R-:W-:Y:S01]  /*11c60*/  @P0 STS [R40+0x407c0], R8 ;  /* 0x0407c00828000388 */ /* 0x000fe20000000800 */
[----:B------:R-:W-:Y:S06]  /*11c70*/  BAR.SYNC.DEFER_BLOCKING 0x0 ;  /* 0x0000000000007b1d */ /* 0x000fec0000010000 */
[----:B------:R-:W0:Y:S04]  /*11c80*/  LDS R4, [R88+0x40000] ;  /* 0x0400000058047984 */ /* 0x000e280000000800 */
[----:B0-----:R-:W0:Y:S02]  /*11c90*/  SHFL.BFLY PT, R5, R4, 0x1, 0x1f ;  /* 0x0c201f0004057f89 */ /* 0x001e2400000e0000 */
[----:B0-----:R-:W-:-:S05]  /*11ca0*/  FADD R5, R4, R5 ;  /* 0x0000000504057221 */ /* 0x001fca0000000000 */
[----:B------:R-:W-:Y:S01]  /*11cb0*/  @!P4 STS [R88+0x40000], R5 ;  /* 0x040000055800c388 */ /* 0x000fe20000000800 */
[----:B------:R-:W-:Y:S01]  /*11cc0*/  BAR.SYNC.DEFER_BLOCKING 0x0 ;  /* 0x0000000000007b1d */ /* 0x000fe20000010000 */
[----:B------:R-:W-:Y:S01]  /*11cd0*/  FADD R9, -R115, R123 ;  /* 0x0000007b73097221 */ /* 0x000fe20000000100 */
[----:B------:R-:W-:-:S03]  /*11ce0*/  FADD R8, -R112, R114 ;  /* 0x0000007270087221 */ /* 0x000fc60000000100 */
[----:B------:R-:W-:Y:S01]  /*11cf0*/  FMUL R9, R9, 1.4426950216293334961 ;  /* 0x3fb8aa3b09097820 */ /* 0x000fe20000400000 */
[----:B------:R-:W-:-:S03]  /*11d00*/  FMUL R8, R8, 1.4426950216293334961 ;  /* 0x3fb8aa3b08087820 */ /* 0x000fc60000400000 */
[----:B------:R0:W-:Y:S01]  /*11d10*/  MUFU.EX2 R14, R9 ;  /* 0x00000009000e7308 */ /* 0x0001e20000000800 */
[----:B------:R-:W-:Y:S04]  /*11d20*/  LDS R6, [R80+UR6+0x40000] ;  /* 0x0400000650067984 */ /* 0x000fe80008000800 */
[----:B------:R-:W1:Y:S04]  /*11d30*/  LDS R7, [R80+UR6+0x40040] ;  /* 0x0400400650077984 */ /* 0x000e680008000800 */
[----:B------:R-:W-:Y:S04]  /*11d40*/  LDS R4, [R80+UR6+0x40080] ;  /* 0x0400800650047984 */ /* 0x000fe80008000800 */
[----:B------:R-:W2:Y:S01]  /*11d50*/  LDS R5, [R80+UR6+0x400c0] ;  /* 0x0400c00650057984 */ /* 0x000ea20008000800 */
[----:B------:R3:W1:Y:S01]  /*11d60*/  MUFU.EX2 R15, R8 ;  /* 0x00000008000f7308 */ /* 0x0006620000000800 */
[----:B0-----:R-:W-:-:S02]  /*11d70*/  FADD R9, -R108, R109 ;  /* 0x0000006d6c097221 */ /* 0x001fc40000000100 */
[----:B------:R-:W-:Y:S02]  /*11d80*/  STL [R1+0x188], R3 ;  /* 0x0001880301007387 */ /* 0x000fe40000100800 */
[----:B------:R-:W-:Y:S02]  /*11d90*/  FMUL R9, R9, 1.4426950216293334961 ;  /* 0x3fb8aa3b09097820 */ /* 0x000fe40000400000 */
[----:B------:R-:W-:Y:S01]  /*11da0*/  LDS R10, [R80+UR6+0x40100] ;  /* 0x04010006500a7984 */ /* 0x000fe20008000800 */
[----:B---3--:R-:W-:-:S03]  /*11db0*/  FADD R8, -R104, R105 ;  /* 0x0000006968087221 */ /* 0x008fc60000000100 */
[----:B------:R-:W0:Y:S01]  /*11dc0*/  LDS R11, [R80+UR6+0x40140] ;  /* 0x04014006500b7984 */ /* 0x000e220008000800 */
[----:B------:R-:W-:Y:S01]  /*11dd0*/  FMUL R8, R8, 1.4426950216293334961 ;  /* 0x3fb8aa3b08087820 */ /* 0x000fe20000400000 */
[----:B------:R-:W-:Y:S08]  /*11de0*/  MUFU.EX2 R36, R9 ;  /* 0x0000000900247308 */ /* 0x000ff00000000800 */
[----:B------:R-:W2:Y:S01]  /*11df0*/  MUFU.EX2 R37, R8 ;  /* 0x0000000800257308 */ /* 0x000ea20000000800 */
[----:B------:R-:W-:Y:S04]  /*11e00*/  STL [R1+0x760], R3 ;  /* 0x0007600301007387 */ /* 0x000fe80000100800 */
[----:B------:R-:W-:Y:S04]  /*11e10*/  STL [R1+0x184], R2 ;  /* 0x0001840201007387 */ /* 0x000fe80000100800 */
[----:B------:R2:W-:Y:S01]  /*11e20*/  STL [R1+0x764], R2 ;  /* 0x0007640201007387 */ /* 0x0005e20000100800 */
[----:B-1----:R-:W-:-:S03]  /*11e30*/  FFMA2 R6, R118.F32x2.HI_LO, R14.F32x2.HI_LO, R6.F32x2.HI_LO ;  /* 0x0000000e76067249 */ /* 0x002fc60000000006 */
[----:B------:R-:W-:Y:S04]  /*11e40*/  STL [R1+0x180], R0 ;  /* 0x0001800001007387 */ /* 0x000fe80000100800 */
[----:B------:R-:W-:Y:S01]  /*11e50*/  STL [R1+0x848], R111 ;  /* 0x0008486f01007387 */ /* 0x000fe20000100800 */
[----:B--2---:R-:W-:-:S03]  /*11e60*/  FFMA2 R2, R124.F32x2.HI_LO, R36.F32x2.HI_LO, R4.F32x2.HI_LO ;  /* 0x000000247c027249 */ /* 0x004fc60000000004 */
[----:B------:R-:W-:Y:S04]  /*11e70*/  STL [R1+0x844], R110 ;  /* 0x0008446e01007387 */ /* 0x000fe80000100800 */
[----:B------:R-:W-:Y:S04]  /*11e80*/  STL [R1+0x768], R0 ;  /* 0x0007680001007387 */ /* 0x000fe80000100800 */
[----:B------:R-:W-:Y:S04]  /*11e90*/  STL [R1+0x76c], R117 ;  /* 0x00076c7501007387 */ /* 0x000fe80000100800 */
[----:B------:R-:W-:Y:S04]  /*11ea0*/  STL [R1+0x84c], R106 ;  /* 0x00084c6a01007387 */ /* 0x000fe80000100800 */
[----:B------:R-:W2:Y:S04]  /*11eb0*/  LDL.LU R123, [R1+0x850] ;  /* 0x00085000017b7983 */ /* 0x000ea80000300800 */
[----:B------:R-:W-:Y:S04]  /*11ec0*/  STL.64 [R1+0x130], R6 ;  /* 0x0001300601007387 */ /* 0x000fe80000100a00 */
[----:B------:R1:W-:Y:S04]  /*11ed0*/  STL.64 [R1+0x138], R2 ;  /* 0x0001380201007387 */ /* 0x0003e80000100a00 */
[----:B------:R-:W0:Y:S04]  /*11ee0*/  LDL.LU.64 R20, [R1+0xd0] ;  /* 0x0000d00001147983 */ /* 0x000e280000300a00 */
[----:B------:R-:W3:Y:S04]  /*11ef0*/  LDL.LU.64 R18, [R1+0xd8] ;  /* 0x0000d80001127983 */ /* 0x000ee80000300a00 */
[----:B------:R-:W4:Y:S04]  /*11f00*/  LDL.LU.64 R16, [R1+0x110] ;  /* 0x0001100001107983 */ /* 0x000f280000300a00 */
[----:B-1----:R-:W2:Y:S01]  /*11f10*/  LDL.LU.64 R2, [R1+0x118] ;  /* 0x0001180001027983 */ /* 0x002ea20000300a00 */
[----:B------:R-:W-:Y:S01]  /*11f20*/  FADD R5, -R95, R100 ;  /* 0x000000645f057221 */ /* 0x000fe20000000100 */
[----:B------:R-:W-:-:S02]  /*11f30*/  FADD R4, -R93, R94 ;  /* 0x0000005e5d047221 */ /* 0x000fc40000000100 */
[----:B------:R-:W-:Y:S01]  /*11f40*/  LDS R8, [R80+UR6+0x40180] ;  /* 0x0401800650087984 */ /* 0x000fe20008000800 */
[----:B------:R-:W-:Y:S01]  /*11f50*/  FMUL R5, R5, 1.4426950216293334961 ;  /* 0x3fb8aa3b05057820 */ /* 0x000fe20000400000 */
[----:B------:R-:W-:Y:S02]  /*11f60*/  FMUL R4, R4, 1.4426950216293334961 ;  /* 0x3fb8aa3b04047820 */ /* 0x000fe40000400000 */
[----:B------:R-:W3:Y:S01]  /*11f70*/  LDS R9, [R80+UR6+0x401c0] ;  /* 0x0401c00650097984 */ /* 0x000ee20008000800 */
[----:B------:R1:W-:Y:S03]  /*11f80*/  MUFU.EX2 R32, R5 ;  /* 0x0000000500207308 */ /* 0x0003e60000000800 */
[----:B------:R-:W-:Y:S04]  /*11f90*/  LDS R6, [R80+UR6+0x40200] ;  /* 0x0402000650067984 */ /* 0x000fe80008000800 */
[----:B------:R-:W4:Y:S01]  /*11fa0*/  LDS R7, [R80+UR6+0x40240] ;  /* 0x0402400650077984 */ /* 0x000f220008000800 */
[----:B------:R1:W0:Y:S02]  /*11fb0*/  MUFU.EX2 R33, R4 ;  /* 0x0000000400217308 */ /* 0x0002240000000800 */
[----:B-1----:R-:W-:Y:S01]  /*11fc0*/  FADD R5, -R91, R92 ;  /* 0x0000005c5b057221 */ /* 0x002fe20000000100 */
[----:B------:R-:W-:Y:S01]  /*11fd0*/  FADD R13, -R87, R89 ;  /* 0x00000059570d7221 */ /* 0x000fe20000000100 */
[----:B------:R-:W-:Y:S01]  /*11fe0*/  FADD R12, -R81, R86 ;  /* 0x00000056510c7221 */ /* 0x000fe20000000100 */
[----:B------:R-:W-:Y:S01]  /*11ff0*/  LDS R124, [R80+UR6+0x40700] ;  /* 0x04070006507c7984 */ /* 0x000fe20008000800 */
[----:B------:R-:W-:-:S03]  /*12000*/  FMUL R5, R5, 1.4426950216293334961 ;  /* 0x3fb8aa3b05057820 */ /* 0x000fc60000400000 */
[----:B------:R-:W-:Y:S01]  /*12010*/  LDS R125, [R80+UR6+0x40740] ;  /* 0x04074006507d7984 */ /* 0x000fe20008000800 */
[----:B------:R-:W-:-:S03]  /*12020*/  FADD R4, -R84, R90 ;  /* 0x0000005a54047221 */ /* 0x000fc60000000100 */
[----:B------:R-:W-:Y:S01]  /*12030*/  LDS R119, [R80+UR6+0x407c0] ;  /* 0x0407c00650777984 */ /* 0x000fe20008000800 */
[----:B------:R-:W-:Y:S01]  /*12040*/  FMUL R4, R4, 1.4426950216293334961 ;  /* 0x3fb8aa3b04047820 */ /* 0x000fe20000400000 */
[----:B------:R1:W-:Y:S02]  /*12050*/  MUFU.EX2 R34, R5 ;  /* 0x0000000500227308 */ /* 0x0003e40000000800 */
[----:B------:R-:W-:Y:S06]  /*12060*/  LDS R118, [R80+UR6+0x40780] ;  /* 0x0407800650767984 */ /* 0x000fec0008000800 */
[----:B------:R1:W3:Y:S02]  /*12070*/  MUFU.EX2 R35, R4 ;  /* 0x0000000400237308 */ /* 0x0002e40000000800 */
[----:B-1----:R-:W-:Y:S04]  /*12080*/  LDS R5, [R80+UR6+0x402c0] ;  /* 0x0402c00650057984 */ /* 0x002fe80008000800 */
[----:B------:R-:W2:Y:S01]  /*12090*/  LDS R4, [R80+UR6+0x40280] ;  /* 0x0402800650047984 */ /* 0x000ea20008000800 */
[----:B------:R-:W-:Y:S01]  /*120a0*/  FMUL R13, R13, 1.4426950216293334961 ;  /* 0x3fb8aa3b0d0d7820 */ /* 0x000fe20000400000 */
[----:B------:R-:W-:-:S03]  /*120b0*/  FMUL R12, R12, 1.4426950216293334961 ;  /* 0x3fb8aa3b0c0c7820 */ /* 0x000fc60000400000 */
[----:B------:R1:W-:Y:S08]  /*120c0*/  MUFU.EX2 R28, R13 ;  /* 0x0000000d001c7308 */ /* 0x0003f00000000800 */
[----:B------:R1:W4:Y:S02]  /*120d0*/  MUFU.EX2 R29, R12 ;  /* 0x0000000c001d7308 */ /* 0x0003240000000800 */
[----:B-1----:R-:W-:-:S04]  /*120e0*/  FADD R13, -R76, R79 ;  /* 0x0000004f4c0d7221 */ /* 0x002fc80000000100 */
[----:B------:R-:W-:Y:S01]  /*120f0*/  FMUL R13, R13, 1.4426950216293334961 ;  /* 0x3fb8aa3b0d0d7820 */ /* 0x000fe20000400000 */
[----:B------:R-:W-:-:S04]  /*12100*/  FADD R12, -R73, R75 ;  /* 0x0000004b490c7221 */ /* 0x000fc80000000100 */
[----:B------:R-:W-:Y:S01]  /*12110*/  FMUL R12, R12, 1.4426950216293334961 ;  /* 0x3fb8aa3b0c0c7820 */ /* 0x000fe20000400000 */
[----:B------:R-:W-:Y:S08]  /*12120*/  MUFU.EX2 R30, R13 ;  /* 0x0000000d001e7308 */ /* 0x000ff00000000800 */
[----:B------:R-:W2:Y:S01]  /*12130*/  MUFU.EX2 R31, R12 ;  /* 0x0000000c001f7308 */ /* 0x000ea20000000800 */
[----:B0-----:R-:W-:-:S02]  /*12140*/  FFMA2 R10, R20.F32x2.HI_LO, R32.F32x2.HI_LO, R10.F32x2.HI_LO ;  /* 0x00000020140a7249 */ /* 0x001fc4000000000a */
[----:B---3--:R-:W-:-:S03]  /*12150*/  FFMA2 R8, R18.F32x2.HI_LO, R34.F32x2.HI_LO, R8.F32x2.HI_LO ;  /* 0x0000002212087249 */ /* 0x008fc60000000008 */
[----:B------:R-:W-:Y:S01]  /*12160*/  STL.64 [R1+0x140], R10 ;  /* 0x0001400a01007387 */ /* 0x000fe20000100a00 */
[----:B----4-:R-:W-:-:S03]  /*12170*/  FFMA2 R6, R16.F32x2.HI_LO, R28.F32x2.HI_LO, R6.F32x2.HI_LO ;  /* 0x0000001c10067249 */ /* 0x010fc60000000006 */
[----:B------:R-:W-:Y:S01]  /*12180*/  STL.64 [R1+0x148], R8 ;  /* 0x0001480801007387 */ /* 0x000fe20000100a00 */
[----:B--2---:R-:W-:-:S03]  /*12190*/  FFMA2 R2, R2.F32x2.HI_LO, R30.F32x2.HI_LO, R4.F32x2.HI_LO ;  /* 0x0000001e02027249 */ /* 0x004fc60000000004 */
[----:B------:R-:W-:Y:S04]  /*121a0*/  STL.64 [R1+0x150], R6 ;  /* 0x0001500601007387 */ /* 0x000fe80000100a00 */
[----:B------:R0:W-:Y:S04]  /*121b0*/  STL.64 [R1+0x158], R2 ;  /* 0x0001580201007387 */ /* 0x0001e80000100a00 */
[----:B------:R-:W2:Y:S04]  /*121c0*/  LDL.LU.64 R20, [R1+0x120] ;  /* 0x0001200001147983 */ /* 0x000ea80000300a00 */
[----:B------:R-:W3:Y:S04]  /*121d0*/  LDL.LU.64 R18, [R1+0x128] ;  /* 0x0001280001127983 */ /* 0x000ee80000300a00 */
[----:B------:R-:W4:Y:S04]  /*121e0*/  LDL.LU.64 R16, [R1+0x170] ;  /* 0x0001700001107983 */ /* 0x000f280000300a00 */
[----:B0-----:R-:W4:Y:S01]  /*121f0*/  LDL.LU.64 R2, [R1+0x178] ;  /* 0x0001780001027983 */ /* 0x001f220000300a00 */
[----:B------:R-:W-:Y:S01]  /*12200*/  FADD R5, -R67, R74 ;  /* 0x0000004a43057221 */ /* 0x000fe20000000100 */
[----:B------:R-:W-:-:S02]  /*12210*/  FADD R4, -R65, R66 ;  /* 0x0000004241047221 */ /* 0x000fc40000000100 */
[----:B------:R-:W-:Y:S01]  /*12220*/  LDS R10, [R80+UR6+0x40300] ;  /* 0x04030006500a7984 */ /* 0x000fe20008000800 */
[----:B------:R-:W-:Y:S01]  /*12230*/  FMUL R5, R5, 1.4426950216293334961 ;  /* 0x3fb8aa3b05057820 */ /* 0x000fe20000400000 */
[----:B------:R-:W-:Y:S02]  /*12240*/  FMUL R4, R4, 1.4426950216293334961 ;  /* 0x3fb8aa3b04047820 */ /* 0x000fe40000400000 */
[----:B------:R-:W2:Y:S01]  /*12250*/  LDS R11, [R80+UR6+0x40340] ;  /* 0x04034006500b7984 */ /* 0x000ea20008000800 */
[----:B------:R0:W-:Y:S03]  /*12260*/  MUFU.EX2 R46, R5 ;  /* 0x00000005002e7308 */ /* 0x0001e60000000800 */
[----:B------:R-:W-:Y:S04]  /*12270*/  LDS R8, [R80+UR6+0x40380] ;  /* 0x0403800650087984 */ /* 0x000fe80008000800 */
[----:B------:R-:W3:Y:S01]  /*12280*/  LDS R9, [R80+UR6+0x403c0] ;  /* 0x0403c00650097984 */ /* 0x000ee20008000800 */
[----:B------:R1:W2:Y:S01]  /*12290*/  MUFU.EX2 R47, R4 ;  /* 0x00000004002f7308 */ /* 0x0002a20000000800 */
[----:B0-----:R-:W-:-:S02]  /*122a0*/  FADD R5, -R63, R64 ;  /* 0x000000403f057221 */ /* 0x001fc40000000100 */
[----:B------:R-:W-:Y:S02]  /*122b0*/  LDS R6, [R80+UR6+0x40400] ;  /* 0x0404000650067984 */ /* 0x000fe40008000800 */
[----:B------:R-:W-:Y:S02]  /*122c0*/  FMUL R5, R5, 1.4426950216293334961 ;  /* 0x3fb8aa3b05057820 */ /* 0x000fe40000400000 */
[----:B------:R-:W4:Y:S01]  /*122d0*/  LDS R7, [R80+UR6+0x40440] ;  /* 0x0404400650077984 */ /* 0x000f220008000800 */
[----:B-1----:R-:W-:-:S04]  /*122e0*/  FADD R4, -R59, R62 ;  /* 0x0000003e3b047221 */ /* 0x002fc80000000100 */
[----:B------:R-:W-:Y:S01]  /*122f0*/  FMUL R4, R4, 1.4426950216293334961 ;  /* 0x3fb8aa3b04047820 */ /* 0x000fe20000400000 */
[----:B------:R0:W-:Y:S01]  /*12300*/  MUFU.EX2 R62, R5 ;  /* 0x00000005003e7308 */ /* 0x0001e20000000800 */
[----:B------:R-:W-:-:S07]  /*12310*/  FADD R13, -R58, R61 ;  /* 0x0000003d3a0d7221 */ /* 0x000fce0000000100 */
[----:B------:R1:W3:Y:S01]  /*12320*/  MUFU.EX2 R63, R4 ;  /* 0x00000004003f7308 */ /* 0x0002e20000000800 */
[----:B0-----:R-:W-:Y:S01]  /*12330*/  LDS R5, [R80+UR6+0x404c0] ;  /* 0x0404c00650057984 */ /* 0x001fe20008000800 */
[----:B------:R-:W-:-:S03]  /*12340*/  FADD R12, -R55, R57 ;  /* 0x00000039370c7221 */ /* 0x000fc60000000100 */
[----:B-1----:R-:W0:Y:S01]  /*12350*/  LDS R4, [R80+UR6+0x40480] ;  /* 0x0404800650047984 */ /* 0x002e220008000800 */
        /* <DEDUP_REMOVED lines=9> */
[----:B------:R-:W0:Y:S01]  /*123f0*/  MUFU.EX2 R115, R12 ;  /* 0x0000000c00737308 */ /* 0x000e220000000800 */
[----:B--2---:R-:W-:-:S02]  /*12400*/  FFMA2 R10, R20.F32x2.HI_LO, R46.F32x2.HI_LO, R10.F32x2.HI_LO ;  /* 0x0000002e140a7249 */ /* 0x004fc4000000000a */
[----:B---3--:R-:W-:-:S03]  /*12410*/  FFMA2 R8, R18.F32x2.HI_LO, R62.F32x2.HI_LO, R8.F32x2.HI_LO ;  /* 0x0000003e12087249 */ /* 0x008fc60000000008 */
[----:B------:R-:W-:Y:S01]  /*12420*/  STL.64 [R1+0x160], R10 ;  /* 0x0001600a01007387 */ /* 0x000fe20000100a00 */
[----:B----4-:R-:W-:-:S03]  /*12430*/  FFMA2 R6, R16.F32x2.HI_LO, R78.F32x2.HI_LO, R6.F32x2.HI_LO ;  /* 0x0000004e10067249 */ /* 0x010fc60000000006 */
[----:B------:R1:W-:Y:S01]  /*12440*/  STL.64 [R1+0x168], R8 ;  /* 0x0001680801007387 */ /* 0x0003e20000100a00 */
[----:B0-----:R-:W-:-:S03]  /*12450*/  FFMA2 R2, R2.F32x2.HI_LO, R114.F32x2.HI_LO, R4.F32x2.HI_LO ;  /* 0x0000007202027249 */ /* 0x001fc60000000004 */
[----:B------:R-:W-:Y:S04]  /*12460*/  STL [R1+0x7b0], R115 ;  /* 0x0007b07301007387 */ /* 0x000fe80000100800 */
[----:B------:R0:W-:Y:S04]  /*12470*/  STL.64 [R1+0x170], R6 ;  /* 0x0001700601007387 */ /* 0x0001e80000100a00 */
[----:B------:R2:W-:Y:S04]  /*12480*/  STL.64 [R1+0x178], R2 ;  /* 0x0001780201007387 */ /* 0x0005e80000100a00 */
[----:B------:R-:W3:Y:S04]  /*12490*/  LDL.LU R41, [R1] ;  /* 0x0000000001297983 */ /* 0x000ee80000300800 */
[----:B------:R-:W4:Y:S04]  /*124a0*/  LDL.LU R40, [R1+0x4] ;  /* 0x0000040001287983 */ /* 0x000f280000300800 */
[----:B------:R-:W4:Y:S04]  /*124b0*/  LDL.LU R39, [R1+0x290] ;  /* 0x0002900001277983 */ /* 0x000f280000300800 */
[----:B------:R-:W4:Y:S04]  /*124c0*/  LDL.LU R5, [R1+0x294] ;  /* 0x0002940001057983 */ /* 0x000f280000300800 */
[----:B-1----:R-:W4:Y:S04]  /*124d0*/  LDL.LU R8, [R1+0x280] ;  /* 0x0002800001087983 */ /* 0x002f280000300800 */
[----:B------:R-:W4:Y:S04]  /*124e0*/  LDL.LU R9, [R1+0x284] ;  /* 0x0002840001097983 */ /* 0x000f280000300800 */
[----:B------:R-:W4:Y:S04]  /*124f0*/  LDL.LU R12, [R1+0x270] ;  /* 0x00027000010c7983 */ /* 0x000f280000300800 */
[----:B------:R-:W4:Y:S04]  /*12500*/  LDL.LU R13, [R1+0x274] ;  /* 0x00027400010d7983 */ /* 0x000f280000300800 */
[----:B------:R-:W4:Y:S04]  /*12510*/  LDL.LU R38, [R1+0x8] ;  /* 0x0000080001267983 */ /* 0x000f280000300800 */
[----:B------:R-:W4:Y:S04]  /*12520*/  LDL.LU R11, [R1+0xc] ;  /* 0x00000c00010b7983 */ /* 0x000f280000300800 */
[----:B0-----:R-:W4:Y:S04]  /*12530*/  LDL.LU R6, [R1+0x298] ;  /* 0x0002980001067983 */ /* 0x001f280000300800 */
[----:B------:R-:W4:Y:S04]  /*12540*/  LDL.LU R7, [R1+0x29c] ;  /* 0x00029c0001077983 */ /* 0x000f280000300800 */
[----:B------:R-:W4:Y:S04]  /*12550*/  LDL.LU R10, [R1+0x288] ;  /* 0x00028800010a7983 */ /* 0x000f280000300800 */
[----:B--2---:R-:W2:Y:S04]  /*12560*/  LDL.LU R3, [R1+0x28c] ;  /* 0x00028c0001037983 */ /* 0x004ea80000300800 */
        /* <DEDUP_REMOVED lines=9> */
[----:B------:R-:W2:Y:S01]  /*12600*/  LDL.LU R26, [R1+0x14] ;  /* 0x00001400011a7983 */ /* 0x000ea20000300800 */
[----:B------:R-:W-:-:S03]  /*12610*/  SHF.R.S32.HI R4, RZ, 0x6, R113 ;  /* 0x00000006ff047819 */ /* 0x000fc60000011471 */
[----:B------:R-:W2:Y:S01]  /*12620*/  LDL.LU R18, [R1+0x268] ;  /* 0x0002680001127983 */ /* 0x000ea20000300800 */
[----:B------:R-:W-:-:S03]  /*12630*/  SGXT R4, R4, 0x1 ;  /* 0x000000010404781a */ /* 0x000fc60000000200 */
[----:B------:R-:W2:Y:S01]  /*12640*/  LDL.LU R19, [R1+0x26c] ;  /* 0x00026c0001137983 */ /* 0x000ea20000300800 */
[----:B------:R-:W-:-:S03]  /*12650*/  LOP3.LUT R4, R4, 0x90, RZ, 0xc0, !PT ;  /* 0x0000009004047812 */ /* 0x000fc600078ec0ff */
[----:B------:R-:W2:Y:S04]  /*12660*/  LDL.LU R22, [R1+0x258] ;  /* 0x0002580001167983 */ /* 0x000ea80000300800 */
[----:B------:R-:W2:Y:S01]  /*12670*/  LDL.LU R23, [R1+0x25c] ;  /* 0x00025c0001177983 */ /* 0x000ea20000300800 */
[----:B------:R-:W-:Y:S01]  /*12680*/  LOP3.LUT R90, R4, 0x37e, R101, 0x78, !PT ;  /* 0x0000037e045a7812 */ /* 0x000fe200078e7865 */
[C---:B---3--:R-:W-:Y:S01]  /*12690*/  FMUL R106, R14.reuse, R41 ;  /* 0x000000290e6a7220 */ /* 0x048fe20000400000 */
[C---:B----4-:R-:W-:Y:S01]  /*126a0*/  FMUL R111, R14.reuse, R40 ;  /* 0x000000280e6f7220 */ /* 0x050fe20000400000 */
[C---:B------:R-:W-:Y:S01]  /*126b0*/  FMUL R4, R14.reuse, R39 ;  /* 0x000000270e047220 */ /* 0x040fe20000400000 */
[C---:B------:R-:W-:Y:S01]  /*126c0*/  FMUL R5, R14.reuse, R5 ;  /* 0x000000050e057220 */ /* 0x040fe20000400000 */
[C---:B------:R-:W-:Y:S01]  /*126d0*/  FMUL R8, R14.reuse, R8 ;  /* 0x000000080e087220 */ /* 0x040fe20000400000 */
[C---:B------:R-:W-:Y:S01]  /*126e0*/  FMUL R9, R14.reuse, R9 ;  /* 0x000000090e097220 */ /* 0x040fe20000400000 */
[C---:B------:R-:W-:Y:S01]  /*126f0*/  FMUL R12, R14.reuse, R12 ;  /* 0x0000000c0e0c7220 */ /* 0x040fe20000400000 */
[----:B------:R-:W-:Y:S01]  /*12700*/  FMUL R13, R14, R13 ;  /* 0x0000000d0e0d7220 */ /* 0x000fe20000400000 */
[C---:B------:R-:W-:Y:S01]  /*12710*/  FMUL R116, R15.reuse, R11 ;  /* 0x0000000b0f747220 */ /* 0x040fe20000400000 */
[C---:B------:R-:W-:Y:S01]  /*12720*/  FMUL R110, R15.reuse, R38 ;  /* 0x000000260f6e7220 */ /* 0x040fe20000400000 */
[----:B--2---:R-:W-:-:S02]  /*12730*/  FMUL R11, R15, R3 ;  /* 0x000000030f0b7220 */ /* 0x004fc40000400000 */
[----:B------:R-:W2:Y:S01]  /*12740*/  LDL.LU R3, [R1+0x248] ;  /* 0x0002480001037983 */ /* 0x000ea20000300800 */
[----:B------:R-:W-:-:S03]  /*12750*/  FMUL R14, R15, R2 ;  /* 0x000000020f0e7220 */ /* 0x000fc60000400000 */
[----:B------:R-:W3:Y:S01]  /*12760*/  LDL.LU R2, [R1+0x24c] ;  /* 0x00024c0001027983 */ /* 0x000ee20000300800 */
[C---:B------:R-:W-:Y:S01]  /*12770*/  FMUL R6, R15.reuse, R6 ;  /* 0x000000060f067220 */ /* 0x040fe20000400000 */
[C---:B------:R-:W-:Y:S01]  /*12780*/  FMUL R7, R15.reuse, R7 ;  /* 0x000000070f077220 */ /* 0x040fe20000400000 */
[C---:B------:R-:W-:Y:S01]  /*12790*/  FMUL R10, R15.reuse, R10 ;  /* 0x0000000a0f0a7220 */ /* 0x040fe20000400000 */
[----:B------:R-:W4:Y:S01]  /*127a0*/  LDL.LU R38, [R1+0x18] ;  /* 0x0000180001267983 */ /* 0x000f220000300800 */
[----:B------:R-:W-:-:S03]  /*127b0*/  FMUL R15, R15, R0 ;  /* 0x000000000f0f7220 */ /* 0x000fc60000400000 */
[----:B------:R-:W4:Y:S01]  /*127c0*/  LDL.LU R0, [R1+0x1c] ;  /* 0x00001c0001007983 */ /* 0x000f220000300800 */
[C---:B------:R-:W-:Y:S01]  /*127d0*/  FMUL R24, R36.reuse, R24 ;  /* 0x0000001824187220 */ /* 0x040fe20000400000 */
[----:B------:R-:W-:-:S04]  /*127e0*/  FMUL R25, R36, R25 ;  /* 0x0000001924197220 */ /* 0x000fc80000400000 */
[----:B------:R0:W-:Y:S04]  /*127f0*/  STL [R1+0x828], R24 ;  /* 0x0008281801007387 */ /* 0x0001e80000100800 */
[----:B------:R1:W-:Y:S01]  /*12800*/  STL [R1+0x82c], R25 ;  /* 0x00082c1901007387 */ /* 0x0003e20000100800 */
[C---:B0-----:R-:W-:Y:S01]  /*12810*/  FMUL R24, R36.reuse, R26 ;  /* 0x0000001a24187220 */ /* 0x041fe20000400000 */
[----:B-1----:R-:W-:-:S05]  /*12820*/  FMUL R25, R36, R27 ;  /* 0x0000001b24197220 */ /* 0x002fca0000400000 */
[----:B------:R0:W-:Y:S04]  /*12830*/  STL [R1+0x10], R25 ;  /* 0x0000101901007387 */ /* 0x0001e80000100800 */
[----:B------:R1:W-:Y:S04]  /*12840*/  STL [R1+0x14], R24 ;  /* 0x0000141801007387 */ /* 0x0003e80000100800 */
[----:B------:R-:W4:Y:S04]  /*12850*/  LDL.LU R56, [R1+0x50] ;  /* 0x0000500001387983 */ /* 0x000f280000300800 */
        /* <DEDUP_REMOVED lines=9> */
[----:B0-----:R-:W4:Y:S04]  /*128f0*/  LDL.LU R25, [R1+0x48] ;  /* 0x0000480001197983 */ /* 0x001f280000300800 */
[----:B-1----:R-:W4:Y:S01]  /*12900*/  LDL.LU R24, [R1+0x4c] ;  /* 0x00004c0001187983 */ /* 0x002f220000300800 */
[C---:B------:R-:W-:Y:S01]  /*12910*/  FMUL R16, R36.reuse, R16 ;  /* 0x0000001024107220 */ /* 0x040fe20000400000 */
[C---:B------:R-:W-:Y:S01]  /*12920*/  FMUL R17, R36.reuse, R17 ;  /* 0x0000001124117220 */ /* 0x040fe20000400000 */
[C---:B------:R-:W-:Y:S01]  /*12930*/  FMUL R20, R36.reuse, R20 ;  /* 0x0000001424147220 */ /* 0x040fe20000400000 */
[----:B------:R-:W-:Y:S01]  /*12940*/  FMUL R21, R36, R21 ;  /* 0x0000001524157220 */ /* 0x000fe20000400000 */
[C---:B------:R-:W-:Y:S01]  /*12950*/  FMUL R18, R37.reuse, R18 ;  /* 0x0000001225127220 */ /* 0x040fe20000400000 */
[C---:B------:R-:W-:Y:S01]  /*12960*/  FMUL R19, R37.reuse, R19 ;  /* 0x0000001325137220 */ /* 0x040fe20000400000 */
[C---:B------:R-:W-:Y:S01]  /*12970*/  FMUL R22, R37.reuse, R22 ;  /* 0x0000001625167220 */ /* 0x040fe20000400000 */
[C---:B------:R-:W-:Y:S01]  /*12980*/  FMUL R23, R37.reuse, R23 ;  /* 0x0000001725177220 */ /* 0x040fe20000400000 */
[----:B--2---:R-:W-:-:S05]  /*12990*/  FMUL R26, R37, R3 ;  /* 0x00000003251a7220 */ /* 0x004fca0000400000 */
[----:B------:R4:W-:Y:S01]  /*129a0*/  STL [R1+0x830], R26 ;  /* 0x0008301a01007387 */ /* 0x0009e20000100800 */
[----:B---3--:R-:W-:-:S03]  /*129b0*/  FMUL R27, R37, R2 ;  /* 0x00000002251b7220 */ /* 0x008fc60000400000 */
[----:B------:R-:W2:Y:S04]  /*129c0*/  LDL.LU R3, [R1+0x38] ;  /* 0x0000380001037983 */ /* 0x000ea80000300800 */
[----:B------:R-:W3:Y:S01]  /*129d0*/  LDL.LU R2, [R1+0x3c] ;  /* 0x00003c0001027983 */ /* 0x000ee20000300800 */
[----:B----4-:R-:W-:-:S03]  /*129e0*/  FMUL R26, R37, R38 ;  /* 0x00000026251a7220 */ /* 0x010fc60000400000 */
[----:B------:R-:W4:Y:S01]  /*129f0*/  LDL.LU R44, [R1+0x28] ;  /* 0x00002800012c7983 */ /* 0x000f220000300800 */
[----:B------:R-:W-:-:S03]  /*12a00*/  FMUL R0, R37, R0 ;  /* 0x0000000025007220 */ /* 0x000fc60000400000 */
[----:B------:R-:W4:Y:S04]  /*12a10*/  LDL.LU R36, [R1+0x2c] ;  /* 0x00002c0001247983 */ /* 0x000f280000300800 */
[----:B------:R0:W-:Y:S04]  /*12a20*/  STL [R1+0x834], R27 ;  /* 0x0008341b01007387 */ /* 0x0001e80000100800 */
[----:B------:R-:W4:Y:S04]  /*12a30*/  LDL.LU R65, [R1+0x100] ;  /* 0x0001000001417983 */ /* 0x000f280000300800 */
[----:B------:R1:W-:Y:S04]  /*12a40*/  STL [R1+0x18], R26 ;  /* 0x0000181a01007387 */ /* 0x0003e80000100800 */
[----:B------:R-:W4:Y:S04]  /*12a50*/  LDL.LU R64, [R1+0x104] ;  /* 0x0001040001407983 */ /* 0x000f280000300800 */
[----:B------:R0:W-:Y:S04]  /*12a60*/  STL [R1+0x1c], R0 ;  /* 0x00001c0001007387 */ /* 0x0001e80000100800 */
[----:B------:R-:W4:Y:S04]  /*12a70*/  LDL.LU R43, [R1+0xf0] ;  /* 0x0000f000012b7983 */ /* 0x000f280000300800 */
[----:B------:R-:W4:Y:S04]  /*12a80*/  LDL.LU R42, [R1+0xf4] ;  /* 0x0000f400012a7983 */ /* 0x000f280000300800 */
[----:B------:R-:W4:Y:S04]  /*12a90*/  LDL.LU R41, [R1+0xe0] ;  /* 0x0000e00001297983 */ /* 0x000f280000300800 */
[----:B------:R-:W4:Y:S01]  /*12aa0*/  LDL.LU R40, [R1+0xe4] ;  /* 0x0000e40001287983 */ /* 0x000f220000300800 */
[----:B------:R-:W-:-:S03]  /*12ab0*/  FMUL R56, R32, R56 ;  /* 0x0000003820387220 */ /* 0x000fc60000400000 */
[----:B------:R-:W4:Y:S01]  /*12ac0*/  LDL.64 R38, [R1+0x728] ;  /* 0x0007280001267983 */ /* 0x000f220000100a00 */
[----:B------:R-:W-:-:S03]  /*12ad0*/  FMUL R37, R32, R55 ;  /* 0x0000003720257220 */ /* 0x000fc60000400000 */
[----:B0-----:R-:W4:Y:S01]  /*12ae0*/  LDL.LU R27, [R1+0x108] ;  /* 0x00010800011b7983 */ /* 0x001f220000300800 */
[----:B------:R-:W-:-:S03]  /*12af0*/  FMUL R54, R32, R54 ;  /* 0x0000003620367220 */ /* 0x000fc60000400000 */
[----:B-1----:R-:W4:Y:S01]  /*12b00*/  LDL.LU R26, [R1+0x10c] ;  /* 0x00010c00011a7983 */ /* 0x002f220000300800 */
[----:B------:R-:W-:-:S03]  /*12b10*/  FMUL R53, R32, R53 ;  /* 0x0000003520357220 */ /* 0x000fc60000400000 */
[----:B------:R-:W4:Y:S04]  /*12b20*/  LDL R0, [R1+0x22c] ;  /* 0x00022c0001007983 */ /* 0x000f280000100800 */
[----:B------:R-:W-:Y:S04]  /*12b30*/  STL [R1+0x50], R56 ;  /* 0x0000503801007387 */ /* 0x000fe80000100800 */
[----:B------:R0:W-:Y:S01]  /*12b40*/  STL [R1+0x54], R37 ;  /* 0x0000542501007387 */ /* 0x0001e20000100800 */
[C---:B------:R-:W-:Y:S01]  /*12b50*/  FMUL R51, R32.reuse, R51 ;  /* 0x0000003320337220 */ /* 0x040fe20000400000 */
[----:B------:R-:W-:-:S02]  /*12b60*/  FMUL R50, R32, R50 ;  /* 0x0000003220327220 */ /* 0x000fc40000400000 */
[----:B------:R-:W-:Y:S01]  /*12b70*/  STL [R1+0x40], R54 ;  /* 0x0000403601007387 */ /* 0x000fe20000100800 */
[----:B0-----:R-:W-:-:S03]  /*12b80*/  FMUL R37, R32, R52 ;  /* 0x0000003420257220 */ /* 0x001fc60000400000 */
[----:B------:R-:W-:Y:S04]  /*12b90*/  STL [R1+0x44], R53 ;  /* 0x0000443501007387 */ /* 0x000fe80000100800 */
[----:B------:R0:W-:Y:S01]  /*12ba0*/  STL [R1+0x30], R37 ;  /* 0x0000302501007387 */ /* 0x0001e20000100800 */
[----:B------:R-:W-:-:S03]  /*12bb0*/  FMUL R45, R33, R45 ;  /* 0x0000002d212d7220 */ /* 0x000fc60000400000 */
[----:B------:R-:W-:Y:S01]  /*12bc0*/  STL [R1+0x34], R51 ;  /* 0x0000343301007387 */ /* 0x000fe20000100800 */
[----:B0-----:R-:W-:Y:S01]  /*12bd0*/  FMUL R37, R32, R49 ;  /* 0x0000003120257220 */ /* 0x001fe20000400000 */
[C---:B------:R-:W-:Y:S02]  /*12be0*/  FMUL R32, R33.reuse, R48 ;  /* 0x0000003021207220 */ /* 0x040fe40000400000 */
[----:B------:R-:W-:Y:S04]  /*12bf0*/  STL [R1+0x20], R50 ;  /* 0x0000203201007387 */ /* 0x000fe80000100800 */
[----:B------:R0:W-:Y:S04]  /*12c00*/  STL [R1+0x24], R37 ;  /* 0x0000242501007387 */ /* 0x0001e80000100800 */
[----:B------:R1:W-:Y:S04]  /*12c10*/  STL [R1+0x58], R32 ;  /* 0x0000582001007387 */ /* 0x0003e80000100800 */
[----:B------:R-:W-:Y:S01]  /*12c20*/  STL [R1+0x5c], R45 ;  /* 0x00005c2d01007387 */ /* 0x000fe20000100800 */
[----:B0-----:R-:W-:-:S03]  /*12c30*/  FMUL R37, R33, R25 ;  /* 0x0000001921257220 */ /* 0x001fc60000400000 */
[----:B------:R-:W4:Y:S01]  /*12c40*/  LDL.LU R25, [R1+0xf8] ;  /* 0x0000f80001197983 */ /* 0x000f220000300800 */
[----:B-1----:R-:W-:-:S03]  /*12c50*/  FMUL R32, R33, R24 ;  /* 0x0000001821207220 */ /* 0x002fc60000400000 */
[----:B------:R2:W-:Y:S04]  /*12c60*/  STL [R1+0x48], R37 ;  /* 0x0000482501007387 */ /* 0x0005e80000100800 */
[----:B------:R-:W4:Y:S04]  /*12c70*/  LDL.LU R24, [R1+0xfc] ;  /* 0x0000fc0001187983 */ /* 0x000f280000300800 */
[----:B------:R3:W-:Y:S01]  /*12c80*/  STL [R1+0x4c], R32 ;  /* 0x00004c2001007387 */ /* 0x0007e20000100800 */
[----:B--2---:R-:W-:-:S03]  /*12c90*/  FMUL R37, R33, R3 ;  /* 0x0000000321257220 */ /* 0x004fc60000400000 */
[----:B------:R-:W2:Y:S01]  /*12ca0*/  LDL.LU R3, [R1+0xe8] ;  /* 0x0000e80001037983 */ /* 0x000ea20000300800 */
[----:B---3--:R-:W-:-:S03]  /*12cb0*/  FMUL R32, R33, R2 ;  /* 0x0000000221207220 */ /* 0x008fc60000400000 */
[----:B------:R4:W-:Y:S04]  /*12cc0*/  STL [R1+0x38], R37 ;  /* 0x0000382501007387 */ /* 0x0009e80000100800 */
[----:B------:R-:W3:Y:S04]  /*12cd0*/  LDL.LU R2, [R1+0xec] ;  /* 0x0000ec0001027983 */ /* 0x000ee80000300800 */
[----:B------:R0:W-:Y:S01]  /*12ce0*/  STL [R1+0x3c], R32 ;  /* 0x00003c2001007387 */ /* 0x0001e20000100800 */
[----:B----4-:R-:W-:-:S03]  /*12cf0*/  FMUL R37, R33, R44 ;  /* 0x0000002c21257220 */ /* 0x010fc60000400000 */
[----:B------:R-:W4:Y:S01]  /*12d00*/  LDL.64 R60, [R1+0x720] ;  /* 0x00072000013c7983 */ /* 0x000f220000100a00 */
[C---:B------:R-:W-:Y:S01]  /*12d10*/  FMUL R65, R34.reuse, R65 ;  /* 0x0000004122417220 */ /* 0x040fe20000400000 */
[----:B0-----:R-:W-:Y:S02]  /*12d20*/  FMUL R32, R33, R36 ;  /* 0x0000002421207220 */ /* 0x001fe40000400000 */
[----:B------:R0:W-:Y:S01]  /*12d30*/  STL [R1+0x28], R37 ;  /* 0x0000282501007387 */ /* 0x0001e20000100800 */
[----:B------:R-:W-:-:S03]  /*12d40*/  FMUL R33, R34, R64 ;  /* 0x0000004022217220 */ /* 0x000fc60000400000 */
[----:B------:R-:W4:Y:S04]  /*12d50*/  LDL.64 R58, [R1+0x718] ;  /* 0x00071800013a7983 */ /* 0x000f280000100a00 */
[----:B------:R1:W-:Y:S04]  /*12d60*/  STL [R1+0x2c], R32 ;  /* 0x00002c2001007387 */ /* 0x0003e80000100800 */
[----:B0-----:R-:W4:Y:S04]  /*12d70*/  LDL.64 R36, [R1+0x710] ;  /* 0x0007100001247983 */ /* 0x001f280000100a00 */
[----:B------:R-:W4:Y:S01]  /*12d80*/  LDL.64 R56, [R1+0x708] ;  /* 0x0007080001387983 */ /* 0x000f220000100a00 */
[----:B-1----:R-:W-:-:S03]  /*12d90*/  FMUL R32, R34, R43 ;  /* 0x0000002b22207220 */ /* 0x002fc60000400000 */
[----:B------:R-:W4:Y:S01]  /*12da0*/  LDL.64 R54, [R1+0x700] ;  /* 0x0007000001367983 */ /* 0x000f220000100a00 */
[----:B------:R-:W-:-:S03]  /*12db0*/  FMUL R42, R34, R42 ;  /* 0x0000002a222a7220 */ /* 0x000fc60000400000 */
[----:B------:R-:W4:Y:S04]  /*12dc0*/  LDL.64 R52, [R1+0x6f8] ;  /* 0x0006f80001347983 */ /* 0x000f280000100a00 */
[----:B------:R-:W4:Y:S04]  /*12dd0*/  LDL.64 R50, [R1+0x6f0] ;  /* 0x0006f00001327983 */ /* 0x000f280000100a00 */
[----:B------:R-:W4:Y:S04]  /*12de0*/  LDL.64 R48, [R1+0x6e8] ;  /* 0x0006e80001307983 */ /* 0x000f280000100a00 */
[----:B------:R-:W4:Y:S04]  /*12df0*/  LDL.64 R44, [R1+0x6e0] ;  /* 0x0006e000012c7983 */ /* 0x000f280000100a00 */
[----:B------:R-:W-:Y:S04]  /*12e00*/  STL [R1+0x100], R65 ;  /* 0x0001004101007387 */ /* 0x000fe80000100800 */
[----:B------:R0:W-:Y:S04]  /*12e10*/  STL [R1+0x104], R33 ;  /* 0x0001042101007387 */ /* 0x0001e80000100800 */
[----:B------:R1:W-:Y:S01]  /*12e20*/  STL [R1+0xf0], R32 ;  /* 0x0000f02001007387 */ /* 0x0003e20000100800 */
[----:B0-----:R-:W-:-:S03]  /*12e30*/  FMUL R33, R34, R41 ;  /* 0x0000002922217220 */ /* 0x001fc60000400000 */
[----:B------:R0:W-:Y:S01]  /*12e40*/  STL [R1+0xf4], R42 ;  /* 0x0000f42a01007387 */ /* 0x0001e20000100800 */
[C---:B-1----:R-:W-:Y:S01]  /*12e50*/  FMUL R32, R34.reuse, R40 ;  /* 0x0000002822207220 */ /* 0x042fe20000400000 */
[C---:B------:R-:W-:Y:S01]  /*12e60*/  FMUL R40, R34.reuse, R120 ;  /* 0x0000007822287220 */ /* 0x040fe20000400000 */
[----:B------:R-:W-:Y:S01]  /*12e70*/  FMUL R34, R34, R121 ;  /* 0x0000007922227220 */ /* 0x000fe20000400000 */
[----:B------:R-:W-:Y:S01]  /*12e80*/  STL [R1+0xe0], R33 ;  /* 0x0000e02101007387 */ /* 0x000fe20000100800 */
[----:B------:R-:W-:-:S03]  /*12e90*/  FMUL R27, R35, R27 ;  /* 0x0000001b231b7220 */ /* 0x000fc60000400000 */
[----:B------:R-:W-:Y:S01]  /*12ea0*/  STL [R1+0xe4], R32 ;  /* 0x0000e42001007387 */ /* 0x000fe20000100800 */
[----:B------:R-:W-:-:S03]  /*12eb0*/  FMUL R26, R35, R26 ;  /* 0x0000001a231a7220 */ /* 0x000fc60000400000 */
[----:B------:R1:W-:Y:S04]  /*12ec0*/  STL [R1+0xd0], R40 ;  /* 0x0000d02801007387 */ /* 0x0003e80000100800 */
[----:B------:R-:W-:Y:S04]  /*12ed0*/  STL [R1+0xd4], R34 ;  /* 0x0000d42201007387 */ /* 0x000fe80000100800 */
[----:B0-----:R-:W4:Y:S04]  /*12ee0*/  LDL.64 R42, [R1+0x6d8] ;  /* 0x0006d800012a7983 */ /* 0x001f280000100a00 */
[----:B------:R-:W-:Y:S04]  /*12ef0*/  STL [R1+0x108], R27 ;  /* 0x0001081b01007387 */ /* 0x000fe80000100800 */
[----:B-1----:R-:W4:Y:S04]  /*12f00*/  LDL.64 R40, [R1+0x6d0] ;  /* 0x0006d00001287983 */ /* 0x002f280000100a00 */
[----:B------:R0:W-:Y:S04]  /*12f10*/  STL [R1+0x10c], R26 ;  /* 0x00010c1a01007387 */ /* 0x0001e80000100800 */
[----:B0-----:R-:W4:Y:S01]  /*12f20*/  LDL.64 R26, [R1+0x6c0] ;  /* 0x0006c000011a7983 */ /* 0x001f220000100a00 */
[----:B------:R-:W-:Y:S01]  /*12f30*/  FMUL R25, R35, R25 ;  /* 0x0000001923197220 */ /* 0x000fe20000400000 */
[----:B------:R-:W-:-:S04]  /*12f40*/  IMAD.WIDE R32, R0, 0x2, R38 ;  /* 0x0000000200207825 */ /* 0x000fc800078e0226 */
[C---:B------:R-:W-:Y:S01]  /*12f50*/  FMUL R34, R35.reuse, R24 ;  /* 0x0000001823227220 */ /* 0x040fe20000400000 */
[----:B------:R-:W4:Y:S04]  /*12f60*/  LDL.64 R38, [R1+0x6c8] ;  /* 0x0006c80001267983 */ /* 0x000f280000100a00 */
[----:B------:R0:W-:Y:S04]  /*12f70*/  STL [R1+0xf8], R25 ;  /* 0x0000f81901007387 */ /* 0x0001e80000100800 */
[----:B------:R4:W4:Y:S04]  /*12f80*/  LDG.E.U16 R97, desc[UR12][R32.64] ;  /* 0x0000000c20617981 */ /* 0x000928000c1e1500 */
[----:B0-----:R-:W4:Y:S04]  /*12f90*/  LDL.64 R24, [R1+0x6b8] ;  /* 0x0006b80001187983 */ /* 0x001f280000100a00 */
[----:B------:R3:W-:Y:S01]  /*12fa0*/  STL [R1+0xfc], R34 ;  /* 0x0000fc2201007387 */ /* 0x0007e20000100800 */
[C---:B--2---:R-:W-:Y:S01]  /*12fb0*/  FMUL R64, R35.reuse, R3 ;  /* 0x0000000323407220 */ /* 0x044fe20000400000 */
[----:B---3--:R-:W-:-:S02]  /*12fc0*/  FMUL R34, R35, R2 ;  /* 0x0000000223227220 */ /* 0x008fc40000400000 */
[----:B------:R-:W2:Y:S01]  /*12fd0*/  LDL.64 R2, [R1+0x6b0] ;  /* 0x0006b00001027983 */ /* 0x000ea20000100a00 */
[----:B----4-:R-:W-:-:S03]  /*12fe0*/  IMAD.WIDE R32, R0, 0x2, R60 ;  /* 0x0000000200207825 */ /* 0x010fc600078e023c */
[----:B------:R0:W-:Y:S04]  /*12ff0*/  STL [R1+0xe8], R64 ;  /* 0x0000e84001007387 */ /* 0x0001e80000100800 */
[----:B------:R1:W3:Y:S04]  /*13000*/  LDG.E.U16 R96, desc[UR12][R32.64] ;  /* 0x0000000c20607981 */ /* 0x0002e8000c1e1500 */
[----:B------:R4:W-:Y:S01]  /*13010*/  STL [R1+0xec], R34 ;  /* 0x0000ec2201007387 */ /* 0x0009e20000100800 */
[C---:B0-----:R-:W-:Y:S01]  /*13020*/  FMUL R64, R35.reuse, R122 ;  /* 0x0000007a23407220 */ /* 0x041fe20000400000 */
[----:B----4-:R-:W-:Y:S01]  /*13030*/  FMUL R34, R35, R123 ;  /* 0x0000007b23227220 */ /* 0x010fe20000400000 */
[----:B-1----:R-:W-:-:S03]  /*13040*/  IMAD.WIDE R32, R0, 0x2, R56 ;  /* 0x0000000200207825 */ /* 0x002fc600078e0238 */
[----:B------:R-:W-:Y:S04]  /*13050*/  STL [R1+0xd8], R64 ;  /* 0x0000d84001007387 */ /* 0x000fe80000100800 */
[----:B------:R0:W4:Y:S04]  /*13060*/  LDG.E.U16 R93, desc[UR12][R32.64] ;  /* 0x0000000c205d7981 */ /* 0x000128000c1e1500 */
[----:B------:R1:W-:Y:S01]  /*13070*/  STL [R1+0xdc], R34 ;  /* 0x0000dc2201007387 */ /* 0x0003e20000100800 */
[----:B0-----:R-:W-:-:S04]  /*13080*/  IMAD.WIDE R32, R0, 0x2, R50 ;  /* 0x0000000200207825 */ /* 0x001fc800078e0232 */
[C---:B-1----:R-:W-:Y:S01]  /*13090*/  IMAD.WIDE R34, R0.reuse, 0x2, R58 ;  /* 0x0000000200227825 */ /* 0x042fe200078e023a */
[----:B------:R-:W3:Y:S04]  /*130a0*/  LDG.E.U16 R89, desc[UR12][R32.64] ;  /* 0x0000000c20597981 */ /* 0x000ee8000c1e1500 */
[----:B------:R0:W3:Y:S01]  /*130b0*/  LDG.E.U16 R95, desc[UR12][R34.64] ;  /* 0x0000000c225f7981 */ /* 0x0000e2000c1e1500 */
[----:B------:R-:W-:-:S05]  /*130c0*/  IMAD.WIDE R36, R0, 0x2, R36 ;  /* 0x0000000200247825 */ /* 0x000fca00078e0224 */
[----:B------:R1:W3:Y:S01]  /*130d0*/  LDG.E.U16 R94, desc[UR12][R36.64] ;  /* 0x0000000c245e7981 */ /* 0x0002e2000c1e1500 */
[----:B0-----:R-:W-:-:S05]  /*130e0*/  IMAD.WIDE R34, R0, 0x2, R54 ;  /* 0x0000000200227825 */ /* 0x001fca00078e0236 */
[----:B------:R0:W3:Y:S01]  /*130f0*/  LDG.E.U16 R92, desc[UR12][R34.64] ;  /* 0x0000000c225c7981 */ /* 0x0000e2000c1e1500 */
[----:B-1----:R-:W-:-:S05]  /*13100*/  IMAD.WIDE R36, R0, 0x2, R52 ;  /* 0x0000000200247825 */ /* 0x002fca00078e0234 */
[----:B------:R-:W3:Y:S01]  /*13110*/  LDG.E.U16 R91, desc[UR12][R36.64] ;  /* 0x0000000c245b7981 */ /* 0x000ee2000c1e1500 */
[----:B0-----:R-:W-:-:S05]  /*13120*/  IMAD.WIDE R34, R0, 0x2, R48 ;  /* 0x0000000200227825 */ /* 0x001fca00078e0230 */
[----:B------:R0:W3:Y:S01]  /*13130*/  LDG.E.U16 R88, desc[UR12][R34.64] ;  /* 0x0000000c22587981 */ /* 0x0000e2000c1e1500 */
[----:B------:R-:W-:-:S05]  /*13140*/  IMAD.WIDE R32, R0, 0x2, R42 ;  /* 0x0000000200207825 */ /* 0x000fca00078e022a */
[----:B------:R1:W3:Y:S01]  /*13150*/  LDG.E.U16 R86, desc[UR12][R32.64] ;  /* 0x0000000c20567981 */ /* 0x0002e2000c1e1500 */
[----:B0-----:R-:W-:-:S05]  /*13160*/  IMAD.WIDE R34, R0, 0x2, R40 ;  /* 0x0000000200227825 */ /* 0x001fca00078e0228 */
[----:B------:R0:W3:Y:S01]  /*13170*/  LDG.E.U16 R85, desc[UR12][R34.64] ;  /* 0x0000000c22557981 */ /* 0x0000e2000c1e1500 */
[----:B-1----:R-:W-:-:S03]  /*13180*/  IMAD.WIDE R32, R0, 0x2, R26 ;  /* 0x0000000200207825 */ /* 0x002fc600078e021a */
[----:B------:R-:W3:Y:S04]  /*13190*/  LDL.LU R27, [R1+0xc0] ;  /* 0x0000c000011b7983 */ /* 0x000ee80000300800 */
[----:B------:R-:W4:Y:S04]  /*131a0*/  LDL.LU R26, [R1+0xc4] ;  /* 0x0000c400011a7983 */ /* 0x000f280000300800 */
[----:B------:R-:W4:Y:S04]  /*131b0*/  LDL.LU R58, [R1+0xb0] ;  /* 0x0000b000013a7983 */ /* 0x000f280000300800 */
[----:B------:R-:W4:Y:S04]  /*131c0*/  LDL.LU R57, [R1+0xb4] ;  /* 0x0000b40001397983 */ /* 0x000f280000300800 */
[----:B------:R-:W4:Y:S04]  /*131d0*/  LDL.LU R56, [R1+0xa0] ;  /* 0x0000a00001387983 */ /* 0x000f280000300800 */
[----:B------:R-:W4:Y:S01]  /*131e0*/  LDL.LU R55, [R1+0xa4] ;  /* 0x0000a40001377983 */ /* 0x000f220000300800 */
[----:B0-----:R-:W-:-:S03]  /*131f0*/  IMAD.WIDE R34, R0, 0x2, R24 ;  /* 0x0000000200227825 */ /* 0x001fc600078e0218 */
[----:B------:R-:W4:Y:S01]  /*13200*/  LDL.LU R54, [R1+0x90] ;  /* 0x0000900001367983 */ /* 0x000f220000300800 */
[----:B------:R-:W-:-:S03]  /*13210*/  IMAD.WIDE R36, R0, 0x2, R44 ;  /* 0x0000000200247825 */ /* 0x000fc600078e022c */
[----:B------:R-:W4:Y:S04]  /*13220*/  LDL.LU R53, [R1+0x94] ;  /* 0x0000940001357983 */ /* 0x000f280000300800 */
[----:B------:R-:W4:Y:S04]  /*13230*/  LDL.LU R25, [R1+0xc8] ;  /* 0x0000c80001197983 */ /* 0x000f280000300800 */
[----:B------:R-:W4:Y:S04]  /*13240*/  LDL.LU R24, [R1+0xcc] ;  /* 0x0000cc0001187983 */ /* 0x000f280000300800 */
[----:B------:R-:W4:Y:S04]  /*13250*/  LDL.LU R52, [R1+0xb8] ;  /* 0x0000b80001347983 */ /* 0x000f280000300800 */
[----:B------:R-:W4:Y:S04]  /*13260*/  LDL.LU R51, [R1+0xbc] ;  /* 0x0000bc0001337983 */ /* 0x000f280000300800 */
[----:B------:R0:W4:Y:S04]  /*13270*/  LDG.E.U16 R87, desc[UR12][R36.64] ;  /* 0x0000000c24577981 */ /* 0x000128000c1e1500 */
[----:B------:R2:W4:Y:S04]  /*13280*/  LDG.E.U16 R83, desc[UR12][R32.64] ;  /* 0x0000000c20537981 */ /* 0x000528000c1e1500 */
[----:B------:R-:W4:Y:S01]  /*13290*/  LDG.E.U16 R82, desc[UR12][R34.64] ;  /* 0x0000000c22527981 */ /* 0x000f22000c1e1500 */
[----:B0-----:R-:W-:-:S03]  /*132a0*/  IMAD.WIDE R36, R0, 0x2, R38 ;  /* 0x0000000200247825 */ /* 0x001fc600078e0226 */
[----:B------:R-:W4:Y:S04]  /*132b0*/  LDL.LU R39, [R1+0xa8] ;  /* 0x0000a80001277983 */ /* 0x000f280000300800 */
[----:B------:R-:W4:Y:S04]  /*132c0*/  LDL.LU R38, [R1+0xac] ;  /* 0x0000ac0001267983 */ /* 0x000f280000300800 */
[----:B------:R-:W4:Y:S04]  /*132d0*/  LDL.LU R50, [R1+0x98] ;  /* 0x0000980001327983 */ /* 0x000f280000300800 */
[----:B------:R-:W4:Y:S04]  /*132e0*/  LDL.LU R49, [R1+0x9c] ;  /* 0x00009c0001317983 */ /* 0x000f280000300800 */
[----:B------:R-:W4:Y:S04]  /*132f0*/  LDL.LU R48, [R1+0x80] ;  /* 0x0000800001307983 */ /* 0x000f280000300800 */
[----:B------:R-:W4:Y:S01]  /*13300*/  LDG.E.U16 R84, desc[UR12][R36.64] ;  /* 0x0000000c24547981 */ /* 0x000f22000c1e1500 */
[----:B--2---:R-:W-:-:S03]  /*13310*/  IMAD.WIDE R32, R0, 0x2, R2 ;  /* 0x0000000200207825 */ /* 0x004fc600078e0202 */
        /* <DEDUP_REMOVED lines=13> */
[----:B------:R0:W2:Y:S01]  /*133f0*/  LDG.E.U16 R81, desc[UR12][R32.64] ;  /* 0x0000000c20517981 */ /* 0x0000a2000c1e1500 */
[C---:B---3--:R-:W-:Y:S01]  /*13400*/  FMUL R27, R28.reuse, R27 ;  /* 0x0000001b1c1b7220 */ /* 0x048fe20000400000 */
[----:B----4-:R-:W-:-:S04]  /*13410*/  FMUL R26, R28, R26 ;  /* 0x0000001a1c1a7220 */ /* 0x010fc80000400000 */
[----:B------:R1:W-:Y:S01]  /*13420*/  STL [R1+0x838], R27 ;  /* 0x0008381b01007387 */ /* 0x0003e20000100800 */
[----:B0-----:R-:W-:-:S03]  /*13430*/  FMUL R32, R28, R58 ;  /* 0x0000003a1c207220 */ /* 0x001fc60000400000 */
[----:B------:R0:W-:Y:S01]  /*13440*/  STL [R1+0x83c], R26 ;  /* 0x00083c1a01007387 */ /* 0x0001e20000100800 */
[----:B-1----:R-:W-:-:S03]  /*13450*/  FMUL R27, R28, R57 ;  /* 0x000000391c1b7220 */ /* 0x002fc60000400000 */
[----:B------:R1:W-:Y:S01]  /*13460*/  STL [R1+0xb0], R32 ;  /* 0x0000b02001007387 */ /* 0x0003e20000100800 */
[----:B0-----:R-:W-:-:S03]  /*13470*/  FMUL R26, R28, R56 ;  /* 0x000000381c1a7220 */ /* 0x001fc60000400000 */
[----:B------:R0:W-:Y:S01]  /*13480*/  STL [R1+0xb4], R27 ;  /* 0x0000b41b01007387 */ /* 0x0001e20000100800 */
[----:B-1----:R-:W-:-:S03]  /*13490*/  FMUL R32, R28, R55 ;  /* 0x000000371c207220 */ /* 0x002fc60000400000 */
[----:B------:R1:W-:Y:S01]  /*134a0*/  STL [R1+0xa0], R26 ;  /* 0x0000a01a01007387 */ /* 0x0003e20000100800 */
[----:B0-----:R-:W-:-:S03]  /*134b0*/  FMUL R27, R28, R54 ;  /* 0x000000361c1b7220 */ /* 0x001fc60000400000 */
[----:B------:R-:W-:Y:S04]  /*134c0*/  STL [R1+0xa4], R32 ;  /* 0x0000a42001007387 */ /* 0x000fe80000100800 */
[----:B------:R0:W-:Y:S01]  /*134d0*/  STL [R1+0x90], R27 ;  /* 0x0000901b01007387 */ /* 0x0001e20000100800 */
[----:B-1----:R-:W-:Y:S01]  /*134e0*/  FMUL R26, R28, R53 ;  /* 0x000000351c1a7220 */ /* 0x002fe20000400000 */
[C---:B------:R-:W-:Y:S01]  /*134f0*/  FMUL R28, R29.reuse, R51 ;  /* 0x000000331d1c7220 */ /* 0x040fe20000400000 */
[----:B0-----:R-:W-:-:S03]  /*13500*/  FMUL R27, R29, R52 ;  /* 0x000000341d1b7220 */ /* 0x001fc60000400000 */
[----:B------:R0:W-:Y:S04]  /*13510*/  STL [R1+0x94], R26 ;  /* 0x0000941a01007387 */ /* 0x0001e80000100800 */
[----:B------:R1:W-:Y:S04]  /*13520*/  STL [R1+0xb8], R27 ;  /* 0x0000b81b01007387 */ /* 0x0003e80000100800 */
[----:B------:R3:W-:Y:S01]  /*13530*/  STL [R1+0xbc], R28 ;  /* 0x0000bc1c01007387 */ /* 0x0007e20000100800 */
[----:B0-----:R-:W-:-:S03]  /*13540*/  FMUL R26, R29, R39 ;  /* 0x000000271d1a7220 */ /* 0x001fc60000400000 */
[----:B------:R-:W4:Y:S01]  /*13550*/  LDL.LU R39, [R1+0x368] ;  /* 0x0003680001277983 */ /* 0x000f220000300800 */
[----:B-1----:R-:W-:-:S03]  /*13560*/  FMUL R27, R29, R38 ;  /* 0x000000261d1b7220 */ /* 0x002fc60000400000 */
[----:B------:R-:W4:Y:S01]  /*13570*/  LDL.LU R38, [R1+0x36c] ;  /* 0x00036c0001267983 */ /* 0x000f220000300800 */
[C---:B------:R-:W-:Y:S01]  /*13580*/  FMUL R32, R29.reuse, R50 ;  /* 0x000000321d207220 */ /* 0x040fe20000400000 */
[----:B---3--:R-:W-:Y:S01]  /*13590*/  FMUL R28, R29, R49 ;  /* 0x000000311d1c7220 */ /* 0x008fe20000400000 */
[----:B------:R-:W-:-:S03]  /*135a0*/  FMUL R117, R30, R48 ;  /* 0x000000301e757220 */ /* 0x000fc60000400000 */
[----:B------:R-:W-:Y:S04]  /*135b0*/  STL [R1+0x98], R32 ;  /* 0x0000982001007387 */ /* 0x000fe80000100800 */
[----:B------:R-:W-:Y:S04]  /*135c0*/  STL [R1+0x7b4], R117 ;  /* 0x0007b47501007387 */ /* 0x000fe80000100800 */
[----:B------:R0:W-:Y:S01]  /*135d0*/  STL [R1+0x9c], R28 ;  /* 0x00009c1c01007387 */ /* 0x0001e20000100800 */
[C---:B------:R-:W-:Y:S01]  /*135e0*/  FMUL R25, R29.reuse, R25 ;  /* 0x000000191d197220 */ /* 0x040fe20000400000 */
[----:B------:R-:W-:Y:S01]  /*135f0*/  FMUL R24, R29, R24 ;  /* 0x000000181d187220 */ /* 0x000fe20000400000 */
[----:B--2---:R-:W-:-:S05]  /*13600*/  FMUL R0, R30, R0 ;  /* 0x000000001e007220 */ /* 0x004fca0000400000 */
[----:B------:R1:W-:Y:S01]  /*13610*/  STL [R1+0x7b8], R0 ;  /* 0x0007b80001007387 */ /* 0x0003e20000100800 */
[C---:B0-----:R-:W-:Y:S01]  /*13620*/  FMUL R28, R30.reuse, R45 ;  /* 0x0000002d1e1c7220 */ /* 0x041fe20000400000 */
[C---:B-1----:R-:W-:Y:S01]  /*13630*/  FMUL R0, R30.reuse, R44 ;  /* 0x0000002c1e007220 */ /* 0x042fe20000400000 */
[----:B------:R-:W-:-:S04]  /*13640*/  FMUL R29, R30, R43 ;  /* 0x0000002b1e1d7220 */ /* 0x000fc80000400000 */
[----:B------:R0:W-:Y:S04]  /*13650*/  STL [R1+0x820], R0 ;  /* 0x0008200001007387 */ /* 0x0001e80000100800 */
[----:B------:R-:W-:Y:S01]  /*13660*/  STL [R1+0x70], R28 ;  /* 0x0000701c01007387 */ /* 0x000fe20000100800 */
[C---:B------:R-:W-:Y:S01]  /*13670*/  FMUL R2, R31.reuse, R2 ;  /* 0x000000021f027220 */ /* 0x040fe20000400000 */
[----:B0-----:R-:W-:Y:S02]  /*13680*/  FMUL R0, R30, R42 ;  /* 0x0000002a1e007220 */ /* 0x001fe40000400000 */
[----:B------:R0:W-:Y:S04]  /*13690*/  STL [R1+0x60], R29 ;  /* 0x0000601d01007387 */ /* 0x0001e80000100800 */
[----:B------:R1:W-:Y:S01]  /*136a0*/  STL [R1+0x64], R0 ;  /* 0x0000640001007387 */ /* 0x0003e20000100800 */
[----:B------:R-:W-:-:S03]  /*136b0*/  FMUL R117, R31, R37 ;  /* 0x000000251f757220 */ /* 0x000fc60000400000 */
[----:B------:R2:W-:Y:S01]  /*136c0*/  STL [R1+0x824], R2 ;  /* 0x0008240201007387 */ /* 0x0005e20000100800 */
[----:B------:R-:W-:-:S03]  /*136d0*/  FMUL R115, R31, R36 ;  /* 0x000000241f737220 */ /* 0x000fc60000400000 */
[----:B------:R-:W3:Y:S01]  /*136e0*/  LDL.LU R32, [R1+0x350] ;  /* 0x0003500001207983 */ /* 0x000ee20000300800 */
[----:B0-----:R-:W-:-:S03]  /*136f0*/  FMUL R29, R30, R40 ;  /* 0x000000281e1d7220 */ /* 0x001fc60000400000 */
[----:B------:R-:W3:Y:S01]  /*13700*/  LDL.LU R33, [R1+0x354] ;  /* 0x0003540001217983 */ /* 0x000ee20000300800 */
[----:B------:R-:W-:-:S03]  /*13710*/  FMUL R28, R30, R41 ;  /* 0x000000291e1c7220 */ /* 0x000fc60000400000 */
[----:B------:R-:W3:Y:S04]  /*13720*/  LDL.LU R36, [R1+0x340] ;  /* 0x0003400001247983 */ /* 0x000ee80000300800 */
[----:B------:R-:W3:Y:S01]  /*13730*/  LDL.LU R37, [R1+0x344] ;  /* 0x0003440001257983 */ /* 0x000ee20000300800 */
[----:B-1----:R-:W-:-:S03]  /*13740*/  FMUL R0, R31, R34 ;  /* 0x000000221f007220 */ /* 0x002fc60000400000 */
[----:B------:R-:W3:Y:S01]  /*13750*/  LDL.LU R40, [R1+0x330] ;  /* 0x0003300001287983 */ /* 0x000ee20000300800 */
[----:B------:R-:W-:-:S03]  /*13760*/  FMUL R3, R31, R3 ;  /* 0x000000031f037220 */ /* 0x000fc60000400000 */
[----:B------:R-:W3:Y:S01]  /*13770*/  LDL.LU R41, [R1+0x334] ;  /* 0x0003340001297983 */ /* 0x000ee20000300800 */
[----:B--2---:R-:W-:-:S03]  /*13780*/  FMUL R2, R31, R35 ;  /* 0x000000231f027220 */ /* 0x004fc60000400000 */
[----:B------:R-:W2:Y:S04]  /*13790*/  LDL.LU R44, [R1+0x320] ;  /* 0x00032000012c7983 */ /* 0x000ea80000300800 */
[----:B------:R-:W2:Y:S04]  /*137a0*/  LDL.LU R45, [R1+0x324] ;  /* 0x00032400012d7983 */ /* 0x000ea80000300800 */
[----:B------:R-:W2:Y:S04]  /*137b0*/  LDL.LU R34, [R1+0x358] ;  /* 0x0003580001227983 */ /* 0x000ea80000300800 */
[----:B------:R-:W2:Y:S01]  /*137c0*/  LDL.LU R35, [R1+0x35c] ;  /* 0x00035c0001237983 */ /* 0x000ea20000300800 */
[C---:B----4-:R-:W-:Y:S01]  /*137d0*/  FMUL R30, R31.reuse, R39 ;  /* 0x000000271f1e7220 */ /* 0x050fe20000400000 */
[----:B------:R-:W-:-:S02]  /*137e0*/  FMUL R31, R31, R38 ;  /* 0x000000261f1f7220 */ /* 0x000fc40000400000 */
        /* <DEDUP_REMOVED lines=18> */
[----:B------:R-:W-:Y:S04]  /*13910*/  STL.64 [R1+0x778], R30 ;  /* 0x0007781e01007387 */ /* 0x000fe80000100a00 */
[----:B------:R0:W-:Y:S01]  /*13920*/  STL.64 [R1+0x770], R28 ;  /* 0x0007701c01007387 */ /* 0x0001e20000100a00 */
[C---:B---3--:R-:W-:Y:S01]  /*13930*/  FMUL R32, R46.reuse, R32 ;  /* 0x000000202e207220 */ /* 0x048fe20000400000 */
[C---:B------:R-:W-:Y:S01]  /*13940*/  FMUL R33, R46.reuse, R33 ;  /* 0x000000212e217220 */ /* 0x040fe20000400000 */
[C---:B------:R-:W-:Y:S01]  /*13950*/  FMUL R36, R46.reuse, R36 ;  /* 0x000000242e247220 */ /* 0x040fe20000400000 */
[C---:B------:R-:W-:Y:S01]  /*13960*/  FMUL R37, R46.reuse, R37 ;  /* 0x000000252e257220 */ /* 0x040fe20000400000 */
[C---:B------:R-:W-:Y:S01]  /*13970*/  FMUL R40, R46.reuse, R40 ;  /* 0x000000282e287220 */ /* 0x040fe20000400000 */
[----:B------:R-:W-:Y:S01]  /*13980*/  FMUL R41, R46, R41 ;  /* 0x000000292e297220 */ /* 0x000fe20000400000 */
[C---:B--2---:R-:W-:Y:S01]  /*13990*/  FMUL R34, R47.reuse, R34 ;  /* 0x000000222f227220 */ /* 0x044fe20000400000 */
[----:B------:R-:W-:-:S05]  /*139a0*/  FMUL R35, R47, R35 ;  /* 0x000000232f237220 */ /* 0x000fca0000400000 */
[----:B------:R-:W-:Y:S04]  /*139b0*/  STL.64 [R1+0x788], R34 ;  /* 0x0007882201007387 */ /* 0x000fe80000100a00 */
[----:B------:R-:W-:Y:S01]  /*139c0*/  STL.64 [R1+0x780], R32 ;  /* 0x0007802001007387 */ /* 0x000fe20000100a00 */
[C---:B----4-:R-:W-:Y:S01]  /*139d0*/  FMUL R38, R47.reuse, R38 ;  /* 0x000000262f267220 */ /* 0x050fe20000400000 */
[C---:B------:R-:W-:Y:S01]  /*139e0*/  FMUL R39, R47.reuse, R39 ;  /* 0x000000272f277220 */ /* 0x040fe20000400000 */
[----:B------:R-:W-:-:S04]  /*139f0*/  FMUL R42, R47, R42 ;  /* 0x0000002a2f2a7220 */ /* 0x000fc80000400000 */
[----:B------:R-:W-:Y:S01]  /*13a00*/  STL.64 [R1+0x798], R38 ;  /* 0x0007982601007387 */ /* 0x000fe20000100a00 */
[----:B------:R-:W-:-:S03]  /*13a10*/  FMUL R43, R47, R43 ;  /* 0x0000002b2f2b7220 */ /* 0x000fc60000400000 */
[----:B------:R-:W-:Y:S04]  /*13a20*/  STL.64 [R1+0x790], R36 ;  /* 0x0007902401007387 */ /* 0x000fe80000100a00 */
[----:B------:R-:W-:Y:S04]  /*13a30*/  STL.64 [R1+0x7a8], R42 ;  /* 0x0007a82a01007387 */ /* 0x000fe80000100a00 */
[----:B------:R-:W-:Y:S04]  /*13a40*/  STL.64 [R1+0x7a0], R40 ;  /* 0x0007a02801007387 */ /* 0x000fe80000100a00 */
[----:B0-----:R-:W2:Y:S04]  /*13a50*/  LDL.LU R29, [R1+0x2f8] ;  /* 0x0002f800011d7983 */ /* 0x001ea80000300800 */
[----:B------:R-:W3:Y:S01]  /*13a60*/  LDL.LU R28, [R1+0x2fc] ;  /* 0x0002fc00011c7983 */ /* 0x000ee20000300800 */
[C---:B------:R-:W-:Y:S01]  /*13a70*/  FMUL R44, R46.reuse, R44 ;  /* 0x0000002c2e2c7220 */ /* 0x040fe20000400000 */
[----:B------:R-:W-:Y:S01]  /*13a80*/  FMUL R45, R46, R45 ;  /* 0x0000002d2e2d7220 */ /* 0x000fe20000400000 */
[C---:B------:R-:W-:Y:S01]  /*13a90*/  FMUL R46, R47.reuse, R61 ;  /* 0x0000003d2f2e7220 */ /* 0x040fe20000400000 */
[----:B------:R-:W-:Y:S01]  /*13aa0*/  FMUL R47, R47, R60 ;  /* 0x0000003c2f2f7220 */ /* 0x000fe20000400000 */
[C---:B------:R-:W-:Y:S01]  /*13ab0*/  FMUL R48, R62.reuse, R48 ;  /* 0x000000303e307220 */ /* 0x040fe20000400000 */
[----:B------:R-:W-:-:S03]  /*13ac0*/  FMUL R49, R62, R49 ;  /* 0x000000313e317220 */ /* 0x000fc60000400000 */
[----:B------:R-:W-:Y:S01]  /*13ad0*/  STL.64 [R1+0x7c8], R46 ;  /* 0x0007c82e01007387 */ /* 0x000fe20000100a00 */
[C---:B------:R-:W-:Y:S01]  /*13ae0*/  FMUL R52, R62.reuse, R52 ;  /* 0x000000343e347220 */ /* 0x040fe20000400000 */
[C---:B------:R-:W-:Y:S02]  /*13af0*/  FMUL R53, R62.reuse, R53 ;  /* 0x000000353e357220 */ /* 0x040fe40000400000 */
[----:B------:R-:W-:Y:S01]  /*13b00*/  STL.64 [R1+0x7c0], R44 ;  /* 0x0007c02c01007387 */ /* 0x000fe20000100a00 */
[C---:B------:R-:W-:Y:S01]  /*13b10*/  FMUL R56, R62.reuse, R56 ;  /* 0x000000383e387220 */ /* 0x040fe20000400000 */
[C---:B------:R-:W-:Y:S01]  /*13b20*/  FMUL R57, R62.reuse, R57 ;  /* 0x000000393e397220 */ /* 0x040fe20000400000 */
[C---:B------:R-:W-:Y:S01]  /*13b30*/  FMUL R60, R62.reuse, R59 ;  /* 0x0000003b3e3c7220 */ /* 0x040fe20000400000 */
[C---:B------:R-:W-:Y:S01]  /*13b40*/  FMUL R50, R63.reuse, R50 ;  /* 0x000000323f327220 */ /* 0x040fe20000400000 */
[----:B------:R-:W-:Y:S01]  /*13b50*/  FMUL R51, R63, R51 ;  /* 0x000000333f337220 */ /* 0x000fe20000400000 */
[----:B------:R-:W-:-:S04]  /*13b60*/  FMUL R61, R62, R58 ;  /* 0x0000003a3e3d7220 */ /* 0x000fc80000400000 */
[----:B------:R0:W-:Y:S04]  /*13b70*/  STL.64 [R1+0x7d8], R50 ;  /* 0x0007d83201007387 */ /* 0x0001e80000100a00 */
[----:B------:R1:W-:Y:S04]  /*13b80*/  STL.64 [R1+0x7d0], R48 ;  /* 0x0007d03001007387 */ /* 0x0003e80000100a00 */
[----:B------:R-:W4:Y:S04]  /*13b90*/  LDL.LU R62, [R1+0x2e8] ;  /* 0x0002e800013e7983 */ /* 0x000f280000300800 */
[----:B------:R-:W4:Y:S04]  /*13ba0*/  LDL.LU R64, [R1+0x2ec] ;  /* 0x0002ec0001407983 */ /* 0x000f280000300800 */
[----:B0-----:R-:W4:Y:S04]  /*13bb0*/  LDL.LU R51, [R1+0x2d0] ;  /* 0x0002d00001337983 */ /* 0x001f280000300800 */
[----:B------:R-:W4:Y:S01]  /*13bc0*/  LDL.LU R50, [R1+0x2d4] ;  /* 0x0002d40001327983 */ /* 0x000f220000300800 */
[----:B------:R-:W-:-:S03]  /*13bd0*/  FMUL R54, R63, R54 ;  /* 0x000000363f367220 */ /* 0x000fc60000400000 */
[----:B-1----:R-:W4:Y:S01]  /*13be0*/  LDL.LU R49, [R1+0x2c0] ;  /* 0x0002c00001317983 */ /* 0x002f220000300800 */
[----:B------:R-:W-:-:S03]  /*13bf0*/  FMUL R55, R63, R55 ;  /* 0x000000373f377220 */ /* 0x000fc60000400000 */
        /* <DEDUP_REMOVED lines=8> */
[----:B------:R-:W-:Y:S04]  /*13c80*/  STL.64 [R1+0x7e0], R52 ;  /* 0x0007e03401007387 */ /* 0x000fe80000100a00 */
        /* <DEDUP_REMOVED lines=11> */
[----:B------:R-:W4:Y:S01]  /*13d40*/  LDL.LU R30, [R1+0x4e4] ;  /* 0x0004e400011e7983 */ /* 0x000f220000300800 */
[----:B--2---:R-:W-:-:S03]  /*13d50*/  FMUL R58, R63, R29 ;  /* 0x0000001d3f3a7220 */ /* 0x004fc60000400000 */
[----:B------:R-:W2:Y:S01]  /*13d60*/  LDL.LU R29, [R1+0x4d0] ;  /* 0x0004d000011d7983 */ /* 0x000ea20000300800 */
[----:B---3--:R-:W-:-:S03]  /*13d70*/  FMUL R59, R63, R28 ;  /* 0x0000001c3f3b7220 */ /* 0x008fc60000400000 */
[----:B------:R-:W3:Y:S04]  /*13d80*/  LDL.LU R28, [R1+0x4d4] ;  /* 0x0004d400011c7983 */ /* 0x000ee80000300800 */
[----:B------:R-:W-:Y:S04]  /*13d90*/  STL.64 [R1+0x7f8], R58 ;  /* 0x0007f83a01007387 */ /* 0x000fe80000100a00 */
[----:B------:R-:W-:Y:S01]  /*13da0*/  STL.64 [R1+0x7f0], R56 ;  /* 0x0007f03801007387 */ /* 0x000fe20000100a00 */
[C---:B----4-:R-:W-:Y:S01]  /*13db0*/  FMUL R62, R63.reuse, R62 ;  /* 0x0000003e3f3e7220 */ /* 0x050fe20000400000 */
[----:B------:R-:W-:Y:S01]  /*13dc0*/  FMUL R63, R63, R64 ;  /* 0x000000403f3f7220 */ /* 0x000fe20000400000 */
[----:B------:R-:W-:-:S04]  /*13dd0*/  FMUL R64, R78, R51 ;  /* 0x000000334e407220 */ /* 0x000fc80000400000 */
[----:B------:R-:W-:Y:S01]  /*13de0*/  STL.64 [R1+0x808], R62 ;  /* 0x0008083e01007387 */ /* 0x000fe20000100a00 */
[----:B------:R-:W-:-:S03]  /*13df0*/  FMUL R65, R78, R50 ;  /* 0x000000324e417220 */ /* 0x000fc60000400000 */
[----:B------:R-:W-:Y:S01]  /*13e00*/  STL.64 [R1+0x800], R60 ;  /* 0x0008003c01007387 */ /* 0x000fe20000100a00 */
[C---:B------:R-:W-:Y:S01]  /*13e10*/  FMUL R66, R79.reuse, R43 ;  /* 0x0000002b4f427220 */ /* 0x040fe20000400000 */
[----:B------:R-:W-:-:S05]  /*13e20*/  FMUL R67, R79, R42 ;  /* 0x0000002a4f437220 */ /* 0x000fca0000400000 */
[----:B------:R-:W-:Y:S04]  /*13e30*/  STL.64 [R1+0x818], R66 ;  /* 0x0008184201007387 */ /* 0x000fe80000100a00 */
[----:B------:R-:W-:Y:S01]  /*13e40*/  STL.64 [R1+0x810], R64 ;  /* 0x0008104001007387 */ /* 0x000fe20000100a00 */
[----:B------:R-:W-:-:S03]  /*13e50*/  FMUL R109, R114, R30 ;  /* 0x0000001e726d7220 */ /* 0x000fc60000400000 */
[----:B------:R-:W-:Y:S01]  /*13e60*/  LDS R30, [R80+UR6+0x40580] ;  /* 0x04058006501e7984 */ /* 0x000fe20008000800 */
[C---:B------:R-:W-:Y:S01]  /*13e70*/  FMUL R77, R78.reuse, R44 ;  /* 0x0000002c4e4d7220 */ /* 0x040fe20000400000 */
[C---:B------:R-:W-:Y:S01]  /*13e80*/  FMUL R76, R78.reuse, R45 ;  /* 0x0000002d4e4c7220 */ /* 0x040fe20000400000 */
        /* <DEDUP_REMOVED lines=8> */
[C---:B------:R-:W-:Y:S01]  /*13f10*/  FMUL R78, R79.reuse, R37 ;  /* 0x000000254f4e7220 */ /* 0x040fe20000400000 */
[----:B------:R-:W-:Y:S01]  /*13f20*/  FMUL R79, R79, R36 ;  /* 0x000000244f4f7220 */ /* 0x000fe20000400000 */
[C---:B------:R-:W-:Y:S01]  /*13f30*/  FMUL R105, R114.reuse, R32 ;  /* 0x0000002072697220 */ /* 0x040fe20000400000 */
[C---:B------:R-:W-:Y:S01]  /*13f40*/  FMUL R104, R114.reuse, R33 ;  /* 0x0000002172687220 */ /* 0x040fe20000400000 */
[C---:B------:R-:W-:Y:S01]  /*13f50*/  FMUL R101, R114.reuse, R34 ;  /* 0x0000002272657220 */ /* 0x040fe20000400000 */
[----:B--2---:R-:W-:-:S02]  /*13f60*/  FMUL R112, R114, R29 ;  /* 0x0000001d72707220 */ /* 0x004fc40000400000 */
[----:B------:R-:W0:Y:S01]  /*13f70*/  LDS R29, [R80+UR6+0x40500] ;  /* 0x04050006501d7984 */ /* 0x000e220008000800 */
[----:B---3--:R-:W-:-:S03]  /*13f80*/  FMUL R113, R114, R28 ;  /* 0x0000001c72717220 */ /* 0x008fc60000400000 */
[----:B------:R-:W1:Y:S04]  /*13f90*/  LDS R28, [R80+UR6+0x40540] ;  /* 0x04054006501c7984 */ /* 0x000e680008000800 */
[----:B0-----:R-:W-:Y:S04]  /*13fa0*/  STL [R1+0x128], R29 ;  /* 0x0001281d01007387 */ /* 0x001fe80000100800 */
[----:B------:R-:W0:Y:S04]  /*13fb0*/  LDS R29, [R80+UR6+0x405c0] ;  /* 0x0405c006501d7984 */ /* 0x000e280008000800 */
[----:B-1----:R-:W-:Y:S04]  /*13fc0*/  STL [R1+0x12c], R28 ;  /* 0x00012c1c01007387 */ /* 0x002fe80000100800 */
[----:B------:R-:W1:Y:S04]  /*13fd0*/  LDS R28, [R80+UR6+0x40600] ;  /* 0x04060006501c7984 */ /* 0x000e680008000800 */
[----:B------:R-:W-:Y:S04]  /*13fe0*/  STL [R1+0x120], R30 ;  /* 0x0001201e01007387 */ /* 0x000fe80000100800 */
[----:B------:R-:W2:Y:S04]  /*13ff0*/  LDS R30, [R80+UR6+0x40640] ;  /* 0x04064006501e7984 */ /* 0x000ea80008000800 */
[----:B0-----:R-:W-:Y:S04]  /*14000*/  STL [R1+0x124], R29 ;  /* 0x0001241d01007387 */ /* 0x001fe80000100800 */
[----:B------:R-:W0:Y:S04]  /*14010*/  LDS R29, [R80+UR6+0x40680] ;  /* 0x04068006501d7984 */ /* 0x000e280008000800 */
[----:B-1----:R-:W-:Y:S04]  /*14020*/  STL [R1+0x118], R28 ;  /* 0x0001181c01007387 */ /* 0x002fe80000100800 */
[----:B------:R-:W1:Y:S04]  /*14030*/  LDS R28, [R80+UR6+0x406c0] ;  /* 0x0406c006501c7984 */ /* 0x000e680008000800 */
[----:B--2---:R-:W-:Y:S04]  /*14040*/  STL [R1+0x11c], R30 ;  /* 0x00011c1e01007387 */ /* 0x004fe80000100800 */
[----:B------:R-:W2:Y:S01]  /*14050*/  LDL.LU R44, [R1+0x5cc] ;  /* 0x0005cc00012c7983 */ /* 0x000ea20000300800 */
[C---:B------:R-:W-:Y:S01]  /*14060*/  FMUL R100, R114.reuse, R35 ;  /* 0x0000002372647220 */ /* 0x040fe20000400000 */
[----:B------:R-:W-:Y:S01]  /*14070*/  FMUL R108, R114, R31 ;  /* 0x0000001f726c7220 */ /* 0x000fe20000400000 */
[----:B------:R-:W-:Y:S06]  /*14080*/  BAR.SYNC.DEFER_BLOCKING 0x0 ;  /* 0x0000000000007b1d */ /* 0x000fec0000010000 */
[----:B0-----:R-:W-:Y:S04]  /*14090*/  STL [R1+0x110], R29 ;  /* 0x0001101d01007387 */ /* 0x001fe80000100800 */
[----:B------:R-:W2:Y:S04]  /*140a0*/  LDL.LU R45, [R1+0x5d0] ;  /* 0x0005d000012d7983 */ /* 0x000ea80000300800 */
[----:B-1----:R0:W-:Y:S04]  /*140b0*/  STL [R1+0x114], R28 ;  /* 0x0001141c01007387 */ /* 0x0021e80000100800 */
[----:B------:R-:W3:Y:S04]  /*140c0*/  LDL.LU R46, [R1+0x5c4] ;  /* 0x0005c400012e7983 */ /* 0x000ee80000300800 */
[----:B------:R-:W3:Y:S04]  /*140d0*/  LDL.LU R47, [R1+0x5c8] ;  /* 0x0005c800012f7983 */ /* 0x000ee80000300800 */
[----:B------:R-:W4:Y:S04]  /*140e0*/  LDL.LU R40, [R1+0x5bc] ;  /* 0x0005bc0001287983 */ /* 0x000f280000300800 */
[----:B------:R-:W4:Y:S04]  /*140f0*/  LDL.LU R41, [R1+0x5c0] ;  /* 0x0005c00001297983 */ /* 0x000f280000300800 */
        /* <DEDUP_REMOVED lines=10> */
[----:B0-----:R-:W2:Y:S04]  /*141a0*/  LDL.LU R28, [R1+0x58c] ;  /* 0x00058c00011c7983 */ /* 0x001ea80000300800 */
[----:B------:R-:W2:Y:S04]  /*141b0*/  LDL.LU R29, [R1+0x590] ;  /* 0x00059000011d7983 */ /* 0x000ea80000300800 */
[----:B------:R-:W3:Y:S04]  /*141c0*/  LDL.LU R30, [R1+0x584] ;  /* 0x00058400011e7983 */ /* 0x000ee80000300800 */
[----:B------:R-:W3:Y:S04]  /*141d0*/  LDL.LU R31, [R1+0x588] ;  /* 0x00058800011f7983 */ /* 0x000ee80000300800 */
[----:B------:R-:W4:Y:S04]  /*141e0*/  LDL.LU R123, [R1+0x57c] ;  /* 0x00057c00017b7983 */ /* 0x000f280000300800 */
[----:B------:R-:W4:Y:S04]  /*141f0*/  LDL.LU R122, [R1+0x580] ;  /* 0x00058000017a7983 */ /* 0x000f280000300800 */
[----:B------:R-:W4:Y:S04]  /*14200*/  LDL.LU R121, [R1+0x570] ;  /* 0x0005700001797983 */ /* 0x000f280000300800 */
[----:B------:R-:W4:Y:S04]  /*14210*/  LDL.LU R120, [R1+0x578] ;  /* 0x0005780001787983 */ /* 0x000f280000300800 */
[----:B------:R-:W4:Y:S04]  /*14220*/  LDL.LU R52, [R1+0x56c] ;  /* 0x00056c0001347983 */ /* 0x000f280000300800 */
[----:B------:R-:W4:Y:S04]  /*14230*/  LDL.LU R53, [R1+0x574] ;  /* 0x0005740001357983 */ /* 0x000f280000300800 */
[----:B------:R2:W-:Y:S04]  /*14240*/  STS.U16 [R90+UR6+0x42000], R88 ;  /* 0x042000585a007988 */ /* 0x0005e80008000406 */
[----:B------:R-:W4:Y:S04]  /*14250*/  LDL.LU R54, [R1+0x564] ;  /* 0x0005640001367983 */ /* 0x000f280000300800 */
[----:B------:R-:W4:Y:S04]  /*14260*/  LDL.LU R55, [R1+0x568] ;  /* 0x0005680001377983 */ /* 0x000f280000300800 */
[----:B------:R3:W-:Y:S04]  /*14270*/  STS.U16 [R90+UR6+0x41c00], R89 ;  /* 0x041c00595a007988 */ /* 0x0007e80008000406 */
[----:B------:R-:W-:Y:S04]  /*14280*/  STS.U16 [R90+UR6+0x41800], R91 ;  /* 0x0418005b5a007988 */ /* 0x000fe80008000406 */
[----:B------:R0:W-:Y:S01]  /*14290*/  STS.U16 [R90+UR6+0x42800], R86 ;  /* 0x042800565a007988 */ /* 0x0001e20008000406 */
[----:B--2---:R-:W-:-:S03]  /*142a0*/  F2FP.F16.F32.PACK_AB R88, R28, R29 ;  /* 0x0000001d1c58723e */ /* 0x004fc600000000ff */
[----:B------:R-:W2:Y:S04]  /*142b0*/  LDL.LU R28, [R1+0x55c] ;  /* 0x00055c00011c7983 */ /* 0x000ea80000300800 */
[----:B------:R-:W2:Y:S01]  /*142c0*/  LDL.LU R29, [R1+0x560] ;  /* 0x00056000011d7983 */ /* 0x000ea20000300800 */
[----:B---3--:R-:W-:-:S03]  /*142d0*/  F2FP.F16.F32.PACK_AB R89, R30, R31 ;  /* 0x0000001f1e59723e */ /* 0x008fc600000000ff */
[----:B------:R-:W3:Y:S04]  /*142e0*/  LDL.LU R30, [R1+0x554] ;  /* 0x00055400011e7983 */ /* 0x000ee80000300800 */
[----:B------:R-:W3:Y:S01]  /*142f0*/  LDL.LU R31, [R1+0x558] ;  /* 0x00055800011f7983 */ /* 0x000ee20000300800 */
[----:B0-----:R-:W-:-:S03]  /*14300*/  F2FP.F16.F32.PACK_AB R86, R32, R33 ;  /* 0x000000212056723e */ /* 0x001fc600000000ff */
[----:B------:R-:W3:Y:S01]  /*14310*/  LDL.LU R48, [R1+0x54c] ;  /* 0x00054c0001307983 */ /* 0x000ee20000300800 */
[----:B----4-:R-:W-:-:S03]  /*14320*/  F2FP.F16.F32.PACK_AB R91, R121, R120 ;  /* 0x00000078795b723e */ /* 0x010fc600000000ff */
[----:B------:R-:W4:Y:S04]  /*14330*/  LDL.LU R120, [R1+0x550] ;  /* 0x0005500001787983 */ /* 0x000f280000300800 */
[----:B------:R-:W4:Y:S04]  /*14340*/  LDL.LU R32, [R1+0x544] ;  /* 0x0005440001207983 */ /* 0x000f280000300800 */
[----:B------:R-:W4:Y:S04]  /*14350*/  LDL.LU R121, [R1+0x548] ;  /* 0x0005480001797983 */ /* 0x000f280000300800 */
[----:B------:R0:W-:Y:S04]  /*14360*/  STS.U16 [R90+UR6+0x42400], R87 ;  /* 0x042400575a007988 */ /* 0x0001e80008000406 */
[----:B------:R1:W-:Y:S04]  /*14370*/  STS.U16 [R90+UR6+0x40000], R97 ;  /* 0x040000615a007988 */ /* 0x0003e80008000406 */
[----:B------:R-:W-:Y:S01]  /*14380*/  STS.U16 [R90+UR6+0x40400], R96 ;  /* 0x040400605a007988 */ /* 0x000fe20008000406 */
[----:B0-----:R-:W-:-:S02]  /*14390*/  F2FP.F16.F32.PACK_AB R87, R34, R35 ;  /* 0x000000232257723e */ /* 0x001fc400000000ff */
[----:B------:R-:W1:Y:S01]  /*143a0*/  S2R R35, SR_TID.X ;  /* 0x0000000000237919 */ /* 0x000e620000002100 */
[----:B------:R-:W-:Y:S04]  /*143b0*/  STS.U16 [R90+UR6+0x40800], R95 ;  /* 0x0408005f5a007988 */ /* 0x000fe80008000406 */
[----:B------:R-:W-:Y:S04]  /*143c0*/  STS.U16 [R90+UR6+0x40c00], R94 ;  /* 0x040c005e5a007988 */ /* 0x000fe80008000406 */
[----:B------:R-:W-:Y:S04]  /*143d0*/  STS.U16 [R90+UR6+0x41000], R93 ;  /* 0x0410005d5a007988 */ /* 0x000fe80008000406 */
[----:B------:R-:W-:Y:S04]  /*143e0*/  STS.U16 [R90+UR6+0x41400], R92 ;  /* 0x0414005c5a007988 */ /* 0x000fe80008000406 */
[----:B------:R-:W-:Y:S04]  /*143f0*/  STS.U16 [R90+UR6+0x42c00], R85 ;  /* 0x042c00555a007988 */ /* 0x000fe80008000406 */
[----:B------:R-:W-:Y:S04]  /*14400*/  STS.U16 [R90+UR6+0x43000], R84 ;  /* 0x043000545a007988 */ /* 0x000fe80008000406 */
[----:B------:R-:W-:Y:S01]  /*14410*/  STS.U16 [R90+UR6+0x43400], R83 ;  /* 0x043400535a007988 */ /* 0x000fe20008000406 */
[----:B-1----:R-:W-:-:S03]  /*14420*/  SHF.R.S32.HI R97, RZ, 0x2, R35 ;  /* 0x00000002ff617819 */ /* 0x002fc60000011423 */
[----:B------:R-:W-:Y:S04]  /*14430*/  STS.U16 [R90+UR6+0x43800], R82 ;  /* 0x043800525a007988 */ /* 0x000fe80008000406 */
[----:B------:R0:W-:Y:S01]  /*14440*/  STS.U16 [R90+UR6+0x43c00], R81 ;  /* 0x043c00515a007988 */ /* 0x0001e20008000406 */
[----:B------:R-:W-:-:S03]  /*14450*/  SGXT R97, R97, 0x1 ;  /* 0x000000016161781a */ /* 0x000fc60000000200 */
[----:B------:R-:W4:Y:S01]  /*14460*/  LDL.LU R49, [R1+0x53c] ;  /* 0x00053c0001317983 */ /* 0x000f220000300800 */
[----:B------:R-:W-:Y:S02]  /*14470*/  F2FP.F16.F32.PACK_AB R80, R44, R45 ;  /* 0x0000002d2c50723e */ /* 0x000fe400000000ff */
[----:B0-----:R-:W-:Y:S02]  /*14480*/  F2FP.F16.F32.PACK_AB R90, R123, R122 ;  /* 0x0000007a7b5a723e */ /* 0x001fe400000000ff */
[----:B------:R-:W4:Y:S01]  /*14490*/  LDL.LU R122, [R1+0x540] ;  /* 0x00054000017a7983 */ /* 0x000f220000300800 */
[----:B------:R-:W-:-:S03]  /*144a0*/  IMAD.SHL.U32 R114, R35, 0x20, RZ ;  /* 0x0000002023727824 */ /* 0x000fc600078e00ff */
[----:B------:R-:W4:Y:S01]  /*144b0*/  LDL.LU R50, [R1+0x534] ;  /* 0x0005340001327983 */ /* 0x000f220000300800 */
[----:B------:R-:W-:-:S03]  /*144c0*/  F2FP.F16.F32.PACK_AB R81, R46, R47 ;  /* 0x0000002f2e51723e */ /* 0x000fc600000000ff */
[----:B------:R-:W4:Y:S01]  /*144d0*/  LDL.LU R123, [R1+0x538] ;  /* 0x00053800017b7983 */ /* 0x000f220000300800 */
[----:B------:R-:W-:-:S03]  /*144e0*/  LOP3.LUT R97, R97, 0x90, RZ, 0xc0, !PT ;  /* 0x0000009061617812 */ /* 0x000fc600078ec0ff */
[----:B------:R-:W4:Y:S01]  /*144f0*/  LDL.LU R51, [R1+0x23c] ;  /* 0x00023c0001337983 */ /* 0x000f220000300800 */
[----:B------:R-:W-:-:S03]  /*14500*/  LOP3.LUT R92, R35, 0x20, RZ, 0xc0, !PT ;  /* 0x00000020235c7812 */ /* 0x000fc600078ec0ff */
[----:B------:R-:W4:Y:S01]  /*14510*/  LDL.LU R44, [R1+0x530] ;  /* 0x00053000012c7983 */ /* 0x000f220000300800 */
[----:B------:R-:W-:-:S03]  /*14520*/  F2FP.F16.F32.PACK_AB R82, R40, R41 ;  /* 0x000000292852723e */ /* 0x000fc600000000ff */
[----:B------:R-:W4:Y:S01]  /*14530*/  LDL.LU R45, [R1+0x228] ;  /* 0x00022800012d7983 */ /* 0x000f220000300800 */
[----:B------:R-:W-:-:S03]  /*14540*/  F2FP.F16.F32.PACK_AB R83, R42, R43 ;  /* 0x0000002b2a53723e */ /* 0x000fc600000000ff */
[----:B------:R-:W4:Y:S01]  /*14550*/  LDL.LU R46, [R1+0x234] ;  /* 0x00023400012e7983 */ /* 0x000f220000300800 */
[----:B------:R-:W-:-:S03]  /*14560*/  SHF.R.U32.HI R92, RZ, 0x1, R92 ;  /* 0x00000001ff5c7819 */ /* 0x000fc6000001165c */
[----:B------:R-:W4:Y:S01]  /*14570*/  LDL.LU R47, [R1+0x220] ;  /* 0x00022000012f7983 */ /* 0x000f220000300800 */
[----:B------:R-:W-:-:S03]  /*14580*/  LOP3.LUT R95, R97, 0x360, R114, 0xf8, !PT ;  /* 0x00000360615f7812 */ /* 0x000fc600078ef872 */
[----:B------:R-:W4:Y:S01]  /*14590*/  LDL.LU R40, [R1+0x224] ;  /* 0x0002240001287983 */ /* 0x000f220000300800 */
[----:B------:R-:W-:-:S03]  /*145a0*/  F2FP.F16.F32.PACK_AB R84, R36, R37 ;  /* 0x000000252454723e */ /* 0x000fc600000000ff */
[----:B------:R-:W4:Y:S01]  /*145b0*/  LDL.LU R41, [R1+0x218] ;  /* 0x0002180001297983 */ /* 0x000f220000300800 */
[----:B------:R-:W-:-:S03]  /*145c0*/  F2FP.F16.F32.PACK_AB R85, R38, R39 ;  /* 0x000000272655723e */ /* 0x000fc600000000ff */
[----:B------:R-:W4:Y:S01]  /*145d0*/  LDL.LU R42, [R1+0x21c] ;  /* 0x00021c00012a7983 */ /* 0x000f220000300800 */
[----:B------:R-:W-:-:S03]  /*145e0*/  LOP3.LUT R95, R95, R92, RZ, 0x3c, !PT ;  /* 0x0000005c5f5f7212 */ /* 0x000fc600078e3cff */
[----:B------:R-:W4:Y:S04]  /*145f0*/  LDL.LU R43, [R1+0x210] ;  /* 0x00021000012b7983 */ /* 0x000f280000300800 */
[----:B------:R-:W4:Y:S04]  /*14600*/  LDL.LU R36, [R1+0x214] ;  /* 0x0002140001247983 */ /* 0x000f280000300800 */
[----:B------:R-:W4:Y:S01]  /*14610*/  LDL.LU R37, [R1+0x208] ;  /* 0x0002080001257983 */ /* 0x000f220000300800 */
[----:B------:R-:W-:-:S03]  /*14620*/  IADD3 R96, PT, PT, R95, UR6, RZ ;  /* 0x000000065f607c10 */ /* 0x000fc6000fffe0ff */
[----:B------:R-:W4:Y:S04]  /*14630*/  LDL.LU R38, [R1+0x20c] ;  /* 0x00020c0001267983 */ /* 0x000f280000300800 */
[----:B------:R-:W4:Y:S04]  /*14640*/  LDL.LU R39, [R1+0x200] ;  /* 0x0002000001277983 */ /* 0x000f280000300800 */
[----:B------:R-:W4:Y:S04]  /*14650*/  LDL.LU R33, [R1+0x204] ;  /* 0x0002040001217983 */ /* 0x000f280000300800 */
[----:B------:R-:W4:Y:S01]  /*14660*/  LDL.LU R34, [R1+0x1fc] ;  /* 0x0001fc0001227983 */ /* 0x000f220000300800 */
[----:B--2---:R-:W-:Y:S01]  /*14670*/  F2FP.F16.F32.PACK_AB R94, R28, R29 ;  /* 0x0000001d1c5e723e */ /* 0x004fe200000000ff */
[----:B------:R-:W-:Y:S01]  /*14680*/  IMAD.MOV.U32 R28, RZ, RZ, R106 ;  /* 0x000000ffff1c7224 */ /* 0x000fe200078e006a */
[----:B------:R-:W-:Y:S01]  /*14690*/  MOV R29, R111 ;  /* 0x0000006f001d7202 */ /* 0x000fe20000000f00 */
[----:B------:R-:W2:Y:S04]  /*146a0*/  LDL.LU R106, [R1+0x84c] ;  /* 0x00084c00016a7983 */ /* 0x000ea80000300800 */
[----:B------:R-:W2:Y:S01]  /*146b0*/  LDL.LU R111, [R1+0x848] ;  /* 0x00084800016f7983 */ /* 0x000ea20000300800 */
[----:B---3--:R-:W-:Y:S01]  /*146c0*/  F2FP.F16.F32.PACK_AB R95, R30, R31 ;  /* 0x0000001f1e5f723e */ /* 0x008fe200000000ff */
[----:B------:R-:W-:Y:S01]  /*146d0*/  IMAD.MOV.U32 R30, RZ, RZ, R110 ;  /* 0x000000ffff1e7224 */ /* 0x000fe200078e006e */
[----:B------:R-:W-:Y:S01]  /*146e0*/  MOV R31, R116 ;  /* 0x00000074001f7202 */ /* 0x000fe20000000f00 */
[----:B------:R-:W3:Y:S04]  /*146f0*/  LDL.LU R110, [R1+0x844] ;  /* 0x00084400016e7983 */ /* 0x000ee80000300800 */
[----:B------:R-:W3:Y:S01]  /*14700*/  LDL.LU R116, [R1+0x840] ;  /* 0x0008400001747983 */ /* 0x000ee20000300800 */
[----:B----4-:R-:W-:-:S03]  /*14710*/  F2FP.F16.F32.PACK_AB R121, R32, R121 ;  /* 0x000000792079723e */ /* 0x010fc600000000ff */
[----:B------:R-:W4:Y:S01]  /*14720*/  LDL R32, [R1+0x650] ;  /* 0x0006500001207983 */ /* 0x000f220000100800 */
[----:B------:R-:W-:Y:S02]  /*14730*/  F2FP.F16.F32.PACK_AB R92, R52, R53 ;  /* 0x00000035345c723e */ /* 0x000fe400000000ff */
[----:B------:R-:W-:Y:S01]  /*14740*/  F2FP.F16.F32.PACK_AB R93, R54, R55 ;  /* 0x00000037365d723e */ /* 0x000fe200000000ff */
[----:B------:R-:W-:Y:S01]  /*14750*/  STSM.16.M88.4 [R96+0x44000], R80 ;  /* 0x0440005060007844 */ /* 0x000fe20000000200 */
[----:B------:R-:W-:-:S03]  /*14760*/  F2FP.F16.F32.PACK_AB R120, R48, R120 ;  /* 0x000000783078723e */ /* 0x000fc600000000ff */
[----:B------:R-:W-:Y:S04]  /*14770*/  STSM.16.M88.4 [R96+0x44400], R84 ;  /* 0x0444005460007844 */ /* 0x000fe80000000200 */
[----:B------:R0:W-:Y:S04]  /*14780*/  STSM.16.M88.4 [R96+0x44800], R88 ;  /* 0x0448005860007844 */ /* 0x0001e80000000200 */
[----:B------:R-:W-:Y:S01]  /*14790*/  STSM.16.M88.4 [R96+0x44c00], R92 ;  /* 0x044c005c60007844 */ /* 0x000fe20000000200 */
[----:B0-----:R-:W-:Y:S02]  /*147a0*/  F2FP.F16.F32.PACK_AB R90, R102, R103 ;  /* 0x00000067665a723e */ /* 0x001fe400000000ff */
[----:B------:R-:W-:-:S02]  /*147b0*/  F2FP.F16.F32.PACK_AB R91, R98, R99 ;  /* 0x00000063625b723e */ /* 0x000fc400000000ff */
[----:B------:R-:W-:Y:S02]  /*147c0*/  LOP3.LUT R97, R97, 0x160, R114, 0xf8, !PT ;  /* 0x0000016061617812 */ /* 0x000fe400078ef872 */
[----:B------:R-:W-:Y:S02]  /*147d0*/  F2FP.F16.F32.PACK_AB R122, R49, R122 ;  /* 0x0000007a317a723e */ /* 0x000fe400000000ff */
[----:B------:R-:W-:Y:S02]  /*147e0*/  F2FP.F16.F32.PACK_AB R123, R50, R123 ;  /* 0x0000007b327b723e */ /* 0x000fe400000000ff */
[----:B------:R-:W-:-:S03]  /*147f0*/  F2FP.F16.F32.PACK_AB R80, R51, R44 ;  /* 0x0000002c3350723e */ /* 0x000fc600000000ff */
[----:B------:R-:W-:Y:S01]  /*14800*/  STSM.16.M88.4 [R96+0x45000], R120 ;  /* 0x0450007860007844 */ /* 0x000fe20000000200 */
[----:B------:R-:W-:Y:S02]  /*14810*/  F2FP.F16.F32.PACK_AB R81, R45, R46 ;  /* 0x0000002e2d51723e */ /* 0x000fe400000000ff */
[----:B------:R-:W-:Y:S02]  /*14820*/  F2FP.F16.F32.PACK_AB R82, R47, R40 ;  /* 0x000000282f52723e */ /* 0x000fe400000000ff */
[----:B------:R-:W-:Y:S02]  /*14830*/  F2FP.F16.F32.PACK_AB R83, R41, R42 ;  /* 0x0000002a2953723e */ /* 0x000fe400000000ff */
[----:B------:R-:W-:-:S03]  /*14840*/  F2FP.F16.F32.PACK_AB R84, R43, R36 ;  /* 0x000000242b54723e */ /* 0x000fc600000000ff */
[----:B------:R-:W-:Y:S01]  /*14850*/  STSM.16.M88.4 [R96+0x45400], R80 ;  /* 0x0454005060007844 */ /* 0x000fe20000000200 */
[----:B------:R-:W-:Y:S02]  /*14860*/  F2FP.F16.F32.PACK_AB R85, R37, R38 ;  /* 0x000000262555723e */ /* 0x000fe400000000ff */
[----:B------:R-:W-:Y:S02]  /*14870*/  F2FP.F16.F32.PACK_AB R86, R39, R33 ;  /* 0x000000212756723e */ /* 0x000fe400000000ff */
[----:B--2---:R-:W-:Y:S02]  /*14880*/  F2FP.F16.F32.PACK_AB R89, R106, R107 ;  /* 0x0000006b6a59723e */ /* 0x004fe400000000ff */
[----:B---3--:R-:W-:Y:S02]  /*14890*/  F2FP.F16.F32.PACK_AB R88, R110, R111 ;  /* 0x0000006f6e58723e */ /* 0x008fe400000000ff */
[----:B------:R-:W-:-:S05]  /*148a0*/  F2FP.F16.F32.PACK_AB R87, R116, R34 ;  /* 0x000000227457723e */ /* 0x000fca00000000ff */
[----:B------:R-:W-:Y:S04]  /*148b0*/  STSM.16.M88.4 [R96+0x45800], R84 ;  /* 0x0458005460007844 */ /* 0x000fe80000000200 */
[----:B------:R-:W-:Y:S01]  /*148c0*/  STSM.16.M88.4 [R96+0x45c00], R88 ;  /* 0x045c005860007844 */ /* 0x000fe20000000200 */
[----:B------:R-:W-:Y:S01]  /*148d0*/  BAR.SYNC.DEFER_BLOCKING 0x0 ;  /* 0x0000000000007b1d */ /* 0x000fe20000010000 */
[----:B------:R-:W-:-:S05]  /*148e0*/  LOP3.LUT R116, R97, 0x10, R35, 0x78, !PT ;  /* 0x0000001061747812 */ /* 0x000fca00078e7823 */
[----:B------:R-:W-:Y:S04]  /*148f0*/  LDSM.16.M88.4 R80, [R116+UR6+0x44000] ;  /* 0x044000067450783b */ /* 0x000fe80008000200 */
[----:B----4-:R-:W0:Y:S04]  /*14900*/  LDSM.16.M88.4 R84, [R32+0x40000] ;  /* 0x040000002054783b */ /* 0x010e280000000200 */
[----:B------:R0:W1:Y:S04]  /*14910*/  LDSM.16.M88.4 R88, [R32+0x42000] ;  /* 0x042000002058783b */ /* 0x0000680000000200 */
[----:B------:R-:W2:Y:S01]  /*14920*/  LDSM.16.M88.4 R92, [R116+UR6+0x44200] ;  /* 0x04420006745c783b */ /* 0x000ea20008000200 */
[----:B------:R-:W-:Y:S01]  /*14930*/  IMAD.MOV.U32 R42, RZ, RZ, R25 ;  /* 0x000000ffff2a7224 */ /* 0x000fe200078e0019 */
[----:B------:R-:W-:-:S02]  /*14940*/  MOV R43, R24 ;  /* 0x00000018002b7202 */ /* 0x000fc40000000f00 */
[----:B------:R-:W3:Y:S01]  /*14950*/  LDSM.16.M88.4 R96, [R116+UR6+0x44400] ;  /* 0x044400067460783b */ /* 0x000ee20008000200 */
[C---:B0-----:R-:W-:Y:S08]  /*14960*/  HMMA.16816.F32 R32, R80.reuse, R84, R28 ;  /* 0x000000545020723c */ /* 0x041ff0000000181c */
[C---:B------:R-:W-:Y:S08]  /*14970*/  HMMA.16816.F32 R28, R80.reuse, R86, R4 ;  /* 0x00000056501c723c */ /* 0x040ff00000001804 */
[C---:B-1----:R-:W-:Y:S08]  /*14980*/  HMMA.16816.F32 R4, R80.reuse, R88, R8 ;  /* 0x000000585004723c */ /* 0x042ff00000001808 */
[----:B------:R-:W-:Y:S01]  /*14990*/  HMMA.16816.F32 R8, R80, R90, R12 ;  /* 0x0000005a5008723c */ /* 0x000fe2000000180c */
[----:B------:R-:W-:Y:S04]  /*149a0*/  STL.64 [R1], R32 ;  /* 0x0000002001007387 */ /* 0x000fe80000100a00 */
[----:B------:R0:W-:Y:S04]  /*149b0*/  STL.64 [R1+0x8], R34 ;  /* 0x0000082201007387 */ /* 0x0001e80000100a00 */
[----:B------:R-:W-:Y:S01]  /*149c0*/  STL.64 [R1+0x290], R28 ;  /* 0x0002901c01007387 */ /* 0x000fe20000100a00 */
[----:B--2---:R-:W-:Y:S03]  /*149d0*/  HMMA.16816.F32 R12, R92, R84, R16 ;  /* 0x000000545c0c723c */ /* 0x004fe60000001810 */
[----:B------:R-:W-:Y:S04]  /*149e0*/  STL.64 [R1+0x298], R30 ;  /* 0x0002981e01007387 */ /* 0x000fe80000100a00 */
[----:B------:R-:W-:Y:S04]  /*149f0*/  STL.64 [R1+0x280], R4 ;  /* 0x0002800401007387 */ /* 0x000fe80000100a00 */
[----:B------:R-:W-:Y:S04]  /*14a00*/  STL.64 [R1+0x288], R6 ;  /* 0x0002880601007387 */ /* 0x000fe80000100a00 */
[----:B------:R-:W-:Y:S04]  /*14a10*/  STL.64 [R1+0x270], R8 ;  /* 0x0002700801007387 */ /* 0x000fe80000100a00 */
[----:B------:R1:W-:Y:S01]  /*14a20*/  STL.64 [R1+0x278], R10 ;  /* 0x0002780a01007387 */ /* 0x0003e20000100a00 */
[----:B0-----:R-:W-:Y:S01]  /*14a30*/  IMAD.MOV.U32 R34, RZ, RZ, R26 ;  /* 0x000000ffff227224 */ /* 0x001fe200078e001a */
[----:B------:R-:W-:-:S02]  /*14a40*/  MOV R35, R27 ;  /* 0x0000001b00237202 */ /* 0x000fc40000000f00 */
[----:B------:R-:W0:Y:S01]  /*14a50*/  LDSM.16.M88.4 R4, [R116+UR6+0x44600] ;  /* 0x044600067404783b */ /* 0x000e220008000200 */
[----:B-1----:R-:W-:Y:S03]  /*14a60*/  HMMA.16816.F32 R8, R92, R86, R20 ;  /* 0x000000565c08723c */ /* 0x002fe60000001814 */
[----:B------:R-:W-:Y:S04]  /*14a70*/  STL.64 [R1+0x260], R12 ;  /* 0x0002600c01007387 */ /* 0x000fe80000100a00 */
[----:B------:R-:W-:Y:S04]  /*14a80*/  STL.64 [R1+0x268], R14 ;  /* 0x0002680e01007387 */ /* 0x000fe80000100a00 */
[----:B------:R-:W2:Y:S04]  /*14a90*/  LDL.LU R32, [R1+0xa0] ;  /* 0x0000a00001207983 */ /* 0x000ea80000300800 */
[----:B------:R-:W1:Y:S04]  /*14aa0*/  LDSM.16.M88.4 R12, [R116+UR6+0x44800] ;  /* 0x04480006740c783b */ /* 0x000e680008000200 */
[----:B------:R-:W-:Y:S04]  /*14ab0*/  LDSM.16.M88.4 R20, [R116+UR6+0x44e00] ;  /* 0x044e00067414783b */ /* 0x000fe80008000200 */
[----:B------:R-:W-:Y:S04]  /*14ac0*/  STL.64 [R1+0x250], R8 ;  /* 0x0002500801007387 */ /* 0x000fe80000100a00 */
[----:B------:R-:W-:Y:S04]  /*14ad0*/  STL.64 [R1+0x258], R10 ;  /* 0x0002580a01007387 */ /* 0x000fe80000100a00 */
[----:B------:R-:W2:Y:S04]  /*14ae0*/  LDL.LU R33, [R1+0xa4] ;  /* 0x0000a40001217983 */ /* 0x000ea80000300800 */
[----:B------:R-:W4:Y:S04]  /*14af0*/  LDL.LU R26, [R1+0x83c] ;  /* 0x00083c00011a7983 */ /* 0x000f280000300800 */
[----:B------:R-:W2:Y:S04]  /*14b00*/  LDL.LU R27, [R1+0x838] ;  /* 0x00083800011b7983 */ /* 0x000ea80000300800 */
[----:B------:R-:W3:Y:S04]  /*14b10*/  LDL.LU R120, [R1+0xd0] ;  /* 0x0000d00001787983 */ /* 0x000ee80000300800 */
[----:B------:R-:W3:Y:S04]  /*14b20*/  LDL.LU R121, [R1+0xd4] ;  /* 0x0000d40001797983 */ /* 0x000ee80000300800 */
[----:B------:R-:W3:Y:S04]  /*14b30*/  LDL.LU R122, [R1+0xd8] ;  /* 0x0000d800017a7983 */ /* 0x000ee80000300800 */
[----:B------:R-:W3:Y:S04]  /*14b40*/  LDL.LU R123, [R1+0xdc] ;  /* 0x0000dc00017b7983 */ /* 0x000ee80000300800 */
[----:B------:R-:W3:Y:S04]  /*14b50*/  LDL.LU R44, [R1+0xe0] ;  /* 0x0000e000012c7983 */ /* 0x000ee80000300800 */
[----:B------:R-:W3:Y:S04]  /*14b60*/  LDL.LU R45, [R1+0xe4] ;  /* 0x0000e400012d7983 */ /* 0x000ee80000300800 */
[----:B------:R-:W3:Y:S04]  /*14b70*/  LDL.LU R46, [R1+0xe8] ;  /* 0x0000e800012e7983 */ /* 0x000ee80000300800 */
[----:B------:R-:W3:Y:S04]  /*14b80*/  LDL.LU R47, [R1+0xec] ;  /* 0x0000ec00012f7983 */ /* 0x000ee80000300800 */
[----:B------:R-:W0:Y:S04]  /*14b90*/  LDL.LU R52, [R1+0x100] ;  /* 0x0001000001347983 */ /* 0x000e280000300800 */
[----:B------:R-:W0:Y:S04]  /*14ba0*/  LDL.LU R53, [R1+0x104] ;  /* 0x0001040001357983 */ /* 0x000e280000300800 */
[----:B------:R-:W0:Y:S04]  /*14bb0*/  LDL.LU R54, [R1+0x108] ;  /* 0x0001080001367983 */ /* 0x000e280000300800 */
[----:B------:R-:W0:Y:S04]  /*14bc0*/  LDL.LU R55, [R1+0x10c] ;  /* 0x00010c0001377983 */ /* 0x000e280000300800 */
        /* <DEDUP_REMOVED lines=24> */
[----:B------:R-:W0:Y:S01]  /*14d50*/  LDSM.16.M88.4 R8, [R116+UR6+0x44a00] ;  /* 0x044a00067408783b */ /* 0x000e220008000200 */
[----:B----4-:R-:W-:Y:S01]  /*14d60*/  MOV R41, R26 ;  /* 0x0000001a00297202 */ /* 0x010fe20000000f00 */
[----:B--2---:R-:W-:-:S02]  /*14d70*/  IMAD.MOV.U32 R40, RZ, RZ, R27 ;  /* 0x000000ffff287224 */ /* 0x004fc400078e001b */
[----:B------:R-:W2:Y:S04]  /*14d80*/  LDL.LU R27, [R1+0x834] ;  /* 0x00083400011b7983 */ /* 0x000ea80000300800 */
[----:B------:R-:W2:Y:S04]  /*14d90*/  LDL.LU R26, [R1+0x830] ;  /* 0x00083000011a7983 */ /* 0x000ea80000300800 */
[----:B------:R-:W2:Y:S04]  /*14da0*/  LDL.LU R25, [R1+0x82c] ;  /* 0x00082c0001197983 */ /* 0x000ea80000300800 */
[----:B------:R-:W2:Y:S04]  /*14db0*/  LDL.LU R24, [R1+0x828] ;  /* 0x0008280001187983 */ /* 0x000ea80000300800 */
[----:B------:R-:W4:Y:S04]  /*14dc0*/  LDL.LU R28, [R1+0x90] ;  /* 0x00009000011c7983 */ /* 0x000f280000300800 */
[----:B------:R-:W4:Y:S04]  /*14dd0*/  LDL.LU R29, [R1+0x94] ;  /* 0x00009400011d7983 */ /* 0x000f280000300800 */
[----:B------:R-:W4:Y:S04]  /*14de0*/  LDL.LU R30, [R1+0x98] ;  /* 0x00009800011e7983 */ /* 0x000f280000300800 */
[----:B------:R-:W4:Y:S01]  /*14df0*/  LDL.LU R31, [R1+0x9c] ;  /* 0x00009c00011f7983 */ /* 0x000f220000300800 */
[----:B--2---:R-:W-:Y:S03]  /*14e00*/  HMMA.16816.F32 R16, R92, R88, R24 ;  /* 0x000000585c10723c */ /* 0x004fe60000001818 */
[----:B------:R-:W2:-:S15]  /*14e10*/  LDL.LU R24, [R1+0x10] ;  /* 0x0000100001187983 */ /* 0x000e9e0000300800 */
[----:B------:R-:W-:Y:S01]  /*14e20*/  NOP ;  /* 0x0000000000007918 */ /* 0x000fe20000000000 */
[----:B------:R-:W-:Y:S04]  /*14e30*/  STL.64 [R1+0x240], R16 ;  /* 0x0002401001007387 */ /* 0x000fe80000100a00 */
[----:B------:R-:W-:Y:S04]  /*14e40*/  STL.64 [R1+0x248], R18 ;  /* 0x0002481201007387 */ /* 0x000fe80000100a00 */
[----:B------:R-:W2:Y:S04]  /*14e50*/  LDL.LU R25, [R1+0x14] ;  /* 0x0000140001197983 */ /* 0x000ea80000300800 */
[----:B------:R-:W2:Y:S04]  /*14e60*/  LDL.LU R26, [R1+0x18] ;  /* 0x00001800011a7983 */ /* 0x000ea80000300800 */
[----:B------:R-:W2:Y:S01]  /*14e70*/  LDL.LU R27, [R1+0x1c] ;  /* 0x00001c00011b7983 */ /* 0x000ea20000300800 */
[C---:B---3--:R-:W-:Y:S03]  /*14e80*/  HMMA.16816.F32 R64, R96.reuse, R84, R64 ;  /* 0x000000546040723c */ /* 0x048fe60000001840 */
[----:B------:R-:W3:Y:S05]  /*14e90*/  LDSM.16.M88.4 R16, [R116+UR6+0x44c00] ;  /* 0x044c00067410783b */ /* 0x000eea0008000200 */
[----:B------:R-:W-:Y:S08]  /*14ea0*/  HMMA.16816.F32 R60, R96, R86, R60 ;  /* 0x00000056603c723c */ /* 0x000ff0000000183c */
[----:B--2---:R-:W-:Y:S01]  /*14eb0*/  HMMA.16816.F32 R24, R92, R90, R24 ;  /* 0x0000005a5c18723c */ /* 0x004fe20000001818 */
[----:B------:R-:W2:Y:S01]  /*14ec0*/  LDL.LU R92, [R1+0x60] ;  /* 0x00006000015c7983 */ /* 0x000ea20000300800 */
[----:B------:R-:W-:Y:S01]  /*14ed0*/  IMAD.MOV.U32 R94, RZ, RZ, R2 ;  /* 0x000000ffff5e7224 */ /* 0x000fe200078e0002 */
[----:B------:R-:W-:-:S15]  /*14ee0*/  MOV R95, R0 ;  /* 0x00000000005f7202 */ /* 0x000fde0000000f00 */
[----:B------:R-:W-:Y:S01]  /*14ef0*/  NOP ;  /* 0x0000000000007918 */ /* 0x000fe20000000000 */
[----:B------:R-:W-:Y:S04]  /*14f00*/  STL.64 [R1+0x10], R24 ;  /* 0x0000101801007387 */ /* 0x000fe80000100a00 */
[----:B------:R-:W-:Y:S04]  /*14f10*/  STL.64 [R1+0x18], R26 ;  /* 0x0000181a01007387 */ /* 0x000fe80000100a00 */
[----:B------:R-:W2:Y:S04]  /*14f20*/  LDL.LU R93, [R1+0x64] ;  /* 0x00006400015d7983 */ /* 0x000ea80000300800 */
[----:B------:R-:W2:Y:S04]  /*14f30*/  LDL.LU R2, [R1+0x824] ;  /* 0x0008240001027983 */ /* 0x000ea80000300800 */
[----:B------:R-:W2:Y:S01]  /*14f40*/  LDL.LU R0, [R1+0x820] ;  /* 0x0008200001007983 */ /* 0x000ea20000300800 */
[C---:B------:R-:W-:Y:S08]  /*14f50*/  HMMA.16816.F32 R56, R96.reuse, R88, R56 ;  /* 0x000000586038723c */ /* 0x040ff00000001838 */
[----:B------:R-:W-:Y:S01]  /*14f60*/  HMMA.16816.F32 R80, R96, R90, R80 ;  /* 0x0000005a6050723c */ /* 0x000fe20000001850 */
[----:B------:R-:W-:Y:S07]  /*14f70*/  STL.64 [R1+0x50], R64 ;  /* 0x0000504001007387 */ /* 0x000fee0000100a00 */
[C---:B0-----:R-:W-:Y:S01]  /*14f80*/  HMMA.16816.F32 R52, R4.reuse, R84, R52 ;  /* 0x000000540434723c */ /* 0x041fe20000001834 */
[----:B------:R0:W-:Y:S04]  /*14f90*/  STL.64 [R1+0x58], R66 ;  /* 0x0000584201007387 */ /* 0x0001e80000100a00 */
[----:B------:R-:W1:Y:S03]  /*14fa0*/  LDSM.16.M88.4 R24, [R116+UR6+0x45000] ;  /* 0x045000067418783b */ /* 0x000e660008000200 */
[C---:B------:R-:W-:Y:S01]  /*14fb0*/  HMMA.16816.F32 R48, R4.reuse, R86, R48 ;  /* 0x000000560430723c */ /* 0x040fe20000001830 */
[----:B0-----:R-:W3:Y:S07]  /*14fc0*/  LDL.LU.64 R66, [R1+0x818] ;  /* 0x0008180001427983 */ /* 0x001eee0000300a00 */
[C---:B------:R-:W-:Y:S01]  /*14fd0*/  HMMA.16816.F32 R44, R4.reuse, R88, R44 ;  /* 0x00000058042c723c */ /* 0x040fe2000000182c */
[----:B------:R-:W3:Y:S04]  /*14fe0*/  LDL.LU.64 R64, [R1+0x810] ;  /* 0x0008100001407983 */ /* 0x000ee80000300a00 */
[----:B------:R-:W-:Y:S04]  /*14ff0*/  STL.64 [R1+0x40], R60 ;  /* 0x0000403c01007387 */ /* 0x000fe80000100a00 */
[----:B------:R0:W-:Y:S04]  /*15000*/  STL.64 [R1+0x48], R62 ;  /* 0x0000483e01007387 */ /* 0x0001e80000100a00 */
[----:B0-----:R-:W3:Y:S04]  /*15010*/  LDL.LU.64 R62, [R1+0x808] ;  /* 0x00080800013e7983 */ /* 0x001ee80000300a00 */
[----:B------:R-:W3:Y:S04]  /*15020*/  LDL.LU.64 R60, [R1+0x800] ;  /* 0x00080000013c7983 */ /* 0x000ee80000300a00 */
[----:B------:R-:W-:Y:S04]  /*15030*/  STL.64 [R1+0x30], R56 ;  /* 0x0000303801007387 */ /* 0x000fe80000100a00 */
[----:B------:R0:W-:Y:S04]  /*15040*/  STL.64 [R1+0x38], R58 ;  /* 0x0000383a01007387 */ /* 0x0001e80000100a00 */
[----:B0-----:R-:W3:Y:S04]  /*15050*/  LDL.LU.64 R58, [R1+0x7f8] ;  /* 0x0007f800013a7983 */ /* 0x001ee80000300a00 */
[----:B------:R-:W3:Y:S04]  /*15060*/  LDL.LU.64 R56, [R1+0x7f0] ;  /* 0x0007f00001387983 */ /* 0x000ee80000300a00 */
[----:B------:R-:W3:Y:S04]  /*15070*/  LDL R96, [R1+0x1a8] ;  /* 0x0001a80001607983 */ /* 0x000ee80000100800 */
[----:B------:R-:W-:Y:S04]  /*15080*/  STL.64 [R1+0x20], R80 ;  /* 0x0000205001007387 */ /* 0x000fe80000100a00 */
[----:B------:R-:W-:Y:S04]  /*15090*/  STL.64 [R1+0x28], R82 ;  /* 0x0000285201007387 */ /* 0x000fe80000100a00 */
[----:B------:R-:W-:Y:S04]  /*150a0*/  STL.64 [R1+0x100], R52 ;  /* 0x0001003401007387 */ /* 0x000fe80000100a00 */
[----:B------:R0:W-:Y:S01]  /*150b0*/  STL.64 [R1+0x108], R54 ;  /* 0x0001083601007387 */ /* 0x0001e20000100a00 */
[----:B------:R-:W-:Y:S03]  /*150c0*/  HMMA.16816.F32 R120, R4, R90, R120 ;  /* 0x0000005a0478723c */ /* 0x000fe60000001878 */
[----:B------:R-:W1:Y:S04]  /*150d0*/  LDSM.16.M88.4 R80, [R116+UR6+0x45200] ;  /* 0x045200067450783b */ /* 0x000e680008000200 */
[----:B0-----:R-:W3:Y:S04]  /*150e0*/  LDL.LU.64 R54, [R1+0x7e8] ;  /* 0x0007e80001367983 */ /* 0x001ee80000300a00 */
[----:B------:R-:W3:Y:S04]  /*150f0*/  LDL.LU.64 R52, [R1+0x7e0] ;  /* 0x0007e00001347983 */ /* 0x000ee80000300a00 */
[----:B------:R-:W-:Y:S04]  /*15100*/  STL.64 [R1+0xf0], R48 ;  /* 0x0000f03001007387 */ /* 0x000fe80000100a00 */
[----:B------:R0:W-:Y:S01]  /*15110*/  STL.64 [R1+0xf8], R50 ;  /* 0x0000f83201007387 */ /* 0x0001e20000100a00 */
[----:B------:R-:W-:-:S03]  /*15120*/  MOV R6, R117 ;  /* 0x0000007500067202 */ /* 0x000fc60000000f00 */
[----:B0-----:R-:W3:Y:S04]  /*15130*/  LDL.LU.64 R50, [R1+0x7d8] ;  /* 0x0007d80001327983 */ /* 0x001ee80000300a00 */
[----:B------:R-:W3:Y:S04]  /*15140*/  LDL.LU.64 R48, [R1+0x7d0] ;  /* 0x0007d00001307983 */ /* 0x000ee80000300a00 */
[----:B------:R-:W-:Y:S04]  /*15150*/  STL.64 [R1+0xe0], R44 ;  /* 0x0000e02c01007387 */ /* 0x000fe80000100a00 */
[----:B------:R0:W-:Y:S04]  /*15160*/  STL.64 [R1+0xe8], R46 ;  /* 0x0000e82e01007387 */ /* 0x0001e80000100a00 */
[----:B0-----:R-:W3:Y:S04]  /*15170*/  LDL.LU.64 R46, [R1+0x7c8] ;  /* 0x0007c800012e7983 */ /* 0x001ee80000300a00 */
[----:B------:R-:W3:Y:S04]  /*15180*/  LDL.LU.64 R44, [R1+0x7c0] ;  /* 0x0007c000012c7983 */ /* 0x000ee80000300a00 */
[----:B------:R-:W3:Y:S01]  /*15190*/  LDL.LU R4, [R1+0x70] ;  /* 0x0000700001047983 */ /* 0x000ee20000300800 */
[C---:B-1----:R-:W-:Y:S08]  /*151a0*/  HMMA.16816.F32 R40, R12.reuse, R84, R40 ;  /* 0x000000540c28723c */ /* 0x042ff00000001828 */
[----:B------:R-:W-:Y:S01]  /*151b0*/  HMMA.16816.F32 R36, R12, R86, R36 ;  /* 0x000000560c24723c */ /* 0x000fe20000001824 */
[----:B------:R-:W-:-:S07]  /*151c0*/  IMAD.MOV.U32 R7, RZ, RZ, R115 ;  /* 0x000000ffff077224 */ /* 0x000fce00078e0073 */
[C---:B------:R-:W-:Y:S08]  /*151d0*/  HMMA.16816.F32 R32, R12.reuse, R88, R32 ;  /* 0x000000580c20723c */ /* 0x040ff00000001820 */
[----:B----4-:R-:W-:Y:S01]  /*151e0*/  HMMA.16816.F32 R12, R12, R90, R28 ;  /* 0x0000005a0c0c723c */ /* 0x010fe2000000181c */
[----:B--2---:R-:W-:Y:S02]  /*151f0*/  IMAD.MOV.U32 R5, RZ, RZ, R0 ;  /* 0x000000ffff057224 */ /* 0x004fe400078e0000 */
[----:B------:R-:W2:Y:S04]  /*15200*/  LDL.LU R0, [R1+0x7b8] ;  /* 0x0007b80001007983 */ /* 0x000ea80000300800 */
[----:B------:R-:W4:Y:S04]  /*15210*/  LDL.LU R117, [R1+0x7b4] ;  /* 0x0007b40001757983 */ /* 0x000f280000300800 */
[----:B------:R-:W3:Y:S04]  /*15220*/  LDL.LU R115, [R1+0x7b0] ;  /* 0x0007b00001737983 */ /* 0x000ee80000300800 */
[----:B------:R-:W3:Y:S04]  /*15230*/  LDL R97, [R1+0x1a4] ;  /* 0x0001a40001617983 */ /* 0x000ee80000100800 */
[----:B------:R-:W-:Y:S04]  /*15240*/  STL.64 [R1+0xc0], R40 ;  /* 0x0000c02801007387 */ /* 0x000fe80000100a00 */
[----:B------:R0:W-:Y:S04]  /*15250*/  STL.64 [R1+0xc8], R42 ;  /* 0x0000c82a01007387 */ /* 0x0001e80000100a00 */
[----:B0-----:R-:W3:Y:S04]  /*15260*/  LDL.LU.64 R42, [R1+0x7a8] ;  /* 0x0007a800012a7983 */ /* 0x001ee80000300a00 */
[----:B------:R-:W3:Y:S04]  /*15270*/  LDL.LU.64 R40, [R1+0x7a0] ;  /* 0x0007a00001287983 */ /* 0x000ee80000300a00 */
[----:B------:R-:W3:Y:S04]  /*15280*/  LDL.LU R110, [R1+0x620] ;  /* 0x00062000016e7983 */ /* 0x000ee80000300800 */
        /* <DEDUP_REMOVED lines=8> */
[----:B------:R-:W3:Y:S04]  /*15310*/  LDL.LU.64 R30, [R1+0x778] ;  /* 0x00077800011e7983 */ /* 0x000ee80000300a00 */
[----:B------:R-:W3:Y:S04]  /*15320*/  LDL.LU.64 R28, [R1+0x770] ;  /* 0x00077000011c7983 */ /* 0x000ee80000300a00 */
[----:B------:R-:W-:Y:S04]  /*15330*/  STL.64 [R1+0x90], R12 ;  /* 0x0000900c01007387 */ /* 0x000fe80000100a00 */
[----:B------:R0:W-:Y:S02]  /*15340*/  STL.64 [R1+0x98], R14 ;  /* 0x0000980e01007387 */ /* 0x0001e40000100a00 */
[----:B0-----:R-:W-:Y:S01]  /*15350*/  MOV R14, R2 ;  /* 0x00000002000e7202 */ /* 0x001fe20000000f00 */
[----:B------:R-:W-:-:S02]  /*15360*/  IMAD.MOV.U32 R15, RZ, RZ, R3 ;  /* 0x000000ffff0f7224 */ /* 0x000fc400078e0003 */
[----:B--2---:R-:W-:Y:S01]  /*15370*/  IMAD.MOV.U32 R13, RZ, RZ, R0 ;  /* 0x000000ffff0d7224 */ /* 0x004fe200078e0000 */
[----:B----4-:R-:W-:Y:S02]  /*15380*/  MOV R12, R117 ;  /* 0x00000075000c7202 */ /* 0x010fe40000000f00 */
[----:B------:R-:W2:Y:S04]  /*15390*/  LDL.LU R117, [R1+0x76c] ;  /* 0x00076c0001757983 */ /* 0x000ea80000300800 */
[----:B------:R-:W4:Y:S01]  /*153a0*/  LDL.LU R0, [R1+0x768] ;  /* 0x0007680001007983 */ /* 0x000f220000300800 */
[----:B------:R-:W-:Y:S03]  /*153b0*/  HMMA.16816.F32 R12, R8, R84, R12 ;  /* 0x00000054080c723c */ /* 0x000fe6000000180c */
[----:B------:R-:W2:Y:S04]  /*153c0*/  LDL.LU R2, [R1+0x764] ;  /* 0x0007640001027983 */ /* 0x000ea80000300800 */
[----:B------:R-:W2:-:S12]  /*153d0*/  LDL.LU R3, [R1+0x760] ;  /* 0x0007600001037983 */ /* 0x000e980000300800 */
[----:B------:R-:W-:Y:S04]  /*153e0*/  STL.64 [R1+0x80], R12 ;  /* 0x0000800c01007387 */ /* 0x000fe80000100a00 */
[----:B------:R3:W-:Y:S02]  /*153f0*/  STL.64 [R1+0x88], R14 ;  /* 0x0000880e01007387 */ /* 0x0007e40000100a00 */
[C---:B---3--:R-:W-:Y:S08]  /*15400*/  HMMA.16816.F32 R12, R8.reuse, R86, R4 ;  /* 0x00000056080c723c */ /* 0x048ff00000001804 */
[C---:B------:R-:W-:Y:S11]  /*15410*/  HMMA.16816.F32 R4, R8.reuse, R88, R92 ;  /* 0x000000580804723c */ /* 0x040ff6000000185c */
[----:B------:R-:W-:Y:S04]  /*15420*/  STL.64 [R1+0x70], R12 ;  /* 0x0000700c01007387 */ /* 0x000fe80000100a00 */
[----:B------:R0:W-:Y:S04]  /*15430*/  STL.64 [R1+0x78], R14 ;  /* 0x0000780e01007387 */ /* 0x0001e80000100a00 */
[----:B------:R-:W-:Y:S04]  /*15440*/  STL.64 [R1+0x60], R4 ;  /* 0x0000600401007387 */ /* 0x000fe80000100a00 */
[----:B------:R1:W-:Y:S01]  /*15450*/  STL.64 [R1+0x68], R6 ;  /* 0x0000680601007387 */ /* 0x0003e20000100a00 */
[----:B0-----:R-:W-:Y:S08]  /*15460*/  HMMA.16816.F32 R12, R8, R90, R28 ;  /* 0x0000005a080c723c */ /* 0x001ff0000000181c */
[C---:B------:R-:W-:Y:S08]  /*15470*/  HMMA.16816.F32 R8, R16.reuse, R84, R32 ;  /* 0x000000541008723c */ /* 0x040ff00000001820 */
[C---:B-1----:R-:W-:Y:S03]  /*15480*/  HMMA.16816.F32 R4, R16.reuse, R86, R36 ;  /* 0x000000561004723c */ /* 0x042fe60000001824 */
[----:B------:R-:W-:Y:S04]  /*15490*/  STL.64 [R1+0x360], R12 ;  /* 0x0003600c01007387 */ /* 0x000fe80000100a00 */
[----:B------:R0:W-:Y:S04]  /*154a0*/  STL.64 [R1+0x368], R14 ;  /* 0x0003680e01007387 */ /* 0x0001e80000100a00 */
[----:B------:R-:W3:Y:S01]  /*154b0*/  LDL.LU R114, [R1+0x624] ;  /* 0x0006240001727983 */ /* 0x000ee20000300800 */
[C---:B0-----:R-:W-:Y:S03]  /*154c0*/  HMMA.16816.F32 R12, R16.reuse, R88, R40 ;  /* 0x00000058100c723c */ /* 0x041fe60000001828 */
[----:B------:R-:W-:Y:S04]  /*154d0*/  STL.64 [R1+0x350], R8 ;  /* 0x0003500801007387 */ /* 0x000fe80000100a00 */
[----:B------:R-:W-:Y:S04]  /*154e0*/  STL.64 [R1+0x358], R10 ;  /* 0x0003580a01007387 */ /* 0x000fe80000100a00 */
[----:B------:R0:W-:Y:S04]  /*154f0*/  STL.64 [R1+0x340], R4 ;  /* 0x0003400401007387 */ /* 0x0001e80000100a00 */
[----:B------:R-:W-:Y:S04]  /*15500*/  STL.64 [R1+0x348], R6 ;  /* 0x0003480601007387 */ /* 0x000fe80000100a00 */
[----:B0-----:R-:W2:Y:S04]  /*15510*/  LDL.LU R5, [R1+0x388] ;  /* 0x0003880001057983 */ /* 0x001ea80000300800 */
[----:B------:R-:W-:Y:S04]  /*15520*/  STL.64 [R1+0x330], R12 ;  /* 0x0003300c01007387 */ /* 0x000fe80000100a00 */
[----:B------:R0:W-:Y:S01]  /*15530*/  STL.64 [R1+0x338], R14 ;  /* 0x0003380e01007387 */ /* 0x0001e20000100a00 */
[----:B------:R-:W-:Y:S03]  /*15540*/  HMMA.16816.F32 R8, R16, R90, R44 ;  /* 0x0000005a1008723c */ /* 0x000fe6000000182c */
[----:B------:R-:W3:Y:S05]  /*15550*/  LDL.LU R4, [R1+0x38c] ;  /* 0x00038c0001047983 */ /* 0x000eea0000300800 */
[C---:B------:R-:W-:Y:S08]  /*15560*/  HMMA.16816.F32 R16, R20.reuse, R84, R48 ;  /* 0x000000541410723c */ /* 0x040ff00000001830 */
[C---:B0-----:R-:W-:Y:S03]  /*15570*/  HMMA.16816.F32 R12, R20.reuse, R86, R52 ;  /* 0x00000056140c723c */ /* 0x041fe60000001834 */
[----:B------:R-:W-:Y:S04]  /*15580*/  STL.64 [R1+0x320], R8 ;  /* 0x0003200801007387 */ /* 0x000fe80000100a00 */
[----:B------:R0:W-:Y:S04]  /*15590*/  STL.64 [R1+0x328], R10 ;  /* 0x0003280a01007387 */ /* 0x0001e80000100a00 */
[----:B------:R-:W4:Y:S04]  /*155a0*/  LDL R98, [R1+0x1a0] ;  /* 0x0001a00001627983 */ /* 0x000f280000100800 */
[----:B0-----:R-:W4:Y:S04]  /*155b0*/  LDL.LU R11, [R1+0x378] ;  /* 0x00037800010b7983 */ /* 0x001f280000300800 */
[----:B------:R0:W-:Y:S04]  /*155c0*/  STL.64 [R1+0x310], R16 ;  /* 0x0003101001007387 */ /* 0x0001e80000100a00 */
[----:B------:R-:W-:Y:S04]  /*155d0*/  STL.64 [R1+0x318], R18 ;  /* 0x0003181201007387 */ /* 0x000fe80000100a00 */
[----:B------:R-:W4:Y:S04]  /*155e0*/  LDL.LU R9, [R1+0x37c] ;  /* 0x00037c0001097983 */ /* 0x000f280000300800 */
[----:B------:R-:W-:Y:S04]  /*155f0*/  STL.64 [R1+0x300], R12 ;  /* 0x0003000c01007387 */ /* 0x000fe80000100a00 */
[----:B------:R1:W-:Y:S04]  /*15600*/  STL.64 [R1+0x308], R14 ;  /* 0x0003080e01007387 */ /* 0x0003e80000100a00 */
[----:B0-----:R-:W4:Y:S04]  /*15610*/  LDL.LU R17, [R1+0x4e8] ;  /* 0x0004e80001117983 */ /* 0x001f280000300800 */
[----:B------:R-:W4:Y:S01]  /*15620*/  LDL.LU R16, [R1+0x4ec] ;  /* 0x0004ec0001107983 */ /* 0x000f220000300800 */
[C---:B-1----:R-:W-:Y:S08]  /*15630*/  HMMA.16816.F32 R12, R20.reuse, R88, R56 ;  /* 0x00000058140c723c */ /* 0x042ff00000001838 */
[----:B------:R-:W-:Y:S11]  /*15640*/  HMMA.16816.F32 R20, R20, R90, R60 ;  /* 0x0000005a1414723c */ /* 0x000ff6000000183c */
[----:B------:R-:W-:Y:S04]  /*15650*/  STL.64 [R1+0x2f0], R12 ;  /* 0x0002f00c01007387 */ /* 0x000fe80000100a00 */
[----:B------:R0:W-:Y:S04]  /*15660*/  STL.64 [R1+0x2f8], R14 ;  /* 0x0002f80e01007387 */ /* 0x0001e80000100a00 */
[----:B0-----:R-:W4:Y:S04]  /*15670*/  LDL.LU R15, [R1+0x4d8] ;  /* 0x0004d800010f7983 */ /* 0x001f280000300800 */
[----:B------:R-:W4:Y:S04]  /*15680*/  LDL R99, [R1+0x19c] ;  /* 0x00019c0001637983 */ /* 0x000f280000100800 */
[----:B------:R-:W-:Y:S04]  /*15690*/  STL.64 [R1+0x2e0], R20 ;  /* 0x0002e01401007387 */ /* 0x000fe80000100a00 */
[----:B------:R0:W-:Y:S04]  /*156a0*/  STL.64 [R1+0x2e8], R22 ;  /* 0x0002e81601007387 */ /* 0x0001e80000100a00 */
[----:B------:R-:W4:Y:S01]  /*156b0*/  LDL.LU R10, [R1+0x4dc] ;  /* 0x0004dc00010a7983 */ /* 0x000f220000300800 */
[C---:B0-----:R-:W-:Y:S08]  /*156c0*/  HMMA.16816.F32 R20, R24.reuse, R84, R64 ;  /* 0x000000541814723c */ /* 0x041ff00000001840 */
[C---:B------:R-:W-:Y:S08]  /*156d0*/  HMMA.16816.F32 R32, R24.reuse, R86, R68 ;  /* 0x000000561820723c */ /* 0x040ff00000001844 */
[C---:B------:R-:W-:Y:S03]  /*156e0*/  HMMA.16816.F32 R28, R24.reuse, R88, R72 ;  /* 0x00000058181c723c */ /* 0x040fe60000001848 */
[----:B------:R-:W-:Y:S04]  /*156f0*/  STL.64 [R1+0x2d0], R20 ;  /* 0x0002d01401007387 */ /* 0x000fe80000100a00 */
[----:B------:R0:W-:Y:S02]  /*15700*/  STL.64 [R1+0x2d8], R22 ;  /* 0x0002d81601007387 */ /* 0x0001e40000100a00 */
[----:B0-----:R-:W-:Y:S02]  /*15710*/  HMMA.16816.F32 R20, R24, R90, R76 ;  /* 0x0000005a1814723c */ /* 0x001fe4000000184c */
[----:B------:R-:W-:Y:S04]  /*15720*/  STL.64 [R1+0x2c0], R32 ;  /* 0x0002c02001007387 */ /* 0x000fe80000100a00 */
[----:B------:R-:W-:Y:S04]  /*15730*/  STL.64 [R1+0x2c8], R34 ;  /* 0x0002c82201007387 */ /* 0x000fe80000100a00 */
[----:B------:R-:W-:Y:S04]  /*15740*/  STL.64 [R1+0x2b0], R28 ;  /* 0x0002b01c01007387 */ /* 0x000fe80000100a00 */
[----:B------:R-:W-:Y:S05]  /*15750*/  STL.64 [R1+0x2b8], R30 ;  /* 0x0002b81e01007387 */ /* 0x000fea0000100a00 */
[----:B------:R-:W-:Y:S04]  /*15760*/  STL.64 [R1+0x2a0], R20 ;  /* 0x0002a01401007387 */ /* 0x000fe80000100a00 */
[----:B------:R0:W-:Y:S04]  /*15770*/  STL.64 [R1+0x2a8], R22 ;  /* 0x0002a81601007387 */ /* 0x0001e80000100a00 */
[----:B------:R-:W4:Y:S04]  /*15780*/  LDL.LU R94, [R1+0x628] ;  /* 0x00062800015e7983 */ /* 0x000f280000300800 */
[----:B------:R-:W4:Y:S04]  /*15790*/  LDL.LU R12, [R1+0x4c0] ;  /* 0x0004c000010c7983 */ /* 0x000f280000300800 */
[----:B------:R-:W4:Y:S01]  /*157a0*/  LDL.LU R13, [R1+0x4c4] ;  /* 0x0004c400010d7983 */ /* 0x000f220000300800 */
[----:B------:R-:W-:Y:S01]  /*157b0*/  FADD R8, -R96, R110 ;  /* 0x0000006e60087221 */ /* 0x000fe20000000100 */
[C---:B--2---:R-:W-:Y:S01]  /*157c0*/  FMUL R102, R115.reuse, R5 ;  /* 0x0000000573667220 */ /* 0x044fe20000400000 */
[----:B---3--:R-:W-:-:S02]  /*157d0*/  FMUL R103, R115, R4 ;  /* 0x0000000473677220 */ /* 0x008fc40000400000 */
[----:B------:R-:W1:Y:S05]  /*157e0*/  LDSM.16.M88.4 R4, [R116+UR6+0x45400] ;  /* 0x045400067404783b */ /* 0x000e6a0008000200 */
[----:B0-----:R-:W-:-:S15]  /*157f0*/  HMMA.16816.F32 R20, R80, R84, R100 ;  /* 0x000000545014723c */ /* 0x001fde0000001864 */
[----:B------:R-:W-:-:S04]  /*15800*/  NOP ;  /* 0x0000000000007918 */ /* 0x000fc80000000000 */
[----:B------:R0:W-:Y:S04]  /*15810*/  STL.64 [R1+0x380], R20 ;  /* 0x0003801401007387 */ /* 0x0001e80000100a00 */
[----:B------:R2:W-:Y:S01]  /*15820*/  STL.64 [R1+0x388], R22 ;  /* 0x0003881601007387 */ /* 0x0005e20000100a00 */
[----:B----4-:R-:W-:-:S03]  /*15830*/  FMUL R106, R115, R11 ;  /* 0x0000000b736a7220 */ /* 0x010fc60000400000 */
[----:B------:R-:W3:Y:S04]  /*15840*/  LDL.LU R14, [R1+0x4c8] ;  /* 0x0004c800010e7983 */ /* 0x000ee80000300800 */
[----:B------:R-:W4:Y:S04]  /*15850*/  LDL.LU R11, [R1+0x4cc] ;  /* 0x0004cc00010b7983 */ /* 0x000f280000300800 */
[----:B------:R-:W4:Y:S01]  /*15860*/  LDL.LU R95, [R1+0x62c] ;  /* 0x00062c00015f7983 */ /* 0x000f220000300800 */
[----:B------:R-:W-:-:S03]  /*15870*/  FMUL R107, R115, R9 ;  /* 0x00000009736b7220 */ /* 0x000fc60000400000 */
[----:B0-----:R-:W4:Y:S01]  /*15880*/  LDL.LU R20, [R1+0x4b0] ;  /* 0x0004b00001147983 */ /* 0x001f220000300800 */
[----:B------:R-:W-:-:S03]  /*15890*/  FMUL R110, R115, R17 ;  /* 0x00000011736e7220 */ /* 0x000fc60000400000 */
[C---:B------:R-:W-:Y:S01]  /*158a0*/  HMMA.16816.F32 R24, R80.reuse, R86, R104 ;  /* 0x000000565018723c */ /* 0x040fe20000001868 */
[----:B------:R-:W-:Y:S01]  /*158b0*/  FMUL R111, R115, R16 ;  /* 0x00000010736f7220 */ /* 0x000fe20000400000 */
[----:B------:R-:W-:Y:S01]  /*158c0*/  FADD R9, -R97, R114 ;  /* 0x0000007261097221 */ /* 0x000fe20000000100 */
[----:B------:R-:W4:Y:S04]  /*158d0*/  LDL.LU R21, [R1+0x4b4] ;  /* 0x0004b40001157983 */ /* 0x000f280000300800 */
[----:B--2---:R-:W2:Y:S01]  /*158e0*/  LDL.LU R22, [R1+0x4b8] ;  /* 0x0004b80001167983 */ /* 0x004ea20000300800 */
[----:B------:R-:W-:Y:S11]  /*158f0*/  HMMA.16816.F32 R16, R80, R88, R108 ;  /* 0x000000585010723c */ /* 0x000ff6000000186c */
[----:B------:R-:W-:Y:S04]  /*15900*/  STL.64 [R1+0x370], R24 ;  /* 0x0003701801007387 */ /* 0x000fe80000100a00 */
[----:B------:R0:W-:Y:S04]  /*15910*/  STL.64 [R1+0x378], R26 ;  /* 0x0003781a01007387 */ /* 0x0001e80000100a00 */
[----:B------:R-:W2:Y:S04]  /*15920*/  LDL.LU R23, [R1+0x4bc] ;  /* 0x0004bc0001177983 */ /* 0x000ea80000300800 */
[----:B------:R-:W-:Y:S04]  /*15930*/  STL.64 [R1+0x4e0], R16 ;  /* 0x0004e01001007387 */ /* 0x000fe80000100a00 */
[----:B------:R1:W-:Y:S04]  /*15940*/  STL.64 [R1+0x4e8], R18 ;  /* 0x0004e81201007387 */ /* 0x0003e80000100a00 */
[----:B------:R-:W2:Y:S01]  /*15950*/  LDL.LU R28, [R1+0x4a0] ;  /* 0x0004a000011c7983 */ /* 0x000ea20000300800 */
[----:B------:R-:W-:-:S03]  /*15960*/  FMUL R114, R115, R15 ;  /* 0x0000000f73727220 */ /* 0x000fc60000400000 */
[----:B0-----:R-:W2:Y:S01]  /*15970*/  LDL.LU R27, [R1+0x4a4] ;  /* 0x0004a400011b7983 */ /* 0x001ea20000300800 */
[----:B------:R-:W-:-:S07]  /*15980*/  FMUL R115, R115, R10 ;  /* 0x0000000a73737220 */ /* 0x000fce0000400000 */
[----:B-1----:R-:W-:-:S15]  /*15990*/  HMMA.16816.F32 R16, R80, R90, R112 ;  /* 0x0000005a5010723c */ /* 0x002fde0000001870 */
[----:B------:R-:W-:-:S04]  /*159a0*/  NOP ;  /* 0x0000000000007918 */ /* 0x000fc80000000000 */
[----:B------:R-:W-:Y:S04]  /*159b0*/  STL.64 [R1+0x4d0], R16 ;  /* 0x0004d01001007387 */ /* 0x000fe80000100a00 */
[----:B------:R-:W-:Y:S04]  /*159c0*/  STL.64 [R1+0x4d8], R18 ;  /* 0x0004d81201007387 */ /* 0x000fe80000100a00 */
[----:B------:R-:W2:Y:S04]  /*159d0*/  LDL.LU R26, [R1+0x4a8] ;  /* 0x0004a800011a7983 */ /* 0x000ea80000300800 */
[----:B------:R-:W2:Y:S04]  /*159e0*/  LDL R92, [R1+0x198] ;  /* 0x00019800015c7983 */ /* 0x000ea80000100800 */
[----:B------:R-:W2:Y:S04]  /*159f0*/  LDL R93, [R1+0x194] ;  /* 0x00019400015d7983 */ /* 0x000ea80000100800 */
[----:B------:R-:W2:Y:S04]  /*15a00*/  LDL.LU R37, [R1+0x4ac] ;  /* 0x0004ac0001257983 */ /* 0x000ea80000300800 */
[----:B------:R-:W2:Y:S04]  /*15a10*/  LDL.LU R32, [R1+0x490] ;  /* 0x0004900001207983 */ /* 0x000ea80000300800 */
[----:B------:R-:W2:Y:S04]  /*15a20*/  LDL.LU R31, [R1+0x494] ;  /* 0x00049400011f7983 */ /* 0x000ea80000300800 */
[----:B------:R-:W2:Y:S04]  /*15a30*/  LDL.LU R30, [R1+0x498] ;  /* 0x00049800011e7983 */ /* 0x000ea80000300800 */
[----:B------:R-:W2:Y:S01]  /*15a40*/  LDL.LU R36, [R1+0x49c] ;  /* 0x00049c0001247983 */ /* 0x000ea20000300800 */
[----:B------:R-:W-:Y:S01]  /*15a50*/  FMUL R8, R8, 1.4426950216293334961 ;  /* 0x3fb8aa3b08087820 */ /* 0x000fe20000400000 */
[----:B------:R-:W-:-:S02]  /*15a60*/  FMUL R9, R9, 1.4426950216293334961 ;  /* 0x3fb8aa3b09097820 */ /* 0x000fc40000400000 */
[----:B------:R-:W2:Y:S03]  /*15a70*/  LDL.LU R34, [R1+0x630] ;  /* 0x0006300001227983 */ /* 0x000ea60000300800 */
[----:B------:R-:W0:Y:S01]  /*15a80*/  MUFU.EX2 R8, R8 ;  /* 0x0000000800087308 */ /* 0x000e220000000800 */
[----:B------:R-:W2:Y:S04]  /*15a90*/  LDL.LU R35, [R1+0x480] ;  /* 0x0004800001237983 */ /* 0x000ea80000300800 */
[----:B------:R-:W2:Y:S03]  /*15aa0*/  LDL.LU R33, [R1+0x484] ;  /* 0x0004840001217983 */ /* 0x000ea60000300800 */
[----:B------:R-:W3:Y:S01]  /*15ab0*/  MUFU.EX2 R9, R9 ;  /* 0x0000000900097308 */ /* 0x000ee20000000800 */
[----:B------:R-:W-:Y:S01]  /*15ac0*/  FADD R10, -R98, R94 ;  /* 0x0000005e620a7221 */ /* 0x000fe20000000100 */
[----:B------:R-:W1:Y:S01]  /*15ad0*/  LDSM.16.M88.4 R16, [R116+UR6+0x45600] ;  /* 0x045600067410783b */ /* 0x000e620008000200 */
[C---:B0-----:R-:W-:Y:S01]  /*15ae0*/  FMUL R12, R8.reuse, R12 ;  /* 0x0000000c080c7220 */ /* 0x041fe20000400000 */
[----:B------:R-:W-:Y:S01]  /*15af0*/  FMUL R13, R8, R13 ;  /* 0x0000000d080d7220 */ /* 0x000fe20000400000 */
[C---:B---3--:R-:W-:Y:S01]  /*15b00*/  FMUL R14, R9.reuse, R14 ;  /* 0x0000000e090e7220 */ /* 0x048fe20000400000 */
[----:B----4-:R-:W-:-:S07]  /*15b10*/  FMUL R15, R9, R11 ;  /* 0x0000000b090f7220 */ /* 0x010fce0000400000 */
[----:B------:R-:W-:Y:S01]  /*15b20*/  HMMA.16816.F32 R12, R4, R84, R12 ;  /* 0x00000054040c723c */ /* 0x000fe2000000180c */
[----:B------:R-:W-:-:S15]  /*15b30*/  FMUL R20, R8, R20 ;  /* 0x0000001408147220 */ /* 0x000fde0000400000 */
[----:B------:R-:W-:-:S03]  /*15b40*/  NOP ;  /* 0x0000000000007918 */ /* 0x000fc60000000000 */
[----:B------:R0:W-:Y:S01]  /*15b50*/  STL.64 [R1+0x4c0], R12 ;  /* 0x0004c00c01007387 */ /* 0x0001e20000100a00 */
[----:B------:R-:W-:Y:S01]  /*15b60*/  FMUL R21, R8, R21 ;  /* 0x0000001508157220 */ /* 0x000fe20000400000 */
[C---:B--2---:R-:W-:Y:S02]  /*15b70*/  FMUL R22, R9.reuse, R22 ;  /* 0x0000001609167220 */ /* 0x044fe40000400000 */
[----:B------:R2:W-:Y:S04]  /*15b80*/  STL.64 [R1+0x4c8], R14 ;  /* 0x0004c80e01007387 */ /* 0x0005e80000100a00 */
[----:B------:R-:W3:Y:S04]  /*15b90*/  LDL.LU R25, [R1+0x488] ;  /* 0x0004880001197983 */ /* 0x000ee80000300800 */
[----:B------:R-:W4:Y:S04]  /*15ba0*/  LDL.LU R24, [R1+0x48c] ;  /* 0x00048c0001187983 */ /* 0x000f280000300800 */
[----:B------:R-:W4:Y:S01]  /*15bb0*/  LDL.LU R29, [R1+0x634] ;  /* 0x00063400011d7983 */ /* 0x000f220000300800 */
[----:B------:R-:W-:-:S07]  /*15bc0*/  FMUL R23, R9, R23 ;  /* 0x0000001709177220 */ /* 0x000fce0000400000 */
[----:B------:R-:W-:Y:S01]  /*15bd0*/  HMMA.16816.F32 R20, R4, R86, R20 ;  /* 0x000000560414723c */ /* 0x000fe20000001814 */
[C---:B0-----:R-:W-:Y:S02]  /*15be0*/  FMUL R12, R8.reuse, R28 ;  /* 0x0000001c080c7220 */ /* 0x041fe40000400000 */
[----:B------:R-:W4:Y:S01]  /*15bf0*/  LDL.LU R28, [R1+0x470] ;  /* 0x00047000011c7983 */ /* 0x000f220000300800 */
[----:B------:R-:W-:-:S03]  /*15c00*/  FMUL R13, R8, R27 ;  /* 0x0000001b080d7220 */ /* 0x000fc60000400000 */
[----:B------:R-:W4:-:S12]  /*15c10*/  LDL.LU R27, [R1+0x474] ;  /* 0x00047400011b7983 */ /* 0x000f180000300800 */
[----:B------:R0:W-:Y:S04]  /*15c20*/  STL.64 [R1+0x4b0], R20 ;  /* 0x0004b01401007387 */ /* 0x0001e80000100a00 */
[----:B------:R0:W-:Y:S01]  /*15c30*/  STL.64 [R1+0x4b8], R22 ;  /* 0x0004b81601007387 */ /* 0x0001e20000100a00 */
[----:B--2---:R-:W-:-:S03]  /*15c40*/  FMUL R14, R9, R26 ;  /* 0x0000001a090e7220 */ /* 0x004fc60000400000 */
[----:B------:R-:W2:Y:S04]  /*15c50*/  LDL.LU R26, [R1+0x478] ;  /* 0x00047800011a7983 */ /* 0x000ea80000300800 */
[----:B------:R-:W2:Y:S01]  /*15c60*/  LDL.LU R40, [R1+0x47c] ;  /* 0x00047c0001287983 */ /* 0x000ea20000300800 */
[----:B0-----:R-:W-:-:S03]  /*15c70*/  FMUL R20, R8, R32 ;  /* 0x0000002008147220 */ /* 0x001fc60000400000 */
[----:B------:R-:W2:Y:S01]  /*15c80*/  LDL.LU R32, [R1+0x460] ;  /* 0x0004600001207983 */ /* 0x000ea20000300800 */
[C---:B------:R-:W-:Y:S01]  /*15c90*/  FMUL R15, R9.reuse, R37 ;  /* 0x00000025090f7220 */ /* 0x040fe20000400000 */
[----:B------:R-:W-:Y:S01]  /*15ca0*/  FMUL R21, R8, R31 ;  /* 0x0000001f08157220 */ /* 0x000fe20000400000 */
[----:B------:R-:W-:-:S05]  /*15cb0*/  FMUL R22, R9, R30 ;  /* 0x0000001e09167220 */ /* 0x000fca0000400000 */
[----:B------:R-:W-:Y:S01]  /*15cc0*/  HMMA.16816.F32 R12, R4, R88, R12 ;  /* 0x00000058040c723c */ /* 0x000fe2000000180c */
[----:B------:R-:W-:-:S07]  /*15cd0*/  FMUL R23, R9, R36 ;  /* 0x0000002409177220 */ /* 0x000fce0000400000 */
[----:B------:R-:W-:Y:S01]  /*15ce0*/  HMMA.16816.F32 R4, R4, R90, R20 ;  /* 0x0000005a0404723c */ /* 0x000fe20000001814 */
[----:B------:R-:W-:-:S10]  /*15cf0*/  FADD R11, -R99, R95 ;  /* 0x0000005f630b7221 */ /* 0x000fd40000000100 */
[----:B------:R0:W-:Y:S04]  /*15d00*/  STL.64 [R1+0x4a0], R12 ;  /* 0x0004a00c01007387 */ /* 0x0001e80000100a00 */
[----:B------:R-:W-:Y:S04]  /*15d10*/  STL.64 [R1+0x4a8], R14 ;  /* 0x0004a80e01007387 */ /* 0x000fe80000100a00 */
[----:B------:R-:W2:Y:S04]  /*15d20*/  LDL.LU R31, [R1+0x464] ;  /* 0x00046400011f7983 */ /* 0x000ea80000300800 */
[----:B------:R-:W2:Y:S04]  /*15d30*/  LDL.LU R30, [R1+0x468] ;  /* 0x00046800011e7983 */ /* 0x000ea80000300800 */
[----:B------:R-:W2:Y:S04]  /*15d40*/  LDL R94, [R1+0x190] ;  /* 0x00019000015e7983 */ /* 0x000ea80000100800 */
[----:B------:R-:W2:Y:S04]  /*15d50*/  LDL R95, [R1+0x18c] ;  /* 0x00018c00015f7983 */ /* 0x000ea80000100800 */
[----:B------:R1:W-:Y:S04]  /*15d60*/  STL.64 [R1+0x490], R4 ;  /* 0x0004900401007387 */ /* 0x0003e80000100a00 */
[----:B------:R3:W-:Y:S01]  /*15d70*/  STL.64 [R1+0x498], R6 ;  /* 0x0004980601007387 */ /* 0x0007e20000100a00 */
[----:B0-----:R-:W-:-:S03]  /*15d80*/  FADD R12, -R92, R34 ;  /* 0x000000225c0c7221 */ /* 0x001fc60000000100 */
[----:B------:R-:W2:Y:S04]  /*15d90*/  LDL.LU R39, [R1+0x46c] ;  /* 0x00046c0001277983 */ /* 0x000ea80000300800 */
[----:B------:R-:W2:Y:S04]  /*15da0*/  LDL.LU R38, [R1+0x450] ;  /* 0x0004500001267983 */ /* 0x000ea80000300800 */
[----:B------:R-:W2:Y:S04]  /*15db0*/  LDL.LU R37, [R1+0x454] ;  /* 0x0004540001257983 */ /* 0x000ea80000300800 */
[----:B------:R-:W2:Y:S04]  /*15dc0*/  LDL.LU R36, [R1+0x458] ;  /* 0x0004580001247983 */ /* 0x000ea80000300800 */
[----:B------:R-:W2:Y:S01]  /*15dd0*/  LDL.LU R34, [R1+0x45c] ;  /* 0x00045c0001227983 */ /* 0x000ea20000300800 */
[----:B------:R-:W-:Y:S01]  /*15de0*/  FMUL R10, R10, 1.4426950216293334961 ;  /* 0x3fb8aa3b0a0a7820 */ /* 0x000fe20000400000 */
[----:B------:R-:W-:-:S05]  /*15df0*/  FMUL R11, R11, 1.4426950216293334961 ;  /* 0x3fb8aa3b0b0b7820 */ /* 0x000fca0000400000 */
[----:B------:R-:W1:Y:S08]  /*15e00*/  MUFU.EX2 R10, R10 ;  /* 0x0000000a000a7308 */ /* 0x000e700000000800 */
[----:B------:R-:W3:Y:S01]  /*15e10*/  MUFU.EX2 R11, R11 ;  /* 0x0000000b000b7308 */ /* 0x000ee20000000800 */
[C---:B-1----:R-:W-:Y:S01]  /*15e20*/  FMUL R4, R10.reuse, R35 ;  /* 0x000000230a047220 */ /* 0x042fe20000400000 */
[----:B------:R-:W-:Y:S01]  /*15e30*/  FMUL R5, R10, R33 ;  /* 0x000000210a057220 */ /* 0x000fe20000400000 */
[----:B------:R-:W2:Y:S04]  /*15e40*/  LDL.LU R35, [R1+0x638] ;  /* 0x0006380001237983 */ /* 0x000ea80000300800 */
[----:B------:R-:W2:Y:S01]  /*15e50*/  LDL.LU R33, [R1+0x440] ;  /* 0x0004400001217983 */ /* 0x000ea20000300800 */
[C---:B---3--:R-:W-:Y:S01]  /*15e60*/  FMUL R6, R11.reuse, R25 ;  /* 0x000000190b067220 */ /* 0x048fe20000400000 */
[----:B----4-:R-:W-:-:S07]  /*15e70*/  FMUL R7, R11, R24 ;  /* 0x000000180b077220 */ /* 0x010fce0000400000 */
[----:B------:R-:W-:Y:S01]  /*15e80*/  HMMA.16816.F32 R4, R16, R84, R4 ;  /* 0x000000541004723c */ /* 0x000fe20000001804 */
[----:B------:R-:W-:Y:S01]  /*15e90*/  FADD R25, -R93, R29 ;  /* 0x0000001d5d197221 */ /* 0x000fe20000000100 */
[C---:B------:R-:W-:Y:S02]  /*15ea0*/  FMUL R20, R10.reuse, R28 ;  /* 0x0000001c0a147220 */ /* 0x040fe40000400000 */
[----:B------:R-:W3:Y:S01]  /*15eb0*/  LDL.LU R28, [R1+0x444] ;  /* 0x00044400011c7983 */ /* 0x000ee20000300800 */
[----:B------:R-:W-:-:S14]  /*15ec0*/  FMUL R21, R10, R27 ;  /* 0x0000001b0a157220 */ /* 0x000fdc0000400000 */
[----:B------:R0:W-:Y:S04]  /*15ed0*/  STL.64 [R1+0x480], R4 ;  /* 0x0004800401007387 */ /* 0x0001e80000100a00 */
[----:B------:R1:W-:Y:S04]  /*15ee0*/  STL.64 [R1+0x488], R6 ;  /* 0x0004880601007387 */ /* 0x0003e80000100a00 */
[----:B------:R-:W4:Y:S01]  /*15ef0*/  LDL.LU R27, [R1+0x448] ;  /* 0x00044800011b7983 */ /* 0x000f220000300800 */
[----:B--2---:R-:W-:-:S03]  /*15f00*/  FMUL R22, R11, R26 ;  /* 0x0000001a0b167220 */ /* 0x004fc60000400000 */
[----:B------:R-:W2:Y:S04]  /*15f10*/  LDL.LU R26, [R1+0x44c] ;  /* 0x00044c00011a7983 */ /* 0x000ea80000300800 */
[----:B------:R-:W2:Y:S01]  /*15f20*/  LDL.LU R29, [R1+0x63c] ;  /* 0x00063c00011d7983 */ /* 0x000ea20000300800 */
[----:B0-----:R-:W-:-:S03]  /*15f30*/  FMUL R4, R10, R32 ;  /* 0x000000200a047220 */ /* 0x001fc60000400000 */
[----:B------:R-:W2:Y:S01]  /*15f40*/  LDL.LU R32, [R1+0x430] ;  /* 0x0004300001207983 */ /* 0x000ea20000300800 */
[----:B------:R-:W-:-:S07]  /*15f50*/  FMUL R23, R11, R40 ;  /* 0x000000280b177220 */ /* 0x000fce0000400000 */
[----:B------:R-:W-:Y:S01]  /*15f60*/  HMMA.16816.F32 R20, R16, R86, R20 ;  /* 0x000000561014723c */ /* 0x000fe20000001814 */
[----:B------:R-:W-:Y:S02]  /*15f70*/  FMUL R5, R10, R31 ;  /* 0x0000001f0a057220 */ /* 0x000fe40000400000 */
[----:B------:R-:W2:Y:S01]  /*15f80*/  LDL.LU R31, [R1+0x434] ;  /* 0x00043400011f7983 */ /* 0x000ea20000300800 */
[----:B-1----:R-:W-:-:S15]  /*15f90*/  FMUL R6, R11, R30 ;  /* 0x0000001e0b067220 */ /* 0x002fde0000400000 */
[----:B------:R0:W-:Y:S04]  /*15fa0*/  STL.64 [R1+0x470], R20 ;  /* 0x0004701401007387 */ /* 0x0001e80000100a00 */
[----:B------:R1:W-:Y:S04]  /*15fb0*/  STL.64 [R1+0x478], R22 ;  /* 0x0004781601007387 */ /* 0x0003e80000100a00 */
[----:B------:R-:W2:Y:S04]  /*15fc0*/  LDL.LU R30, [R1+0x438] ;  /* 0x00043800011e7983 */ /* 0x000ea80000300800 */
[----:B------:R-:W2:Y:S01]  /*15fd0*/  LDL.LU R45, [R1+0x43c] ;  /* 0x00043c00012d7983 */ /* 0x000ea20000300800 */
[C---:B------:R-:W-:Y:S01]  /*15fe0*/  FMUL R7, R11.reuse, R39 ;  /* 0x000000270b077220 */ /* 0x040fe20000400000 */
[C---:B0-----:R-:W-:Y:S01]  /*15ff0*/  FMUL R20, R10.reuse, R38 ;  /* 0x000000260a147220 */ /* 0x041fe20000400000 */
[----:B------:R-:W-:Y:S01]  /*16000*/  FMUL R21, R10, R37 ;  /* 0x000000250a157220 */ /* 0x000fe20000400000 */
[C---:B-1----:R-:W-:Y:S01]  /*16010*/  FMUL R22, R11.reuse, R36 ;  /* 0x000000240b167220 */ /* 0x042fe20000400000 */
[----:B------:R-:W-:-:S03]  /*16020*/  FMUL R23, R11, R34 ;  /* 0x000000220b177220 */ /* 0x000fc60000400000 */
[C---:B------:R-:W-:Y:S08]  /*16030*/  HMMA.16816.F32 R4, R16.reuse, R88, R4 ;  /* 0x000000581004723c */ /* 0x040ff00000001804 */
[----:B------:R-:W-:Y:S11]  /*16040*/  HMMA.16816.F32 R16, R16, R90, R20 ;  /* 0x0000005a1010723c */ /* 0x000ff60000001814 */
[----:B------:R0:W-:Y:S04]  /*16050*/  STL.64 [R1+0x460], R4 ;  /* 0x0004600401007387 */ /* 0x0001e80000100a00 */
[----:B------:R-:W-:Y:S04]  /*16060*/  STL.64 [R1+0x468], R6 ;  /* 0x0004680601007387 */ /* 0x000fe80000100a00 */
[----:B------:R-:W2:Y:S04]  /*16070*/  LDL.LU R44, [R1+0x420] ;  /* 0x00042000012c7983 */ /* 0x000ea80000300800 */
[----:B------:R1:W-:Y:S04]  /*16080*/  STL.64 [R1+0x450], R16 ;  /* 0x0004501001007387 */ /* 0x0003e80000100a00 */
[----:B------:R-:W-:Y:S04]  /*16090*/  STL.64 [R1+0x458], R18 ;  /* 0x0004581201007387 */ /* 0x000fe80000100a00 */
[----:B------:R-:W2:Y:S04]  /*160a0*/  LDL.LU R43, [R1+0x424] ;  /* 0x00042400012b7983 */ /* 0x000ea80000300800 */
[----:B------:R-:W2:Y:S04]  /*160b0*/  LDL.LU R40, [R1+0x428] ;  /* 0x0004280001287983 */ /* 0x000ea80000300800 */
[----:B------:R-:W2:Y:S04]  /*160c0*/  LDL.LU R42, [R1+0x42c] ;  /* 0x00042c00012a7983 */ /* 0x000ea80000300800 */
[----:B------:R-:W2:Y:S04]  /*160d0*/  LDL.LU R39, [R1+0x410] ;  /* 0x0004100001277983 */ /* 0x000ea80000300800 */
[----:B------:R-:W2:Y:S04]  /*160e0*/  LDL.LU R38, [R1+0x414] ;  /* 0x0004140001267983 */ /* 0x000ea80000300800 */
[----:B------:R-:W2:Y:S04]  /*160f0*/  LDL.LU R37, [R1+0x418] ;  /* 0x0004180001257983 */ /* 0x000ea80000300800 */
[----:B------:R-:W2:Y:S01]  /*16100*/  LDL.LU R41, [R1+0x41c] ;  /* 0x00041c0001297983 */ /* 0x000ea20000300800 */
[----:B------:R-:W-:Y:S01]  /*16110*/  FMUL R24, R12, 1.4426950216293334961 ;  /* 0x3fb8aa3b0c187820 */ /* 0x000fe20000400000 */
[----:B------:R-:W-:Y:S01]  /*16120*/  FMUL R25, R25, 1.4426950216293334961 ;  /* 0x3fb8aa3b19197820 */ /* 0x000fe20000400000 */
[----:B0-----:R-:W-:Y:S01]  /*16130*/  FADD R4, -R94, R35 ;  /* 0x000000235e047221 */ /* 0x001fe20000000100 */
[----:B------:R-:W2:Y:S03]  /*16140*/  LDL.LU R36, [R1+0x640] ;  /* 0x0006400001247983 */ /* 0x000ea60000300800 */
[----:B------:R-:W0:Y:S01]  /*16150*/  MUFU.EX2 R24, R24 ;  /* 0x0000001800187308 */ /* 0x000e220000000800 */
[----:B------:R-:W2:Y:S04]  /*16160*/  LDL.LU R35, [R1+0x400] ;  /* 0x0004000001237983 */ /* 0x000ea80000300800 */
[----:B------:R-:W2:Y:S03]  /*16170*/  LDL.LU R34, [R1+0x404] ;  /* 0x0004040001227983 */ /* 0x000ea60000300800 */
[----:B------:R-:W4:Y:S01]  /*16180*/  MUFU.EX2 R25, R25 ;  /* 0x0000001900197308 */ /* 0x000f220000000800 */
[----:B------:R-:W1:Y:S01]  /*16190*/  LDSM.16.M88.4 R12, [R116+UR6+0x45800] ;  /* 0x04580006740c783b */ /* 0x000e620008000200 */
[----:B0-----:R-:W-:-:S03]  /*161a0*/  FMUL R20, R24, R33 ;  /* 0x0000002118147220 */ /* 0x001fc60000400000 */
[----:B------:R-:W2:Y:S01]  /*161b0*/  LDL.LU R33, [R1+0x408] ;  /* 0x0004080001217983 */ /* 0x000ea20000300800 */
[----:B---3--:R-:W-:-:S03]  /*161c0*/  FMUL R21, R24, R28 ;  /* 0x0000001c18157220 */ /* 0x008fc60000400000 */
[----:B------:R-:W3:Y:S01]  /*161d0*/  LDL.LU R28, [R1+0x40c] ;  /* 0x00040c00011c7983 */ /* 0x000ee20000300800 */
[----:B----4-:R-:W-:Y:S01]  /*161e0*/  FMUL R22, R25, R27 ;  /* 0x0000001b19167220 */ /* 0x010fe20000400000 */
[----:B--2---:R-:W-:Y:S02]  /*161f0*/  FADD R27, -R95, R29 ;  /* 0x0000001d5f1b7221 */ /* 0x004fe40000000100 */
[----:B------:R-:W2:Y:S01]  /*16200*/  LDL.LU R29, [R1+0x644] ;  /* 0x00064400011d7983 */ /* 0x000ea20000300800 */
[----:B-1----:R-:W-:-:S03]  /*16210*/  FMUL R16, R24, R32 ;  /* 0x0000002018107220 */ /* 0x002fc60000400000 */
[----:B------:R-:W4:Y:S01]  /*16220*/  LDL.LU R32, [R1+0x3f0] ;  /* 0x0003f00001207983 */ /* 0x000f220000300800 */
[----:B------:R-:W-:-:S07]  /*16230*/  FMUL R23, R25, R26 ;  /* 0x0000001a19177220 */ /* 0x000fce0000400000 */
[----:B------:R-:W-:Y:S01]  /*16240*/  HMMA.16816.F32 R20, R12, R84, R20 ;  /* 0x000000540c14723c */ /* 0x000fe20000001814 */
[----:B------:R-:W-:Y:S02]  /*16250*/  FMUL R17, R24, R31 ;  /* 0x0000001f18117220 */ /* 0x000fe40000400000 */
[----:B------:R-:W2:Y:S01]  /*16260*/  LDL.LU R31, [R1+0x3f4] ;  /* 0x0003f400011f7983 */ /* 0x000ea20000300800 */
[C---:B------:R-:W-:Y:S01]  /*16270*/  FMUL R18, R25.reuse, R30 ;  /* 0x0000001e19127220 */ /* 0x040fe20000400000 */
[----:B------:R-:W-:-:S07]  /*16280*/  FMUL R19, R25, R45 ;  /* 0x0000002d19137220 */ /* 0x000fce0000400000 */
[----:B------:R-:W-:Y:S07]  /*16290*/  HMMA.16816.F32 R16, R12, R86, R16 ;  /* 0x000000560c10723c */ /* 0x000fee0000001810 */
[----:B------:R0:W-:Y:S04]  /*162a0*/  STL.64 [R1+0x440], R20 ;  /* 0x0004401401007387 */ /* 0x0001e80000100a00 */
[----:B------:R1:W-:Y:S04]  /*162b0*/  STL.64 [R1+0x448], R22 ;  /* 0x0004481601007387 */ /* 0x0003e80000100a00 */
[----:B------:R-:W2:Y:S01]  /*162c0*/  LDL.LU R30, [R1+0x3f8] ;  /* 0x0003f800011e7983 */ /* 0x000ea20000300800 */
[----:B------:R-:W-:Y:S01]  /*162d0*/  FMUL R26, R4, 1.4426950216293334961 ;  /* 0x3fb8aa3b041a7820 */ /* 0x000fe20000400000 */
[----:B------:R-:W-:-:S02]  /*162e0*/  FMUL R27, R27, 1.4426950216293334961 ;  /* 0x3fb8aa3b1b1b7820 */ /* 0x000fc40000400000 */
[----:B------:R-:W1:Y:S03]  /*162f0*/  LDSM.16.M88.4 R4, [R116+UR6+0x45a00] ;  /* 0x045a00067404783b */ /* 0x000e660008000200 */
[----:B------:R-:W0:Y:S08]  /*16300*/  MUFU.EX2 R26, R26 ;  /* 0x0000001a001a7308 */ /* 0x000e300000000800 */
[----:B------:R-:W0:Y:S02]  /*16310*/  MUFU.EX2 R27, R27 ;  /* 0x0000001b001b7308 */ /* 0x000e240000000800 */
[C---:B0-----:R-:W-:Y:S01]  /*16320*/  FMUL R20, R24.reuse, R44 ;  /* 0x0000002c18147220 */ /* 0x041fe20000400000 */
[----:B------:R-:W-:Y:S01]  /*16330*/  FMUL R21, R24, R43 ;  /* 0x0000002b18157220 */ /* 0x000fe20000400000 */
[----:B-1----:R-:W-:-:S02]  /*16340*/  FMUL R22, R25, R40 ;  /* 0x0000002819167220 */ /* 0x002fc40000400000 */
[----:B------:R-:W2:Y:S01]  /*16350*/  LDL.LU R40, [R1+0x3fc] ;  /* 0x0003fc0001287983 */ /* 0x000ea20000300800 */
[----:B------:R-:W-:-:S03]  /*16360*/  FMUL R23, R25, R42 ;  /* 0x0000002a19177220 */ /* 0x000fc60000400000 */
[----:B------:R0:W-:Y:S04]  /*16370*/  STL.64 [R1+0x430], R16 ;  /* 0x0004301001007387 */ /* 0x0001e80000100a00 */
[----:B------:R1:W-:Y:S01]  /*16380*/  STL.64 [R1+0x438], R18 ;  /* 0x0004381201007387 */ /* 0x0003e20000100a00 */
[----:B------:R-:W-:Y:S01]  /*16390*/  HMMA.16816.F32 R20, R12, R88, R20 ;  /* 0x000000580c14723c */ /* 0x000fe20000001814 */
[C---:B0-----:R-:W-:Y:S01]  /*163a0*/  FMUL R16, R24.reuse, R39 ;  /* 0x0000002718107220 */ /* 0x041fe20000400000 */
[----:B------:R-:W-:Y:S01]  /*163b0*/  FMUL R17, R24, R38 ;  /* 0x0000002618117220 */ /* 0x000fe20000400000 */
[----:B------:R-:W2:Y:S01]  /*163c0*/  LDL.LU R39, [R1+0x3e0] ;  /* 0x0003e00001277983 */ /* 0x000ea20000300800 */
[C---:B-1----:R-:W-:Y:S01]  /*163d0*/  FMUL R18, R25.reuse, R37 ;  /* 0x0000002519127220 */ /* 0x042fe20000400000 */
[----:B------:R-:W-:-:S02]  /*163e0*/  FMUL R19, R25, R41 ;  /* 0x0000002919137220 */ /* 0x000fc40000400000 */
[----:B------:R-:W2:Y:S05]  /*163f0*/  LDL.LU R38, [R1+0x3e4] ;  /* 0x0003e40001267983 */ /* 0x000eaa0000300800 */
[----:B------:R-:W-:Y:S07]  /*16400*/  HMMA.16816.F32 R16, R12, R90, R16 ;  /* 0x0000005a0c10723c */ /* 0x000fee0000001810 */
[----:B------:R0:W-:Y:S01]  /*16410*/  STL.64 [R1+0x420], R20 ;  /* 0x0004201401007387 */ /* 0x0001e20000100a00 */
[----:B------:R-:W-:-:S03]  /*16420*/  FADD R12, -R3, R36 ;  /* 0x00000024030c7221 */ /* 0x000fc60000000100 */
[----:B------:R1:W-:Y:S04]  /*16430*/  STL.64 [R1+0x428], R22 ;  /* 0x0004281601007387 */ /* 0x0003e80000100a00 */
[----:B------:R-:W2:Y:S01]  /*16440*/  LDL.LU R37, [R1+0x3e8] ;  /* 0x0003e80001257983 */ /* 0x000ea20000300800 */
[C---:B0-----:R-:W-:Y:S01]  /*16450*/  FMUL R20, R26.reuse, R35 ;  /* 0x000000231a147220 */ /* 0x041fe20000400000 */
[----:B------:R-:W-:Y:S02]  /*16460*/  FMUL R21, R26, R34 ;  /* 0x000000221a157220 */ /* 0x000fe40000400000 */
[----:B------:R4:W-:Y:S04]  /*16470*/  STL.64 [R1+0x410], R16 ;  /* 0x0004101001007387 */ /* 0x0009e80000100a00 */
[----:B------:R0:W-:Y:S04]  /*16480*/  STL.64 [R1+0x418], R18 ;  /* 0x0004181201007387 */ /* 0x0001e80000100a00 */
[----:B------:R-:W2:Y:S01]  /*16490*/  LDL.LU R36, [R1+0x3ec] ;  /* 0x0003ec0001247983 */ /* 0x000ea20000300800 */
[----:B-1----:R-:W-:-:S03]  /*164a0*/  FMUL R22, R27, R33 ;  /* 0x000000211b167220 */ /* 0x002fc60000400000 */
[----:B------:R-:W2:Y:S04]  /*164b0*/  LDL.LU R35, [R1+0x3d0] ;  /* 0x0003d00001237983 */ /* 0x000ea80000300800 */
[----:B------:R-:W2:Y:S04]  /*164c0*/  LDL.LU R34, [R1+0x3d4] ;  /* 0x0003d40001227983 */ /* 0x000ea80000300800 */
[----:B------:R-:W2:Y:S01]  /*164d0*/  LDL.LU R33, [R1+0x3d8] ;  /* 0x0003d80001217983 */ /* 0x000ea20000300800 */
[----:B----4-:R-:W-:-:S03]  /*164e0*/  FMUL R16, R26, R32 ;  /* 0x000000201a107220 */ /* 0x010fc60000400000 */
[----:B------:R-:W4:Y:S01]  /*164f0*/  LDL.LU R32, [R1+0x3dc] ;  /* 0x0003dc0001207983 */ /* 0x000f220000300800 */
[----:B---3--:R-:W-:-:S03]  /*16500*/  FMUL R23, R27, R28 ;  /* 0x0000001c1b177220 */ /* 0x008fc60000400000 */
[----:B------:R-:W3:Y:S04]  /*16510*/  LDL.LU R51, [R1+0x648] ;  /* 0x0006480001337983 */ /* 0x000ee80000300800 */
[----:B------:R-:W-:-:S15]  /*16520*/  HMMA.16816.F32 R20, R4, R84, R20 ;  /* 0x000000540414723c */ /* 0x000fde0000001814 */
[----:B------:R-:W-:-:S04]  /*16530*/  NOP ;  /* 0x0000000000007918 */ /* 0x000fc80000000000 */
[----:B------:R1:W-:Y:S04]  /*16540*/  STL.64 [R1+0x400], R20 ;  /* 0x0004001401007387 */ /* 0x0003e80000100a00 */
[----:B------:R0:W-:Y:S01]  /*16550*/  STL.64 [R1+0x408], R22 ;  /* 0x0004081601007387 */ /* 0x0001e20000100a00 */
[----:B--2---:R-:W-:-:S03]  /*16560*/  FMUL R17, R26, R31 ;  /* 0x0000001f1a117220 */ /* 0x004fc60000400000 */
[----:B------:R-:W2:Y:S04]  /*16570*/  LDL.LU R50, [R1+0x3c0] ;  /* 0x0003c00001327983 */ /* 0x000ea80000300800 */
[----:B------:R-:W2:Y:S04]  /*16580*/  LDL.LU R49, [R1+0x3c4] ;  /* 0x0003c40001317983 */ /* 0x000ea80000300800 */
[----:B------:R-:W2:Y:S01]  /*16590*/  LDL.LU R48, [R1+0x3c8] ;  /* 0x0003c80001307983 */ /* 0x000ea20000300800 */
[----:B0-----:R-:W-:-:S03]  /*165a0*/  FMUL R18, R27, R30 ;  /* 0x0000001e1b127220 */ /* 0x001fc60000400000 */
[----:B------:R-:W2:Y:S04]  /*165b0*/  LDL.LU R30, [R1+0x3cc] ;  /* 0x0003cc00011e7983 */ /* 0x000ea80000300800 */
[----:B------:R-:W2:Y:S04]  /*165c0*/  LDL.LU R31, [R1+0x64c] ;  /* 0x00064c00011f7983 */ /* 0x000ea80000300800 */
[----:B------:R-:W2:Y:S04]  /*165d0*/  LDL.LU R47, [R1+0x3b0] ;  /* 0x0003b000012f7983 */ /* 0x000ea80000300800 */
[----:B------:R-:W2:Y:S01]  /*165e0*/  LDL.LU R46, [R1+0x3b4] ;  /* 0x0003b400012e7983 */ /* 0x000ea20000300800 */
[----:B------:R-:W-:-:S07]  /*165f0*/  FMUL R19, R27, R40 ;  /* 0x000000281b137220 */ /* 0x000fce0000400000 */
[----:B------:R-:W-:Y:S01]  /*16600*/  HMMA.16816.F32 R16, R4, R86, R16 ;  /* 0x000000560410723c */ /* 0x000fe20000001810 */
[C---:B-1----:R-:W-:Y:S01]  /*16610*/  FMUL R20, R26.reuse, R39 ;  /* 0x000000271a147220 */ /* 0x042fe20000400000 */
[----:B------:R-:W-:-:S15]  /*16620*/  FMUL R21, R26, R38 ;  /* 0x000000261a157220 */ /* 0x000fde0000400000 */
[----:B------:R-:W-:Y:S02]  /*16630*/  NOP ;  /* 0x0000000000007918 */ /* 0x000fe40000000000 */
[----:B------:R0:W-:Y:S04]  /*16640*/  STL.64 [R1+0x3f0], R16 ;  /* 0x0003f01001007387 */ /* 0x0001e80000100a00 */
[----:B------:R1:W-:Y:S04]  /*16650*/  STL.64 [R1+0x3f8], R18 ;  /* 0x0003f81201007387 */ /* 0x0003e80000100a00 */
[----:B------:R-:W2:Y:S01]  /*16660*/  LDL.LU R45, [R1+0x3b8] ;  /* 0x0003b800012d7983 */ /* 0x000ea20000300800 */
[----:B------:R-:W-:-:S03]  /*16670*/  FMUL R22, R27, R37 ;  /* 0x000000251b167220 */ /* 0x000fc60000400000 */
[----:B------:R-:W2:Y:S04]  /*16680*/  LDL.LU R44, [R1+0x3bc] ;  /* 0x0003bc00012c7983 */ /* 0x000ea80000300800 */
[----:B------:R-:W2:Y:S04]  /*16690*/  LDL.LU R43, [R1+0x3a0] ;  /* 0x0003a000012b7983 */ /* 0x000ea80000300800 */
[----:B------:R-:W2:Y:S04]  /*166a0*/  LDL.LU R42, [R1+0x3a4] ;  /* 0x0003a400012a7983 */ /* 0x000ea80000300800 */
[----:B------:R-:W2:Y:S04]  /*166b0*/  LDL.LU R41, [R1+0x3a8] ;  /* 0x0003a80001297983 */ /* 0x000ea80000300800 */
[----:B------:R-:W2:Y:S01]  /*166c0*/  LDL.LU R40, [R1+0x3ac] ;  /* 0x0003ac0001287983 */ /* 0x000ea20000300800 */
[----:B------:R-:W-:-:S03]  /*166d0*/  FMUL R23, R27, R36 ;  /* 0x000000241b177220 */ /* 0x000fc60000400000 */
[----:B------:R-:W2:Y:S01]  /*166e0*/  LDL.LU R39, [R1+0x390] ;  /* 0x0003900001277983 */ /* 0x000ea20000300800 */
[----:B0-----:R-:W-:-:S03]  /*166f0*/  FMUL R16, R26, R35 ;  /* 0x000000231a107220 */ /* 0x001fc60000400000 */
[----:B------:R-:W-:Y:S01]  /*16700*/  HMMA.16816.F32 R20, R4, R88, R20 ;  /* 0x000000580414723c */ /* 0x000fe20000001814 */
[----:B------:R-:W-:Y:S01]  /*16710*/  FMUL R17, R26, R34 ;  /* 0x000000221a117220 */ /* 0x000fe20000400000 */
[----:B------:R-:W2:Y:S01]  /*16720*/  LDL.LU R38, [R1+0x394] ;  /* 0x0003940001267983 */ /* 0x000ea20000300800 */
[----:B-1----:R-:W-:-:S15]  /*16730*/  FMUL R18, R27, R33 ;  /* 0x000000211b127220 */ /* 0x002fde0000400000 */
[----:B------:R-:W-:Y:S01]  /*16740*/  NOP ;  /* 0x0000000000007918 */ /* 0x000fe20000000000 */
[----:B------:R3:W-:Y:S04]  /*16750*/  STL.64 [R1+0x3e0], R20 ;  /* 0x0003e01401007387 */ /* 0x0007e80000100a00 */
[----:B------:R-:W-:Y:S04]  /*16760*/  STL.64 [R1+0x3e8], R22 ;  /* 0x0003e81601007387 */ /* 0x000fe80000100a00 */
[----:B------:R-:W2:Y:S04]  /*16770*/  LDL.LU R37, [R1+0x398] ;  /* 0x0003980001257983 */ /* 0x000ea80000300800 */
[----:B------:R-:W2:Y:S04]  /*16780*/  LDL.LU R36, [R1+0x39c] ;  /* 0x00039c0001247983 */ /* 0x000ea80000300800 */
[----:B------:R-:W2:Y:S04]  /*16790*/  LDL.LU R35, [R1+0x520] ;  /* 0x0005200001237983 */ /* 0x000ea80000300800 */
[----:B------:R-:W2:Y:S01]  /*167a0*/  LDL.LU R34, [R1+0x524] ;  /* 0x0005240001227983 */ /* 0x000ea20000300800 */
[----:B----4-:R-:W-:-:S07]  /*167b0*/  FMUL R19, R27, R32 ;  /* 0x000000201b137220 */ /* 0x010fce0000400000 */
[----:B------:R-:W-:Y:S01]  /*167c0*/  HMMA.16816.F32 R4, R4, R90, R16 ;  /* 0x0000005a0404723c */ /* 0x000fe20000001810 */
[----:B------:R-:W-:Y:S01]  /*167d0*/  FMUL R28, R12, 1.4426950216293334961 ;  /* 0x3fb8aa3b0c1c7820 */ /* 0x000fe20000400000 */
[----:B------:R-:W-:Y:S01]  /*167e0*/  FADD R29, -R2, R29 ;  /* 0x0000001d021d7221 */ /* 0x000fe20000000100 */
[----:B------:R-:W0:Y:S01]  /*167f0*/  LDSM.16.M88.4 R12, [R116+UR6+0x45c00] ;  /* 0x045c0006740c783b */ /* 0x000e220008000200 */
[----:B---3--:R-:W-:-:S03]  /*16800*/  FADD R20, -R0, R51 ;  /* 0x0000003300147221 */ /* 0x008fc60000000100 */
[----:B------:R-:W1:-:S12]  /*16810*/  LDSM.16.M88.4 R16, [R116+UR6+0x45e00] ;  /* 0x045e00067410783b */ /* 0x000e580008000200 */
[----:B------:R2:W-:Y:S04]  /*16820*/  STL.64 [R1+0x3d0], R4 ;  /* 0x0003d00401007387 */ /* 0x0005e80000100a00 */
[----:B------:R3:W-:Y:S04]  /*16830*/  STL.64 [R1+0x3d8], R6 ;  /* 0x0003d80601007387 */ /* 0x0007e80000100a00 */
[----:B------:R-:W4:Y:S04]  /*16840*/  LDL.LU R33, [R1+0x528] ;  /* 0x0005280001217983 */ /* 0x000f280000300800 */
[----:B------:R-:W4:Y:S01]  /*16850*/  LDL.LU R32, [R1+0x52c] ;  /* 0x00052c0001207983 */ /* 0x000f220000300800 */
[----:B------:R-:W-:Y:S01]  /*16860*/  FMUL R29, R29, 1.4426950216293334961 ;  /* 0x3fb8aa3b1d1d7820 */ /* 0x000fe20000400000 */
[----:B------:R-:W2:Y:S08]  /*16870*/  MUFU.EX2 R28, R28 ;  /* 0x0000001c001c7308 */ /* 0x000eb00000000800 */
[----:B------:R-:W3:Y:S01]  /*16880*/  MUFU.EX2 R29, R29 ;  /* 0x0000001d001d7308 */ /* 0x000ee20000000800 */
[C---:B--2---:R-:W-:Y:S01]  /*16890*/  FMUL R4, R28.reuse, R50 ;  /* 0x000000321c047220 */ /* 0x044fe20000400000 */
[----:B------:R-:W-:Y:S01]  /*168a0*/  FMUL R5, R28, R49 ;  /* 0x000000311c057220 */ /* 0x000fe20000400000 */
[C---:B---3--:R-:W-:Y:S01]  /*168b0*/  FMUL R6, R29.reuse, R48 ;  /* 0x000000301d067220 */ /* 0x048fe20000400000 */
[----:B------:R-:W-:-:S07]  /*168c0*/  FMUL R7, R29, R30 ;  /* 0x0000001e1d077220 */ /* 0x000fce0000400000 */
[----:B0-----:R-:W-:Y:S01]  /*168d0*/  HMMA.16816.F32 R4, R12, R84, R4 ;  /* 0x000000540c04723c */ /* 0x001fe20000001804 */
[----:B------:R-:W-:Y:S01]  /*168e0*/  FMUL R30, R20, 1.4426950216293334961 ;  /* 0x3fb8aa3b141e7820 */ /* 0x000fe20000400000 */
[C---:B------:R-:W-:Y:S01]  /*168f0*/  FMUL R20, R28.reuse, R47 ;  /* 0x0000002f1c147220 */ /* 0x040fe20000400000 */
[----:B------:R-:W-:Y:S01]  /*16900*/  FMUL R21, R28, R46 ;  /* 0x0000002e1c157220 */ /* 0x000fe20000400000 */
[----:B------:R-:W-:-:S04]  /*16910*/  FADD R31, -R117, R31 ;  /* 0x0000001f751f7221 */ /* 0x000fc80000000100 */
[----:B------:R-:W-:-:S11]  /*16920*/  FMUL R31, R31, 1.4426950216293334961 ;  /* 0x3fb8aa3b1f1f7820 */ /* 0x000fd60000400000 */
[----:B------:R0:W-:Y:S04]  /*16930*/  STL.64 [R1+0x3c0], R4 ;  /* 0x0003c00401007387 */ /* 0x0001e80000100a00 */
[----:B------:R2:W-:Y:S01]  /*16940*/  STL.64 [R1+0x3c8], R6 ;  /* 0x0003c80601007387 */ /* 0x0005e20000100a00 */
[----:B------:R-:W3:Y:S08]  /*16950*/  MUFU.EX2 R30, R30 ;  /* 0x0000001e001e7308 */ /* 0x000ef00000000800 */
[----:B------:R-:W4:Y:S01]  /*16960*/  MUFU.EX2 R31, R31 ;  /* 0x0000001f001f7308 */ /* 0x000f220000000800 */
[C---:B------:R-:W-:Y:S01]  /*16970*/  FMUL R22, R29.reuse, R45 ;  /* 0x0000002d1d167220 */ /* 0x040fe20000400000 */
[C---:B------:R-:W-:Y:S01]  /*16980*/  FMUL R23, R29.reuse, R44 ;  /* 0x0000002c1d177220 */ /* 0x040fe20000400000 */
[C---:B0-----:R-:W-:Y:S01]  /*16990*/  FMUL R4, R28.reuse, R43 ;  /* 0x0000002b1c047220 */ /* 0x041fe20000400000 */
[----:B------:R-:W-:Y:S01]  /*169a0*/  FMUL R5, R28, R42 ;  /* 0x0000002a1c057220 */ /* 0x000fe20000400000 */
[C---:B--2---:R-:W-:Y:S01]  /*169b0*/  FMUL R6, R29.reuse, R41 ;  /* 0x000000291d067220 */ /* 0x044fe20000400000 */
[----:B------:R-:W-:-:S03]  /*169c0*/  FMUL R7, R29, R40 ;  /* 0x000000281d077220 */ /* 0x000fc60000400000 */
[C---:B------:R-:W-:Y:S08]  /*169d0*/  HMMA.16816.F32 R20, R12.reuse, R86, R20 ;  /* 0x000000560c14723c */ /* 0x040ff00000001814 */
[----:B------:R-:W-:Y:S11]  /*169e0*/  HMMA.16816.F32 R4, R12, R88, R4 ;  /* 0x000000580c04723c */ /* 0x000ff60000001804 */
[----:B------:R0:W-:Y:S04]  /*169f0*/  STL.64 [R1+0x3b0], R20 ;  /* 0x0003b01401007387 */ /* 0x0001e80000100a00 */
[----:B------:R2:W-:Y:S04]  /*16a00*/  STL.64 [R1+0x3b8], R22 ;  /* 0x0003b81601007387 */ /* 0x0005e80000100a00 */
[----:B------:R3:W-:Y:S01]  /*16a10*/  STL.64 [R1+0x3a0], R4 ;  /* 0x0003a00401007387 */ /* 0x0007e20000100a00 */
[C---:B0-----:R-:W-:Y:S01]  /*16a20*/  FMUL R20, R28.reuse, R39 ;  /* 0x000000271c147220 */ /* 0x041fe20000400000 */
[----:B------:R-:W-:-:S02]  /*16a30*/  FMUL R21, R28, R38 ;  /* 0x000000261c157220 */ /* 0x000fc40000400000 */
[----:B------:R4:W-:Y:S01]  /*16a40*/  STL.64 [R1+0x3a8], R6 ;  /* 0x0003a80601007387 */ /* 0x0009e20000100a00 */
[C---:B--2---:R-:W-:Y:S01]  /*16a50*/  FMUL R22, R29.reuse, R37 ;  /* 0x000000251d167220 */ /* 0x044fe20000400000 */
[----:B------:R-:W-:Y:S01]  /*16a60*/  FMUL R23, R29, R36 ;  /* 0x000000241d177220 */ /* 0x000fe20000400000 */
[C---:B---3--:R-:W-:Y:S01]  /*16a70*/  FMUL R4, R30.reuse, R35 ;  /* 0x000000231e047220 */ /* 0x048fe20000400000 */
[----:B------:R-:W-:-:S05]  /*16a80*/  FMUL R5, R30, R34 ;  /* 0x000000221e057220 */ /* 0x000fca0000400000 */
[----:B------:R-:W-:-:S15]  /*16a90*/  HMMA.16816.F32 R12, R12, R90, R20 ;  /* 0x0000005a0c0c723c */ /* 0x000fde0000001814 */
[----:B------:R-:W-:-:S04]  /*16aa0*/  NOP ;  /* 0x0000000000007918 */ /* 0x000fc80000000000 */
[----:B------:R-:W-:Y:S04]  /*16ab0*/  STL.64 [R1+0x390], R12 ;  /* 0x0003900c01007387 */ /* 0x000fe80000100a00 */
[----:B------:R-:W-:Y:S04]  /*16ac0*/  STL.64 [R1+0x398], R14 ;  /* 0x0003980e01007387 */ /* 0x000fe80000100a00 */
[----:B------:R-:W2:Y:S01]  /*16ad0*/  LDL.LU R58, [R1+0x110] ;  /* 0x00011000013a7983 */ /* 0x000ea20000300800 */
[C---:B----4-:R-:W-:Y:S02]  /*16ae0*/  FMUL R6, R31.reuse, R33 ;  /* 0x000000211f067220 */ /* 0x050fe40000400000 */
[----:B------:R-:W0:Y:S01]  /*16af0*/  LDC R33, c[0x0][0x3d4] ;  /* 0x0000f500ff217b82 */ /* 0x000e220000000800 */
[----:B------:R-:W-:-:S07]  /*16b00*/  FMUL R7, R31, R32 ;  /* 0x000000201f077220 */ /* 0x000fce0000400000 */
[----:B------:R-:W3:Y:S01]  /*16b10*/  LDC R32, c[0x0][0x3c4] ;  /* 0x0000f100ff207b82 */ /* 0x000ee20000000800 */
[----:B-1----:R-:W-:-:S15]  /*16b20*/  HMMA.16816.F32 R4, R16, R84, R4 ;  /* 0x000000541004723c */ /* 0x002fde0000001804 */
[----:B------:R-:W-:-:S04]  /*16b30*/  NOP ;  /* 0x0000000000007918 */ /* 0x000fc80000000000 */
[----:B------:R1:W-:Y:S04]  /*16b40*/  STL.64 [R1+0x520], R4 ;  /* 0x0005200401007387 */ /* 0x0003e80000100a00 */
[----:B------:R4:W-:Y:S04]  /*16b50*/  STL.64 [R1+0x528], R6 ;  /* 0x0005280601007387 */ /* 0x0009e80000100a00 */
[----:B------:R-:W2:Y:S04]  /*16b60*/  LDL.LU R59, [R1+0x114] ;  /* 0x00011400013b7983 */ /* 0x000ea80000300800 */
[----:B------:R-:W2:Y:S04]  /*16b70*/  LDL.LU R56, [R1+0x118] ;  /* 0x0001180001387983 */ /* 0x000ea80000300800 */
[----:B------:R-:W2:Y:S04]  /*16b80*/  LDL.LU R57, [R1+0x11c] ;  /* 0x00011c0001397983 */ /* 0x000ea80000300800 */
[----:B------:R-:W2:Y:S04]  /*16b90*/  LDL.LU R62, [R1+0x120] ;  /* 0x00012000013e7983 */ /* 0x000ea80000300800 */
[----:B------:R-:W2:Y:S04]  /*16ba0*/  LDL.LU R63, [R1+0x124] ;  /* 0x00012400013f7983 */ /* 0x000ea80000300800 */
[----:B------:R-:W2:Y:S04]  /*16bb0*/  LDL.LU R70, [R1+0x128] ;  /* 0x0001280001467983 */ /* 0x000ea80000300800 */
[----:B------:R-:W2:Y:S04]  /*16bc0*/  LDL.LU R71, [R1+0x12c] ;  /* 0x00012c0001477983 */ /* 0x000ea80000300800 */
[----:B-1----:R-:W2:Y:S04]  /*16bd0*/  LDL.LU R4, [R1+0x510] ;  /* 0x0005100001047983 */ /* 0x002ea80000300800 */
[----:B------:R-:W3:Y:S04]  /*16be0*/  LDL.LU R5, [R1+0x514] ;  /* 0x0005140001057983 */ /* 0x000ee80000300800 */
[----:B----4-:R-:W4:Y:S04]  /*16bf0*/  LDL.LU R6, [R1+0x518] ;  /* 0x0005180001067983 */ /* 0x010f280000300800 */
[----:B------:R-:W4:Y:S04]  /*16c00*/  LDL.LU R7, [R1+0x51c] ;  /* 0x00051c0001077983 */ /* 0x000f280000300800 */
[----:B------:R-:W4:Y:S04]  /*16c10*/  LDL.LU R75, [R1+0x500] ;  /* 0x00050000014b7983 */ /* 0x000f280000300800 */
[----:B------:R-:W4:Y:S04]  /*16c20*/  LDL.LU R74, [R1+0x504] ;  /* 0x00050400014a7983 */ /* 0x000f280000300800 */
[----:B------:R-:W4:Y:S04]  /*16c30*/  LDL.LU R73, [R1+0x508] ;  /* 0x0005080001497983 */ /* 0x000f280000300800 */
[----:B------:R-:W4:Y:S04]  /*16c40*/  LDL.LU R72, [R1+0x50c] ;  /* 0x00050c0001487983 */ /* 0x000f280000300800 */
[----:B------:R-:W4:Y:S04]  /*16c50*/  LDL.LU.64 R68, [R1+0x5e0] ;  /* 0x0005e00001447983 */ /* 0x000f280000300a00 */
[----:B------:R-:W4:Y:S04]  /*16c60*/  LDL.LU R67, [R1+0x4f0] ;  /* 0x0004f00001437983 */ /* 0x000f280000300800 */
[----:B------:R-:W4:Y:S04]  /*16c70*/  LDL.LU R66, [R1+0x4f4] ;  /* 0x0004f40001427983 */ /* 0x000f280000300800 */
[----:B------:R-:W4:Y:S04]  /*16c80*/  LDL.LU R65, [R1+0x4f8] ;  /* 0x0004f80001417983 */ /* 0x000f280000300800 */
[----:B------:R-:W4:Y:S04]  /*16c90*/  LDL.LU R64, [R1+0x4fc] ;  /* 0x0004fc0001407983 */ /* 0x000f280000300800 */
[----:B------:R-:W4:Y:S04]  /*16ca0*/  LDL.LU.64 R60, [R1+0x5e8] ;  /* 0x0005e800013c7983 */ /* 0x000f280000300a00 */
[----:B------:R-:W4:Y:S04]  /*16cb0*/  LDL.LU.64 R12, [R1+0x5f0] ;  /* 0x0005f000010c7983 */ /* 0x000f280000300a00 */
[----:B------:R-:W4:Y:S04]  /*16cc0*/  LDL.LU.64 R14, [R1+0x5f8] ;  /* 0x0005f800010e7983 */ /* 0x000f280000300a00 */
[----:B------:R-:W4:Y:S04]  /*16cd0*/  LDL.LU.64 R20, [R1+0x600] ;  /* 0x0006000001147983 */ /* 0x000f280000300a00 */
[----:B------:R-:W4:Y:S04]  /*16ce0*/  LDL.LU.64 R22, [R1+0x608] ;  /* 0x0006080001167983 */ /* 0x000f280000300a00 */
[----:B------:R-:W0:Y:S04]  /*16cf0*/  LDL.LU R52, [R1+0x22c] ;  /* 0x00022c0001347983 */ /* 0x000e280000300800 */
        /* <DEDUP_REMOVED lines=21> */
[C---:B--2---:R-:W-:Y:S01]  /*16e50*/  FMUL R4, R30.reuse, R4 ;  /* 0x000000041e047220 */ /* 0x044fe20000400000 */
[----:B---3--:R-:W-:Y:S01]  /*16e60*/  FMUL R5, R30, R5 ;  /* 0x000000051e057220 */ /* 0x008fe20000400000 */
[C---:B----4-:R-:W-:Y:S01]  /*16e70*/  FMUL R6, R31.reuse, R6 ;  /* 0x000000061f067220 */ /* 0x050fe20000400000 */
[----:B------:R-:W-:-:S07]  /*16e80*/  FMUL R7, R31, R7 ;  /* 0x000000071f077220 */ /* 0x000fce0000400000 */
[----:B------:R-:W-:-:S15]  /*16e90*/  HMMA.16816.F32 R4, R16, R86, R4 ;  /* 0x000000561004723c */ /* 0x000fde0000001804 */
[----:B------:R-:W-:-:S04]  /*16ea0*/  NOP ;  /* 0x0000000000007918 */ /* 0x000fc80000000000 */
[----:B------:R1:W-:Y:S04]  /*16eb0*/  STL.64 [R1+0x510], R4 ;  /* 0x0005100401007387 */ /* 0x0003e80000100a00 */
[----:B------:R2:W-:Y:S01]  /*16ec0*/  STL.64 [R1+0x518], R6 ;  /* 0x0005180601007387 */ /* 0x0005e20000100a00 */
[----:B------:R-:W-:Y:S02]  /*16ed0*/  FFMA2 R8, R68.F32x2.HI_LO, R8.F32x2.HI_LO, R70.F32x2.HI_LO ;  /* 0x0000000844087249 */ /* 0x000fe40000000046 */
[C---:B-1----:R-:W-:Y:S01]  /*16ee0*/  FMUL R4, R30.reuse, R75 ;  /* 0x0000004b1e047220 */ /* 0x042fe20000400000 */
[----:B------:R-:W-:Y:S01]  /*16ef0*/  FMUL R5, R30, R74 ;  /* 0x0000004a1e057220 */ /* 0x000fe20000400000 */
[C---:B--2---:R-:W-:Y:S01]  /*16f00*/  FMUL R6, R31.reuse, R73 ;  /* 0x000000491f067220 */ /* 0x044fe20000400000 */
[----:B------:R-:W-:-:S07]  /*16f10*/  FMUL R7, R31, R72 ;  /* 0x000000481f077220 */ /* 0x000fce0000400000 */
[----:B------:R-:W-:Y:S01]  /*16f20*/  HMMA.16816.F32 R68, R16, R88, R4 ;  /* 0x000000581044723c */ /* 0x000fe20000001804 */
[C---:B------:R-:W-:Y:S01]  /*16f30*/  FMUL R4, R30.reuse, R67 ;  /* 0x000000431e047220 */ /* 0x040fe20000400000 */
[----:B------:R-:W-:Y:S01]  /*16f40*/  FMUL R5, R30, R66 ;  /* 0x000000421e057220 */ /* 0x000fe20000400000 */
[C---:B------:R-:W-:Y:S01]  /*16f50*/  FMUL R6, R31.reuse, R65 ;  /* 0x000000411f067220 */ /* 0x040fe20000400000 */
[----:B------:R-:W-:-:S07]  /*16f60*/  FMUL R7, R31, R64 ;  /* 0x000000401f077220 */ /* 0x000fce0000400000 */
[----:B------:R-:W-:Y:S01]  /*16f70*/  HMMA.16816.F32 R4, R16, R90, R4 ;  /* 0x0000005a1004723c */ /* 0x000fe20000001804 */
[----:B0-----:R-:W-:Y:S01]  /*16f80*/  LEA R52, R33, R52, 0x4 ;  /* 0x0000003421347211 */ /* 0x001fe200078e20ff */
[----:B------:R-:W-:-:S06]  /*16f90*/  IMAD R53, R32, 0x10, R53 ;  /* 0x0000001020357824 */ /* 0x000fcc00078e0235 */
[----:B------:R-:W-:Y:S04]  /*16fa0*/  STL.64 [R1+0x500], R68 ;  /* 0x0005004401007387 */ /* 0x000fe80000100a00 */
[----:B------:R-:W-:Y:S07]  /*16fb0*/  STL.64 [R1+0x508], R70 ;  /* 0x0005084601007387 */ /* 0x000fee0000100a00 */
[----:B------:R-:W-:Y:S04]  /*16fc0*/  STL.64 [R1+0x4f0], R4 ;  /* 0x0004f00401007387 */ /* 0x000fe80000100a00 */
[----:B------:R0:W-:Y:S01]  /*16fd0*/  STL.64 [R1+0x4f8], R6 ;  /* 0x0004f80601007387 */ /* 0x0001e20000100a00 */
[----:B------:R-:W-:Y:S01]  /*16fe0*/  IMAD.MOV.U32 R17, RZ, RZ, R50 ;  /* 0x000000ffff117224 */ /* 0x000fe200078e0032 */
[----:B------:R-:W-:-:S02]  /*16ff0*/  MOV R16, R51 ;  /* 0x0000003300107202 */ /* 0x000fc40000000f00 */
[----:B------:R-:W-:Y:S04]  /*17000*/  STL [R1+0x22c], R52 ;  /* 0x00022c3401007387 */ /* 0x000fe80000100800 */
[----:B------:R-:W-:Y:S01]  /*17010*/  STL [R1+0x230], R53 ;  /* 0x0002303501007387 */ /* 0x000fe20000100800 */
[----:B0-----:R-:W-:Y:S01]  /*17020*/  MOV R6, R45 ;  /* 0x0000002d00067202 */ /* 0x001fe20000000f00 */
[----:B------:R-:W-:Y:S02]  /*17030*/  IMAD.MOV.U32 R7, RZ, RZ, R44 ;  /* 0x000000ffff077224 */ /* 0x000fe400078e002c */
[----:B------:R-:W-:Y:S01]  /*17040*/  IMAD.MOV.U32 R5, RZ, RZ, R46 ;  /* 0x000000ffff057224 */ /* 0x000fe200078e002e */
[----:B------:R0:W-:Y:S01]  /*17050*/  STL.64 [R1+0xd0], R16 ;  /* 0x0000d01001007387 */ /* 0x0001e20000100a00 */
[----:B------:R-:W-:-:S03]  /*17060*/  MOV R4, R47 ;  /* 0x0000002f00047202 */ /* 0x000fc60000000f00 */
[----:B------:R1:W-:Y:S04]  /*17070*/  STL.64 [R1+0xd8], R6 ;  /* 0x0000d80601007387 */ /* 0x0003e80000100a00 */
[----:B------:R2:W-:Y:S01]  /*17080*/  STL.64 [R1+0x110], R4 ;  /* 0x0001100401007387 */ /* 0x0005e20000100a00 */
[----:B0-----:R-:W-:Y:S01]  /*17090*/  MOV R16, R41 ;  /* 0x0000002900107202 */ /* 0x001fe20000000f00 */
[----:B------:R-:W-:Y:S02]  /*170a0*/  IMAD.MOV.U32 R17, RZ, RZ, R40 ;  /* 0x000000ffff117224 */ /* 0x000fe400078e0028 */
[----:B-1----:R-:W-:Y:S01]  /*170b0*/  IMAD.MOV.U32 R7, RZ, RZ, R42 ;  /* 0x000000ffff077224 */ /* 0x002fe200078e002a */
[----:B------:R-:W-:Y:S02]  /*170c0*/  MOV R6, R43 ;  /* 0x0000002b00067202 */ /* 0x000fe40000000f00 */
[----:B------:R0:W-:Y:S01]  /*170d0*/  STL.64 [R1+0x118], R16 ;  /* 0x0001181001007387 */ /* 0x0001e20000100a00 */
[----:B--2---:R-:W-:Y:S01]  /*170e0*/  IMAD.MOV.U32 R5, RZ, RZ, R36 ;  /* 0x000000ffff057224 */ /* 0x004fe200078e0024 */
[----:B------:R-:W-:-:S02]  /*170f0*/  MOV R4, R37 ;  /* 0x0000002500047202 */ /* 0x000fc40000000f00 */
[----:B------:R1:W-:Y:S01]  /*17100*/  STL.64 [R1+0x120], R6 ;  /* 0x0001200601007387 */ /* 0x0003e20000100a00 */
[----:B------:R-:W-:Y:S02]  /*17110*/  FFMA2 R10, R60.F32x2.HI_LO, R10.F32x2.HI_LO, R62.F32x2.HI_LO ;  /* 0x0000000a3c0a7249 */ /* 0x000fe4000000003e */
[----:B0-----:R-:W-:Y:S01]  /*17120*/  IMAD.MOV.U32 R17, RZ, RZ, R38 ;  /* 0x000000ffff117224 */ /* 0x001fe200078e0026 */
[----:B------:R0:W-:Y:S01]  /*17130*/  STL.64 [R1+0x128], R4 ;  /* 0x0001280401007387 */ /* 0x0001e20000100a00 */
[----:B------:R-:W-:Y:S01]  /*17140*/  MOV R16, R39 ;  /* 0x0000002700107202 */ /* 0x000fe20000000f00 */
[----:B------:R-:W-:Y:S02]  /*17150*/  FFMA2 R12, R12.F32x2.HI_LO, R24.F32x2.HI_LO, R56.F32x2.HI_LO ;  /* 0x000000180c0c7249 */ /* 0x000fe40000000038 */
[----:B-1----:R-:W-:Y:S01]  /*17160*/  IMAD.MOV.U32 R7, RZ, RZ, R34 ;  /* 0x000000ffff077224 */ /* 0x002fe200078e0022 */
[----:B------:R-:W-:Y:S02]  /*17170*/  MOV R6, R35 ;  /* 0x0000002300067202 */ /* 0x000fe40000000f00 */
[----:B0-----:R-:W-:Y:S01]  /*17180*/  MOV R4, R8 ;  /* 0x0000000800047202 */ /* 0x001fe20000000f00 */
[----:B------:R-:W-:Y:S01]  /*17190*/  IMAD.MOV.U32 R5, RZ, RZ, R9 ;  /* 0x000000ffff057224 */ /* 0x000fe200078e0009 */
[----:B------:R-:W-:Y:S01]  /*171a0*/  STL.64 [R1+0x170], R16 ;  /* 0x0001701001007387 */ /* 0x000fe20000100a00 */
[----:B------:R-:W-:Y:S01]  /*171b0*/  FFMA2 R14, R14.F32x2.HI_LO, R26.F32x2.HI_LO, R58.F32x2.HI_LO ;  /* 0x0000001a0e0e7249 */ /* 0x000fe2000000003a */
[----:B------:R-:W-:Y:S01]  /*171c0*/  MOV R8, R10 ;  /* 0x0000000a00087202 */ /* 0x000fe20000000f00 */
[----:B------:R-:W-:Y:S01]  /*171d0*/  IMAD.MOV.U32 R9, RZ, RZ, R11 ;  /* 0x000000ffff097224 */ /* 0x000fe200078e000b */
[----:B------:R0:W-:Y:S04]  /*171e0*/  STL.64 [R1+0x178], R6 ;  /* 0x0001780601007387 */ /* 0x0001e80000100a00 */
[----:B------:R1:W-:Y:S04]  /*171f0*/  STL.64 [R1+0x5e0], R4 ;  /* 0x0005e00401007387 */ /* 0x0003e80000100a00 */
[----:B------:R-:W-:Y:S01]  /*17200*/  STL.64 [R1+0x5e8], R8 ;  /* 0x0005e80801007387 */ /* 0x000fe20000100a00 */
[----:B0-----:R-:W-:Y:S01]  /*17210*/  MOV R6, R14 ;  /* 0x0000000e00067202 */ /* 0x001fe20000000f00 */
[----:B------:R-:W-:Y:S01]  /*17220*/  IMAD.MOV.U32 R7, RZ, RZ, R15 ;  /* 0x000000ffff077224 */ /* 0x000fe200078e000f */
[----:B-1----:R-:W-:Y:S01]  /*17230*/  MOV R4, R12 ;  /* 0x0000000c00047202 */ /* 0x002fe20000000f00 */
[----:B------:R-:W-:-:S05]  /*17240*/  IMAD.MOV.U32 R5, RZ, RZ, R13 ;  /* 0x000000ffff057224 */ /* 0x000fca00078e000d */
[----:B------:R0:W-:Y:S04]  /*17250*/  STL.64 [R1+0x5f0], R4 ;  /* 0x0005f00401007387 */ /* 0x0001e80000100a00 */
[----:B0-----:R-:W2:Y:S04]  /*17260*/  LDL R5, [R1+0x1f8] ;  /* 0x0001f80001057983 */ /* 0x001ea80000100800 */
[----:B------:R-:W-:Y:S04]  /*17270*/  STL.64 [R1+0x5f8], R6 ;  /* 0x0005f80601007387 */ /* 0x000fe80000100a00 */
[----:B------:R-:W3:Y:S04]  /*17280*/  LDL R4, [R1+0x1f4] ;  /* 0x0001f40001047983 */ /* 0x000ee80000100800 */
[----:B--2---:R0:W-:Y:S04]  /*17290*/  STL [R1+0x130], R5 ;  /* 0x0001300501007387 */ /* 0x0041e80000100800 */
[----:B0-----:R-:W2:Y:S04]  /*172a0*/  LDL R5, [R1+0x1f0] ;  /* 0x0001f00001057983 */ /* 0x001ea80000100800 */
[----:B---3--:R0:W-:Y:S04]  /*172b0*/  STL [R1+0x134], R4 ;  /* 0x0001340401007387 */ /* 0x0081e80000100800 */
[----:B0-----:R-:W3:Y:S04]  /*172c0*/  LDL R4, [R1+0x1ec] ;  /* 0x0001ec0001047983 */ /* 0x001ee80000100800 */
        /* <DEDUP_REMOVED lines=31> */
[----:B0-----:R-:W3:Y:S01]  /*174c0*/  LDL R4, [R1+0x1ac] ;  /* 0x0001ac0001047983 */ /* 0x001ee20000100800 */
[----:B------:R-:W-:Y:S01]  /*174d0*/  MOV R6, R96 ;  /* 0x0000006000067202 */ /* 0x000fe20000000f00 */
[----:B------:R-:W-:-:S02]  /*174e0*/  FFMA2 R22, R22.F32x2.HI_LO, R30.F32x2.HI_LO, R118.F32x2.HI_LO ;  /* 0x0000001e16167249 */ /* 0x000fc40000000076 */
[----:B------:R-:W-:-:S05]  /*174f0*/  FFMA2 R20, R20.F32x2.HI_LO, R28.F32x2.HI_LO, R124.F32x2.HI_LO ;  /* 0x0000001c14147249 */ /* 0x000fca000000007c */
[----:B------:R-:W-:Y:S01]  /*17500*/  MOV R7, R21 ;  /* 0x0000001500077202 */ /* 0x000fe20000000f00 */
[----:B------:R-:W-:-:S04]  /*17510*/  UIADD3 UR4, UPT, UPT, UR4, 0x10, URZ ;  /* 0x0000001004047890 */ /* 0x000fc8000fffe0ff */
[----:B------:R-:W-:Y:S01]  /*17520*/  UISETP.GE.AND UP0, UPT, UR4, UR14, UPT ;  /* 0x0000000e0400728c */ /* 0x000fe2000bf06270 */
[----:B------:R-:W-:Y:S01]  /*17530*/  MOV R118, R55 ;  /* 0x0000003700767202 */ /* 0x000fe20000000f00 */
[----:B------:R-:W-:Y:S01]  /*17540*/  IMAD.MOV.U32 R119, RZ, RZ, R54 ;  /* 0x000000ffff777224 */ /* 0x000fe200078e0036 */
[----:B------:R-:W-:Y:S01]  /*17550*/  MOV R124, R49 ;  /* 0x00000031007c7202 */ /* 0x000fe20000000f00 */
[----:B------:R-:W-:Y:S01]  /*17560*/  IMAD.MOV.U32 R125, RZ, RZ, R48 ;  /* 0x000000ffff7d7224 */ /* 0x000fe200078e0030 */
[----:B--2---:R0:W-:Y:S02]  /*17570*/  STL [R1+0x618], R5 ;  /* 0x0006180501007387 */ /* 0x0041e40000100800 */
[----:B0-----:R-:W-:Y:S02]  /*17580*/  IMAD.MOV.U32 R5, RZ, RZ, R97 ;  /* 0x000000ffff057224 */ /* 0x001fe400078e0061 */
[----:B---3--:R0:W-:Y:S04]  /*17590*/  STL [R1+0x61c], R4 ;  /* 0x00061c0401007387 */ /* 0x0081e80000100800 */
[----:B------:R1:W-:Y:S04]  /*175a0*/  STL [R1+0x620], R6 ;  /* 0x0006200601007387 */ /* 0x0003e80000100800 */
[----:B------:R2:W-:Y:S01]  /*175b0*/  STL [R1+0x624], R5 ;  /* 0x0006240501007387 */ /* 0x0005e20000100800 */
[----:B0-----:R-:W-:Y:S01]  /*175c0*/  MOV R4, R98 ;  /* 0x0000006200047202 */ /* 0x001fe20000000f00 */
[----:B-1----:R-:W-:-:S04]  /*175d0*/  IMAD.MOV.U32 R6, RZ, RZ, R99 ;  /* 0x000000ffff067224 */ /* 0x002fc800078e0063 */
[----:B------:R0:W-:Y:S01]  /*175e0*/  STL [R1+0x628], R4 ;  /* 0x0006280401007387 */ /* 0x0001e20000100800 */
[----:B--2---:R-:W-:-:S03]  /*175f0*/  MOV R5, R92 ;  /* 0x0000005c00057202 */ /* 0x004fc60000000f00 */
[----:B------:R1:W-:Y:S04]  /*17600*/  STL [R1+0x62c], R6 ;  /* 0x00062c0601007387 */ /* 0x0003e80000100800 */
[----:B------:R2:W-:Y:S01]  /*17610*/  STL [R1+0x630], R5 ;  /* 0x0006300501007387 */ /* 0x0005e20000100800 */
[----:B0-----:R-:W-:Y:S01]  /*17620*/  IMAD.MOV.U32 R4, RZ, RZ, R93 ;  /* 0x000000ffff047224 */ /* 0x001fe200078e005d */
[----:B-1----:R-:W-:-:S04]  /*17630*/  MOV R6, R94 ;  /* 0x0000005e00067202 */ /* 0x002fc80000000f00 */
[----:B------:R0:W-:Y:S01]  /*17640*/  STL [R1+0x634], R4 ;  /* 0x0006340401007387 */ /* 0x0001e20000100800 */
[----:B--2---:R-:W-:-:S03]  /*17650*/  IMAD.MOV.U32 R5, RZ, RZ, R95 ;  /* 0x000000ffff057224 */ /* 0x004fc600078e005f */
[----:B------:R-:W-:Y:S01]  /*17660*/  STL [R1+0x638], R6 ;  /* 0x0006380601007387 */ /* 0x000fe20000100800 */
[----:B0-----:R-:W-:-:S03]  /*17670*/  MOV R4, R3 ;  /* 0x0000000300047202 */ /* 0x001fc60000000f00 */
[----:B------:R0:W5:Y:S04]  /*17680*/  LDL.LU R3, [R1+0x75c] ;  /* 0x00075c0001037983 */ /* 0x0001680000300800 */
[----:B------:R1:W-:Y:S02]  /*17690*/  STL [R1+0x63c], R5 ;  /* 0x00063c0501007387 */ /* 0x0003e40000100800 */
[----:B-1----:R-:W-:Y:S02]  /*176a0*/  IMAD.MOV.U32 R5, RZ, RZ, R2 ;  /* 0x000000ffff057224 */ /* 0x002fe400078e0002 */
[----:B------:R0:W5:Y:S04]  /*176b0*/  LDL.LU R2, [R1+0x758] ;  /* 0x0007580001027983 */ /* 0x0001680000300800 */
[----:B------:R1:W-:Y:S01]  /*176c0*/  STL [R1+0x640], R4 ;  /* 0x0006400401007387 */ /* 0x0003e20000100800 */
[----:B------:R-:W-:Y:S01]  /*176d0*/  IMAD.MOV.U32 R6, RZ, RZ, R20 ;  /* 0x000000ffff067224 */ /* 0x000fe200078e0014 */
[----:B-1----:R-:W-:-:S02]  /*176e0*/  MOV R4, R0 ;  /* 0x0000000000047202 */ /* 0x002fc40000000f00 */
[----:B------:R0:W5:Y:S04]  /*176f0*/  LDL.LU R0, [R1+0x754] ;  /* 0x0007540001007983 */ /* 0x0001680000300800 */
[----:B------:R1:W-:Y:S04]  /*17700*/  STL [R1+0x644], R5 ;  /* 0x0006440501007387 */ /* 0x0003e80000100800 */
[----:B------:R-:W-:Y:S04]  /*17710*/  STL [R1+0x64c], R117 ;  /* 0x00064c7501007387 */ /* 0x000fe80000100800 */
[----:B------:R2:W-:Y:S01]  /*17720*/  STL [R1+0x648], R4 ;  /* 0x0006480401007387 */ /* 0x0005e20000100800 */
[----:B-1----:R-:W-:Y:S01]  /*17730*/  MOV R5, R23 ;  /* 0x0000001700057202 */ /* 0x002fe20000000f00 */
[----:B--2---:R-:W-:-:S05]  /*17740*/  IMAD.MOV.U32 R4, RZ, RZ, R22 ;  /* 0x000000ffff047224 */ /* 0x004fca00078e0016 */
[----:B------:R0:W-:Y:S04]  /*17750*/  STL.64 [R1+0x608], R4 ;  /* 0x0006080401007387 */ /* 0x0001e80000100a00 */
[----:B------:R0:W-:Y:S01]  /*17760*/  STL.64 [R1+0x600], R6 ;  /* 0x0006000601007387 */ /* 0x0001e20000100a00 */
[----:B------:R-:W-:Y:S05]  /*17770*/  BRA.U !UP0, `(.L_x_1) ;  /* 0xffffff2908747547 */ /* 0x000fea000b83ffff */
.L_x_0:
[----:B------:R-:W2:Y:S01]  /*17780*/  LDL.LU.64 R16, [R1+0xd8] ;  /* 0x0000d80001107983 */ /* 0x000ea20000300a00 */
[----:B-----5:R-:W-:Y:S01]  /*17790*/  IMAD.MOV.U32 R0, RZ, RZ, R119 ;  /* 0x000000ffff007224 */ /* 0x020fe200078e0077 */
[----:B------:R-:W-:Y:S01]  /*177a0*/  MOV R2, R118 ;  /* 0x0000007600027202 */ /* 0x000fe20000000f00 */
[----:B------:R-:W-:Y:S01]  /*177b0*/  IMAD.MOV.U32 R26, RZ, RZ, 0x3dc6b27f ;  /* 0x3dc6b27fff1a7424 */ /* 0x000fe200078e00ff */
[----:B------:R-:W3:Y:S01]  /*177c0*/  LDL.LU.64 R18, [R1+0xd0] ;  /* 0x0000d00001127983 */ /* 0x000ee20000300a00 */
[----:B------:R-:W-:Y:S01]  /*177d0*/  LOP3.LUT R28, R28, 0xffbfffff, RZ, 0xc0, !PT ;  /* 0xffbfffff1c1c7812 */ /* 0x000fe200078ec0ff */
[----:B------:R-:W1:Y:S02]  /*177e0*/  LDCU.64 UR10, c[0x0][0x3e0] ;  /* 0x00007c00ff0a77ac */ /* 0x000e640008000a00 */
[----:B------:R-:W-:Y:S04]  /*177f0*/  STL [R1+0x754], R117 ;  /* 0x0007547501007387 */ /* 0x000fe80000100800 */
[----:B------:R-:W4:Y:S01]  /*17800*/  LDL.LU R12, [R1+0x8] ;  /* 0x00000800010c7983 */ /* 0x000f220000300800 */
[----:B------:R-:W-:-:S03]  /*17810*/  FSETP.GT.AND P0, PT, |R0|, 8.50705917302346158658e+37, PT ;  /* 0x7e8000000000780b */ /* 0x000fc60003f04200 */
[----:B------:R-:W2:Y:S04]  /*17820*/  LDL.LU R11, [R1+0xc] ;  /* 0x00000c00010b7983 */ /* 0x000ea80000300800 */
[----:B------:R-:W3:Y:S04]  /*17830*/  LDL.LU R10, [R1+0x298] ;  /* 0x00029800010a7983 */ /* 0x000ee80000300800 */
[----:B------:R-:W3:Y:S01]  /*17840*/  LDL.LU R9, [R1+0x29c] ;  /* 0x00029c0001097983 */ /* 0x000ee20000300800 */
[----:B------:R-:W-:-:S03]  /*17850*/  FSETP.GEU.AND P3, PT, |R0|, 1.175494350822287508e-38, PT ;  /* 0x008000000000780b */ /* 0x000fc60003f6e200 */
[----:B------:R-:W3:Y:S01]  /*17860*/  LDL.LU R8, [R1+0x288] ;  /* 0x0002880001087983 */ /* 0x000ee20000300800 */
[C---:B0-----:R-:W-:Y:S01]  /*17870*/  FMUL R7, R0.reuse, 8388608 ;  /* 0x4b00000000077820 */ /* 0x041fe20000400000 */
[C---:B------:R-:W-:Y:S02]  /*17880*/  FSETP.GEU.AND P2, PT, R0.reuse, 1.175494350822287508e-38, PT ;  /* 0x008000000000780b */ /* 0x040fe40003f4e000 */
[----:B------:R-:W3:Y:S04]  /*17890*/  LDL.LU R6, [R1+0x28c] ;  /* 0x00028c0001067983 */ /* 0x000ee80000300800 */
[----:B------:R-:W3:Y:S04]  /*178a0*/  LDL.LU R4, [R1+0x27c] ;  /* 0x00027c0001047983 */ /* 0x000ee80000300800 */
[----:B------:R-:W3:Y:S01]  /*178b0*/  LDL.LU R3, [R1+0x278] ;  /* 0x0002780001037983 */ /* 0x000ee20000300800 */
[----:B------:R-:W-:Y:S01]  /*178c0*/  FSEL R7, R7, R0, !P2 ;  /* 0x0000000007077208 */ /* 0x000fe20005000000 */
[----:B------:R-:W-:Y:S01]  /*178d0*/  @P0 FMUL R0, R0, 0.25 ;  /* 0x3e80000000000820 */ /* 0x000fe20000400000 */
[C---:B------:R-:W-:Y:S01]  /*178e0*/  FMUL R5, R2.reuse, 8388608 ;  /* 0x4b00000002057820 */ /* 0x040fe20000400000 */
[----:B------:R-:W-:-:S02]  /*178f0*/  FSETP.GEU.AND P1, PT, R2, 1.175494350822287508e-38, PT ;  /* 0x008000000200780b */ /* 0x000fc40003f2e000 */
[----:B------:R-:W-:Y:S02]  /*17900*/  @!P3 FMUL R0, R0, 16777216 ;  /* 0x4b8000000000b820 */ /* 0x000fe40000400000 */
[----:B------:R-:W-:Y:S02]  /*17910*/  FSEL R5, R5, R2, !P1 ;  /* 0x0000000205057208 */ /* 0x000fe40004800000 */
[----:B------:R0:W1:Y:S03]  /*17920*/  MUFU.RCP R13, R0 ;  /* 0x00000000000d7308 */ /* 0x0000660000001000 */
[----:B0-----:R-:W-:-:S05]  /*17930*/  VIADD R0, R5, 0xc0cafb0d ;  /* 0xc0cafb0d05007836 */ /* 0x001fca0000000000 */
[----:B------:R-:W-:Y:S02]  /*17940*/  LOP3.LUT R0, R0, 0xff800000, RZ, 0xc0, !PT ;  /* 0xff80000000007812 */ /* 0x000fe400078ec0ff */
[----:B------:R-:W-:Y:S01]  /*17950*/  LOP3.LUT R14, R14, 0xfffffffe, RZ, 0xc0, !PT ;  /* 0xfffffffe0e0e7812 */ /* 0x000fe200078ec0ff */
[----:B------:R-:W-:Y:S01]  /*17960*/  BAR.SYNC.DEFER_BLOCKING 0x0 ;  /* 0x0000000000007b1d */ /* 0x000fe20000010000 */
[----:B----4-:R-:W-:Y:S01]  /*17970*/  @P0 FMUL R12, R12, 0.25 ;  /* 0x3e8000000c0c0820 */ /* 0x010fe20000400000 */
[----:B--2---:R-:W-:-:S03]  /*17980*/  @P0 FMUL R11, R11, 0.25 ;  /* 0x3e8000000b0b0820 */ /* 0x004fc60000400000 */
[----:B------:R-:W-:Y:S01]  /*17990*/  @!P3 FMUL R12, R12, 16777216 ;  /* 0x4b8000000c0cb820 */ /* 0x000fe20000400000 */
[----:B---3--:R-:W-:Y:S01]  /*179a0*/  @P0 FMUL R10, R10, 0.25 ;  /* 0x3e8000000a0a0820 */ /* 0x008fe20000400000 */
[----:B------:R-:W-:Y:S02]  /*179b0*/  @!P3 FMUL R11, R11, 16777216 ;  /* 0x4b8000000b0bb820 */ /* 0x000fe40000400000 */
[----:B-1----:R-:W-:Y:S01]  /*179c0*/  FMUL R64, R13, R12 ;  /* 0x0000000c0d407220 */ /* 0x002fe20000400000 */
[----:B------:R-:W-:Y:S01]  /*179d0*/  @P0 FMUL R9, R9, 0.25 ;  /* 0x3e80000009090820 */ /* 0x000fe20000400000 */
[----:B------:R-:W-:Y:S01]  /*179e0*/  @!P3 FMUL R10, R10, 16777216 ;  /* 0x4b8000000a0ab820 */ /* 0x000fe20000400000 */
[----:B------:R-:W-:Y:S01]  /*179f0*/  FMUL R65, R13, R11 ;  /* 0x0000000b0d417220 */ /* 0x000fe20000400000 */
[----:B------:R-:W-:Y:S01]  /*17a00*/  @P0 FMUL R8, R8, 0.25 ;  /* 0x3e80000008080820 */ /* 0x000fe20000400000 */
[----:B------:R-:W-:Y:S01]  /*17a10*/  @!P3 FMUL R9, R9, 16777216 ;  /* 0x4b8000000909b820 */ /* 0x000fe20000400000 */
[C---:B------:R-:W-:Y:S01]  /*17a20*/  FMUL R66, R13.reuse, R10 ;  /* 0x0000000a0d427220 */ /* 0x040fe20000400000 */
[----:B------:R-:W-:Y:S01]  /*17a30*/  @P0 FMUL R6, R6, 0.25 ;  /* 0x3e80000006060820 */ /* 0x000fe20000400000 */
[----:B------:R-:W-:Y:S01]  /*17a40*/  @!P3 FMUL R8, R8, 16777216 ;  /* 0x4b8000000808b820 */ /* 0x000fe20000400000 */
[----:B------:R-:W-:Y:S01]  /*17a50*/  FMUL R67, R13, R9 ;  /* 0x000000090d437220 */ /* 0x000fe20000400000 */
[----:B------:R-:W-:Y:S01]  /*17a60*/  @P0 FMUL R4, R4, 0.25 ;  /* 0x3e80000004040820 */ /* 0x000fe20000400000 */
[----:B------:R-:W-:Y:S01]  /*17a70*/  @!P3 FMUL R6, R6, 16777216 ;  /* 0x4b8000000606b820 */ /* 0x000fe20000400000 */
[----:B------:R-:W-:-:S02]  /*17a80*/  @P0 FMUL R3, R3, 0.25 ;  /* 0x3e80000003030820 */ /* 0x000fc40000400000 */
[----:B------:R-:W-:Y:S01]  /*17a90*/  @!P3 FMUL R4, R4, 16777216 ;  /* 0x4b8000000404b820 */ /* 0x000fe20000400000 */
[----:B------:R-:W-:Y:S01]  /*17aa0*/  FSETP.GT.AND P0, PT, |R2|, 8.50705917302346158658e+37, PT ;  /* 0x7e8000000200780b */ /* 0x000fe20003f04200 */
[----:B------:R-:W-:Y:S02]  /*17ab0*/  @!P3 FMUL R3, R3, 16777216 ;  /* 0x4b8000000303b820 */ /* 0x000fe40000400000 */
[C---:B------:R-:W-:Y:S01]  /*17ac0*/  FMUL R20, R13.reuse, R4 ;  /* 0x000000040d147220 */ /* 0x040fe20000400000 */
[C---:B------:R-:W-:Y:S01]  /*17ad0*/  FMUL R4, R13.reuse, R6 ;  /* 0x000000060d047220 */ /* 0x040fe20000400000 */
[C---:B------:R-:W-:Y:S01]  /*17ae0*/  FMUL R15, R13.reuse, R3 ;  /* 0x000000030d0f7220 */ /* 0x040fe20000400000 */
[----:B------:R-:W-:Y:S02]  /*17af0*/  FMUL R3, R13, R8 ;  /* 0x000000080d037220 */ /* 0x000fe40000400000 */
[----:B------:R-:W-:Y:S04]  /*17b00*/  STL [R1+0x61c], R20 ;  /* 0x00061c1401007387 */ /* 0x000fe80000100800 */
[----:B------:R-:W-:Y:S04]  /*17b10*/  STL [R1+0x618], R15 ;  /* 0x0006180f01007387 */ /* 0x000fe80000100800 */
[----:B------:R0:W-:Y:S04]  /*17b20*/  STL [R1+0x614], R4 ;  /* 0x0006140401007387 */ /* 0x0001e80000100800 */
[----:B------:R1:W-:Y:S04]  /*17b30*/  STL [R1+0x610], R3 ;  /* 0x0006100301007387 */ /* 0x0003e80000100800 */
[----:B------:R-:W2:Y:S01]  /*17b40*/  LDL.LU R11, [R1] ;  /* 0x00000000010b7983 */ /* 0x000ea20000300800 */
[----:B0-----:R-:W-:-:S03]  /*17b50*/  I2FP.F32.S32 R4, R0 ;  /* 0x0000000000047245 */ /* 0x001fc60000201400 */
[----:B------:R-:W3:Y:S01]  /*17b60*/  LDL.LU R10, [R1+0x4] ;  /* 0x00000400010a7983 */ /* 0x000ee20000300800 */
[----:B-1----:R-:W-:-:S03]  /*17b70*/  IADD3 R3, PT, PT, R5, -R0, RZ ;  /* 0x8000000005037210 */ /* 0x002fc60007ffe0ff */
[----:B------:R-:W4:Y:S02]  /*17b80*/  LDL.LU R9, [R1+0x290] ;  /* 0x0002900001097983 */ /* 0x000f240000300800 */
[----:B------:R-:W-:Y:S01]  /*17b90*/  FADD R0, R3, -1 ;  /* 0xbf80000003007421 */ /* 0x000fe20000000000 */
[----:B------:R-:W-:Y:S01]  /*17ba0*/  FSEL R3, RZ, -23, P1 ;  /* 0xc1b80000ff037808 */ /* 0x000fe20000800000 */
[----:B------:R-:W4:Y:S01]  /*17bb0*/  LDL.LU R8, [R1+0x294] ;  /* 0x0002940001087983 */ /* 0x000f220000300800 */
[----:B------:R-:W-:-:S03]  /*17bc0*/  FSETP.GEU.AND P1, PT, |R2|, 1.175494350822287508e-38, PT ;  /* 0x008000000200780b */ /* 0x000fc60003f2e200 */
[----:B------:R-:W-:Y:S01]  /*17bd0*/  FFMA.FTZ R13, R4, 1.1920928955078125e-07, R3 ;  /* 0x34000000040d7823 */ /* 0x000fe20000010003 */
[C---:B------:R-:W-:Y:S01]  /*17be0*/  FFMA.FTZ R3, R0.reuse, R26, -0.16845393180847167969 ;  /* 0xbe2c7f3000037423 */ /* 0x040fe2000001001a */
[----:B------:R-:W4:Y:S03]  /*17bf0*/  LDL.LU R6, [R1+0x274] ;  /* 0x0002740001067983 */ /* 0x000f260000300800 */
[C---:B------:R-:W-:Y:S01]  /*17c00*/  FFMA.FTZ R3, R0.reuse, R3, 0.1716887056827545166 ;  /* 0x3e2fcf2a00037423 */ /* 0x040fe20000010003 */
[----:B------:R-:W4:Y:S03]  /*17c10*/  LDL.LU R4, [R1+0x270] ;  /* 0x0002700001047983 */ /* 0x000f260000300800 */
[----:B------:R-:W-:-:S04]  /*17c20*/  FFMA.FTZ R3, R0, R3, -0.17900948226451873779 ;  /* 0xbe374e4300037423 */ /* 0x000fc80000010003 */
[----:B------:R-:W-:-:S04]  /*17c30*/  FFMA.FTZ R3, R0, R3, 0.20512372255325317383 ;  /* 0x3e520bf400037423 */ /* 0x000fc80000010003 */
[----:B------:R-:W-:-:S04]  /*17c40*/  FFMA.FTZ R3, R0, R3, -0.24046532809734344482 ;  /* 0xbe763c8b00037423 */ /* 0x000fc80000010003 */
[----:B------:R-:W-:-:S04]  /*17c50*/  FFMA.FTZ R3, R0, R3, 0.28857114911079406738 ;  /* 0x3e93bf9900037423 */ /* 0x000fc80000010003 */
[----:B------:R-:W-:-:S04]  /*17c60*/  FFMA.FTZ R3, R0, R3, -0.36067417263984680176 ;  /* 0xbeb8aa4900037423 */ /* 0x000fc80000010003 */
[----:B------:R-:W-:-:S04]  /*17c70*/  FFMA.FTZ R3, R0, R3, 0.48089820146560668945 ;  /* 0x3ef6384a00037423 */ /* 0x000fc80000010003 */
[----:B------:R-:W-:-:S04]  /*17c80*/  FFMA.FTZ R3, R0, R3, -0.72134751081466674805 ;  /* 0xbf38aa3b00037423 */ /* 0x000fc80000010003 */
[----:B------:R-:W-:-:S04]  /*17c90*/  FMUL R3, R0, R3 ;  /* 0x0000000300037220 */ /* 0x000fc80000400000 */
[----:B------:R-:W-:-:S04]  /*17ca0*/  FMUL R3, R0, R3 ;  /* 0x0000000300037220 */ /* 0x000fc80000400000 */
[----:B------:R-:W-:Y:S02]  /*17cb0*/  FFMA.FTZ R12, R0, 1.4426950216293334961, R3 ;  /* 0x3fb8aa3b000c7823 */ /* 0x000fe40000010003 */
[----:B------:R-:W4:Y:S04]  /*17cc0*/  LDL.LU R3, [R1+0x284] ;  /* 0x0002840001037983 */ /* 0x000f280000300800 */
[----:B------:R-:W4:Y:S01]  /*17cd0*/  LDL.LU R0, [R1+0x280] ;  /* 0x0002800001007983 */ /* 0x000f220000300800 */
[----:B------:R-:W-:-:S04]  /*17ce0*/  @P0 FMUL R2, R2, 0.25 ;  /* 0x3e80000002020820 */ /* 0x000fc80000400000 */
[----:B------:R-:W-:-:S06]  /*17cf0*/  @!P1 FMUL R2, R2, 16777216 ;  /* 0x4b80000002029820 */ /* 0x000fcc0000400000 */
[----:B------:R-:W0:Y:S01]  /*17d00*/  MUFU.RCP R2, R2 ;  /* 0x0000000200027308 */ /* 0x000e220000001000 */
[----:B--2---:R-:W-:Y:S01]  /*17d10*/  @P0 FMUL R11, R11, 0.25 ;  /* 0x3e8000000b0b0820 */ /* 0x004fe20000400000 */
[----:B---3--:R-:W-:Y:S01]  /*17d20*/  @P0 FMUL R10, R10, 0.25 ;  /* 0x3e8000000a0a0820 */ /* 0x008fe20000400000 */
[----:B----4-:R-:W-:Y:S01]  /*17d30*/  @P0 FMUL R9, R9, 0.25 ;  /* 0x3e80000009090820 */ /* 0x010fe20000400000 */
[----:B------:R-:W-:Y:S01]  /*17d40*/  @P0 FMUL R8, R8, 0.25 ;  /* 0x3e80000008080820 */ /* 0x000fe20000400000 */
[----:B------:R-:W-:Y:S01]  /*17d50*/  @P0 FMUL R6, R6, 0.25 ;  /* 0x3e80000006060820 */ /* 0x000fe20000400000 */
[----:B------:R-:W-:-:S03]  /*17d60*/  @P0 FMUL R4, R4, 0.25 ;  /* 0x3e80000004040820 */ /* 0x000fc60000400000 */
[----:B------:R-:W-:Y:S01]  /*17d70*/  @!P1 FMUL R6, R6, 16777216 ;  /* 0x4b80000006069820 */ /* 0x000fe20000400000 */
[----:B------:R-:W-:-:S03]  /*17d80*/  @!P1 FMUL R4, R4, 16777216 ;  /* 0x4b80000004049820 */ /* 0x000fc60000400000 */
[----:B0-----:R-:W-:Y:S01]  /*17d90*/  FMUL R6, R2, R6 ;  /* 0x0000000602067220 */ /* 0x001fe20000400000 */
[----:B------:R-:W-:Y:S01]  /*17da0*/  @!P1 FMUL R8, R8, 16777216 ;  /* 0x4b80000008089820 */ /* 0x000fe20000400000 */
[----:B------:R-:W-:Y:S01]  /*17db0*/  @!P1 FMUL R9, R9, 16777216 ;  /* 0x4b80000009099820 */ /* 0x000fe20000400000 */
[----:B------:R-:W-:Y:S01]  /*17dc0*/  FMUL R4, R2, R4 ;  /* 0x0000000402047220 */ /* 0x000fe20000400000 */
[----:B------:R-:W-:Y:S01]  /*17dd0*/  @!P1 FMUL R10, R10, 16777216 ;  /* 0x4b8000000a0a9820 */ /* 0x000fe20000400000 */
[----:B------:R-:W-:Y:S01]  /*17de0*/  @!P1 FMUL R11, R11, 16777216 ;  /* 0x4b8000000b0b9820 */ /* 0x000fe20000400000 */
[----:B------:R-:W-:Y:S01]  /*17df0*/  STL [R1+0x5dc], R6 ;  /* 0x0005dc0601007387 */ /* 0x000fe20000100800 */
[C---:B------:R-:W-:Y:S01]  /*17e00*/  FMUL R63, R2.reuse, R8 ;  /* 0x00000008023f7220 */ /* 0x040fe20000400000 */
[C---:B------:R-:W-:Y:S01]  /*17e10*/  FMUL R62, R2.reuse, R9 ;  /* 0x00000009023e7220 */ /* 0x040fe20000400000 */
[C---:B------:R-:W-:Y:S01]  /*17e20*/  FMUL R61, R2.reuse, R10 ;  /* 0x0000000a023d7220 */ /* 0x040fe20000400000 */
[----:B------:R-:W-:Y:S01]  /*17e30*/  STL [R1+0x5d8], R4 ;  /* 0x0005d80401007387 */ /* 0x000fe20000100800 */
[----:B------:R-:W-:Y:S01]  /*17e40*/  FMUL R38, R2, R11 ;  /* 0x0000000b02267220 */ /* 0x000fe20000400000 */
[----:B------:R-:W-:Y:S01]  /*17e50*/  @P0 FMUL R3, R3, 0.25 ;  /* 0x3e80000003030820 */ /* 0x000fe20000400000 */
[----:B------:R-:W-:Y:S01]  /*17e60*/  @P0 FMUL R0, R0, 0.25 ;  /* 0x3e80000000000820 */ /* 0x000fe20000400000 */
[----:B------:R-:W-:-:S02]  /*17e70*/  ISETP.GE.U32.AND P0, PT, R5, 0x7f800000, PT ;  /* 0x7f8000000500780c */ /* 0x000fc40003f06070 */
[----:B------:R-:W-:Y:S01]  /*17e80*/  @!P1 FMUL R3, R3, 16777216 ;  /* 0x4b80000003039820 */ /* 0x000fe20000400000 */
[----:B------:R-:W-:-:S03]  /*17e90*/  @!P1 FMUL R0, R0, 16777216 ;  /* 0x4b80000000009820 */ /* 0x000fc60000400000 */
[C---:B------:R-:W-:Y:S01]  /*17ea0*/  FMUL R3, R2.reuse, R3 ;  /* 0x0000000302037220 */ /* 0x040fe20000400000 */
[----:B------:R-:W-:-:S04]  /*17eb0*/  FMUL R0, R2, R0 ;  /* 0x0000000002007220 */ /* 0x000fc80000400000 */
[----:B------:R0:W-:Y:S02]  /*17ec0*/  STL [R1+0x5d4], R3 ;  /* 0x0005d40301007387 */ /* 0x0001e40000100800 */
[----:B------:R-:W-:Y:S02]  /*17ed0*/  @P0 IMAD.MOV.U32 R2, RZ, RZ, 0x7f800000 ;  /* 0x7f800000ff020424 */ /* 0x000fe400078e00ff */
[----:B------:R1:W-:Y:S01]  /*17ee0*/  STL [R1+0x5d0], R0 ;  /* 0x0005d00001007387 */ /* 0x0003e20000100800 */
[----:B0-----:R-:W-:Y:S01]  /*17ef0*/  FADD R3, R13, R12 ;  /* 0x0000000c0d037221 */ /* 0x001fe20000000000 */
[----:B------:R-:W-:Y:S01]  /*17f00*/  @P0 FFMA.FTZ R3, R5, R2, +INF ;  /* 0x7f80000005030423 */ /* 0x000fe20000010002 */
[----:B-1----:R-:W-:-:S04]  /*17f10*/  IADD3 R0, PT, PT, R7, -0x3f3504f3, RZ ;  /* 0xc0cafb0d07007810 */ /* 0x002fc80007ffe0ff */
[----:B------:R-:W-:Y:S01]  /*17f20*/  LOP3.LUT R0, R0, 0xff800000, RZ, 0xc0, !PT ;  /* 0xff80000000007812 */ /* 0x000fe200078ec0ff */
[----:B------:R0:W-:Y:S01]  /*17f30*/  STL [R1+0x138], R3 ;  /* 0x0001380301007387 */ /* 0x0001e20000100800 */
[----:B------:R-:W-:Y:S02]  /*17f40*/  FSEL R4, RZ, -23, P2 ;  /* 0xc1b80000ff047808 */ /* 0x000fe40001000000 */
[-C--:B------:R-:W-:Y:S01]  /*17f50*/  I2FP.F32.S32 R2, R0.reuse ;  /* 0x0000000000027245 */ /* 0x080fe20000201400 */
[----:B------:R-:W2:Y:S01]  /*17f60*/  LDL.LU R12, [R1+0x268] ;  /* 0x00026800010c7983 */ /* 0x000ea20000300800 */
[----:B0-----:R-:W-:-:S03]  /*17f70*/  IADD3 R3, PT, PT, R7, -R0, RZ ;  /* 0x8000000007037210 */ /* 0x001fc60007ffe0ff */
[----:B------:R-:W-:Y:S02]  /*17f80*/  FFMA.FTZ R4, R2, 1.1920928955078125e-07, R4 ;  /* 0x3400000002047823 */ /* 0x000fe40000010004 */
[----:B------:R-:W-:-:S04]  /*17f90*/  FADD R0, R3, -1 ;  /* 0xbf80000003007421 */ /* 0x000fc80000000000 */
[----:B------:R-:W-:-:S04]  /*17fa0*/  FFMA.FTZ R2, R0, R26, -0.16845393180847167969 ;  /* 0xbe2c7f3000027423 */ /* 0x000fc8000001001a */
[----:B------:R-:W-:-:S04]  /*17fb0*/  FFMA.FTZ R2, R0, R2, 0.1716887056827545166 ;  /* 0x3e2fcf2a00027423 */ /* 0x000fc80000010002 */
[----:B------:R-:W-:-:S04]  /*17fc0*/  FFMA.FTZ R2, R0, R2, -0.17900948226451873779 ;  /* 0xbe374e4300027423 */ /* 0x000fc80000010002 */
[----:B------:R-:W-:-:S04]  /*17fd0*/  FFMA.FTZ R2, R0, R2, 0.20512372255325317383 ;  /* 0x3e520bf400027423 */ /* 0x000fc80000010002 */
[----:B------:R-:W-:-:S04]  /*17fe0*/  FFMA.FTZ R2, R0, R2, -0.24046532809734344482 ;  /* 0xbe763c8b00027423 */ /* 0x000fc80000010002 */
[----:B------:R-:W-:-:S04]  /*17ff0*/  FFMA.FTZ R2, R0, R2, 0.28857114911079406738 ;  /* 0x3e93bf9900027423 */ /* 0x000fc80000010002 */
[----:B------:R-:W-:-:S04]  /*18000*/  FFMA.FTZ R2, R0, R2, -0.36067417263984680176 ;  /* 0xbeb8aa4900027423 */ /* 0x000fc80000010002 */
[----:B------:R-:W-:-:S04]  /*18010*/  FFMA.FTZ R2, R0, R2, 0.48089820146560668945 ;  /* 0x3ef6384a00027423 */ /* 0x000fc80000010002 */
[----:B------:R-:W-:Y:S01]  /*18020*/  FFMA.FTZ R2, R0, R2, -0.72134751081466674805 ;  /* 0xbf38aa3b00027423 */ /* 0x000fe20000010002 */
[----:B------:R-:W-:-:S03]  /*18030*/  ISETP.GE.U32.AND P0, PT, R7, 0x7f800000, PT ;  /* 0x7f8000000700780c */ /* 0x000fc60003f06070 */
[----:B------:R-:W-:-:S04]  /*18040*/  FMUL R2, R0, R2 ;  /* 0x0000000200027220 */ /* 0x000fc80000400000 */
[----:B------:R-:W-:-:S04]  /*18050*/  FMUL R2, R0, R2 ;  /* 0x0000000200027220 */ /* 0x000fc80000400000 */
[----:B------:R-:W-:-:S04]  /*18060*/  FFMA.FTZ R3, R0, 1.4426950216293334961, R2 ;  /* 0x3fb8aa3b00037823 */ /* 0x000fc80000010002 */
[----:B------:R-:W-:Y:S01]  /*18070*/  FADD R6, R4, R3 ;  /* 0x0000000304067221 */ /* 0x000fe20000000000 */
[----:B------:R-:W-:-:S04]  /*18080*/  @P0 IMAD.MOV.U32 R3, RZ, RZ, 0x7f800000 ;  /* 0x7f800000ff030424 */ /* 0x000fc800078e00ff */
[----:B------:R-:W-:-:S05]  /*18090*/  @P0 FFMA.FTZ R6, R7, R3, +INF ;  /* 0x7f80000007060423 */ /* 0x000fca0000010003 */
[----:B------:R0:W-:Y:S04]  /*180a0*/  STL [R1+0x134], R6 ;  /* 0x0001340601007387 */ /* 0x0001e80000100800 */
[----:B------:R-:W3:Y:S04]  /*180b0*/  LDL.LU R11, [R1+0x26c] ;  /* 0x00026c00010b7983 */ /* 0x000ee80000300800 */
[----:B------:R-:W4:Y:S04]  /*180c0*/  LDL.LU R10, [R1+0x258] ;  /* 0x00025800010a7983 */ /* 0x000f280000300800 */
[----:B------:R-:W4:Y:S04]  /*180d0*/  LDL.LU R9, [R1+0x25c] ;  /* 0x00025c0001097983 */ /* 0x000f280000300800 */
[----:B------:R-:W4:Y:S04]  /*180e0*/  LDL.LU R8, [R1+0x248] ;  /* 0x0002480001087983 */ /* 0x000f280000300800 */
[----:B0-----:R-:W4:Y:S04]  /*180f0*/  LDL.LU R6, [R1+0x24c] ;  /* 0x00024c0001067983 */ /* 0x001f280000300800 */
[----:B------:R-:W4:Y:S04]  /*18100*/  LDL.LU R4, [R1+0x1c] ;  /* 0x00001c0001047983 */ /* 0x000f280000300800 */
[----:B------:R-:W4:Y:S01]  /*18110*/  LDL.LU R3, [R1+0x18] ;  /* 0x0000180001037983 */ /* 0x000f220000300800 */
[----:B------:R-:W-:-:S04]  /*18120*/  MOV R2, R125 ;  /* 0x0000007d00027202 */ /* 0x000fc80000000f00 */
[C---:B------:R-:W-:Y:S02]  /*18130*/  FSETP.GT.AND P3, PT, |R2|.reuse, 8.50705917302346158658e+37, PT ;  /* 0x7e8000000200780b */ /* 0x040fe40003f64200 */
[C---:B------:R-:W-:Y:S02]  /*18140*/  FSETP.GEU.AND P5, PT, |R2|.reuse, 1.175494350822287508e-38, PT ;  /* 0x008000000200780b */ /* 0x040fe40003fae200 */
[----:B------:R-:W-:Y:S01]  /*18150*/  FSETP.NEU.AND P0, PT, R7, RZ, PT ;  /* 0x000000ff0700720b */ /* 0x000fe20003f0d000 */
[C---:B------:R-:W-:Y:S01]  /*18160*/  FMUL R7, R2.reuse, 8388608 ;  /* 0x4b00000002077820 */ /* 0x040fe20000400000 */
[----:B------:R-:W-:-:S04]  /*18170*/  FSETP.GEU.AND P2, PT, R2, 1.175494350822287508e-38, PT ;  /* 0x008000000200780b */ /* 0x000fc80003f4e000 */
[----:B------:R-:W-:-:S03]  /*18180*/  FSEL R7, R7, R2, !P2 ;  /* 0x0000000207077208 */ /* 0x000fc60005000000 */
[----:B------:R-:W-:-:S04]  /*18190*/  @P3 FMUL R2, R2, 0.25 ;  /* 0x3e80000002023820 */ /* 0x000fc80000400000 */
[----:B------:R-:W-:-:S04]  /*181a0*/  @!P5 FMUL R2, R2, 16777216 ;  /* 0x4b8000000202d820 */ /* 0x000fc80000400000 */
[----:B------:R0:W1:Y:S01]  /*181b0*/  MUFU.RCP R13, R2 ;  /* 0x00000002000d7308 */ /* 0x0000620000001000 */
[----:B------:R-:W-:Y:S01]  /*181c0*/  IMAD.MOV.U32 R0, RZ, RZ, R124 ;  /* 0x000000ffff007224 */ /* 0x000fe200078e007c */
[----:B------:R-:W-:-:S03]  /*181d0*/  FSETP.NEU.AND P1, PT, R5, RZ, PT ;  /* 0x000000ff0500720b */ /* 0x000fc60003f2d000 */
[C---:B------:R-:W-:Y:S01]  /*181e0*/  FMUL R5, R0.reuse, 8388608 ;  /* 0x4b00000000057820 */ /* 0x040fe20000400000 */
[----:B------:R-:W-:-:S04]  /*181f0*/  FSETP.GEU.AND P4, PT, R0, 1.175494350822287508e-38, PT ;  /* 0x008000000000780b */ /* 0x000fc80003f8e000 */
[----:B------:R-:W-:-:S04]  /*18200*/  FSEL R5, R5, R0, !P4 ;  /* 0x0000000005057208 */ /* 0x000fc80006000000 */
[----:B0-----:R-:W-:-:S04]  /*18210*/  IADD3 R2, PT, PT, R5, -0x3f3504f3, RZ ;  /* 0xc0cafb0d05027810 */ /* 0x001fc80007ffe0ff */
[----:B------:R-:W-:Y:S01]  /*18220*/  LOP3.LUT R2, R2, 0xff800000, RZ, 0xc0, !PT ;  /* 0xff80000002027812 */ /* 0x000fe200078ec0ff */
[----:B--2---:R-:W-:-:S04]  /*18230*/  @P3 FMUL R12, R12, 0.25 ;  /* 0x3e8000000c0c3820 */ /* 0x004fc80000400000 */
[----:B------:R-:W-:Y:S01]  /*18240*/  @!P5 FMUL R12, R12, 16777216 ;  /* 0x4b8000000c0cd820 */ /* 0x000fe20000400000 */
[----:B---3--:R-:W-:Y:S01]  /*18250*/  @P3 FMUL R11, R11, 0.25 ;  /* 0x3e8000000b0b3820 */ /* 0x008fe20000400000 */
[----:B----4-:R-:W-:Y:S01]  /*18260*/  @P3 FMUL R10, R10, 0.25 ;  /* 0x3e8000000a0a3820 */ /* 0x010fe20000400000 */
[----:B------:R-:W-:Y:S01]  /*18270*/  @P3 FMUL R9, R9, 0.25 ;  /* 0x3e80000009093820 */ /* 0x000fe20000400000 */
[----:B------:R-:W-:Y:S01]  /*18280*/  @P3 FMUL R8, R8, 0.25 ;  /* 0x3e80000008083820 */ /* 0x000fe20000400000 */
[----:B------:R-:W-:Y:S01]  /*18290*/  @P3 FMUL R4, R4, 0.25 ;  /* 0x3e80000004043820 */ /* 0x000fe20000400000 */
[----:B------:R-:W-:Y:S01]  /*182a0*/  @P3 FMUL R6, R6, 0.25 ;  /* 0x3e80000006063820 */ /* 0x000fe20000400000 */
[----:B------:R-:W-:Y:S02]  /*182b0*/  @P3 FMUL R3, R3, 0.25 ;  /* 0x3e80000003033820 */ /* 0x000fe40000400000 */
[----:B------:R-:W-:Y:S02]  /*182c0*/  @!P5 FMUL R4, R4, 16777216 ;  /* 0x4b8000000404d820 */ /* 0x000fe40000400000 */
[----:B------:R-:W-:-:S02]  /*182d0*/  @!P5 FMUL R3, R3, 16777216 ;  /* 0x4b8000000303d820 */ /* 0x000fc40000400000 */
[C---:B-1----:R-:W-:Y:S01]  /*182e0*/  FMUL R4, R13.reuse, R4 ;  /* 0x000000040d047220 */ /* 0x042fe20000400000 */
[----:B------:R-:W-:Y:S01]  /*182f0*/  @!P5 FMUL R6, R6, 16777216 ;  /* 0x4b8000000606d820 */ /* 0x000fe20000400000 */
[----:B------:R-:W-:Y:S01]  /*18300*/  @!P5 FMUL R8, R8, 16777216 ;  /* 0x4b8000000808d820 */ /* 0x000fe20000400000 */
[----:B------:R-:W-:Y:S01]  /*18310*/  FMUL R3, R13, R3 ;  /* 0x000000030d037220 */ /* 0x000fe20000400000 */
[----:B------:R-:W-:Y:S01]  /*18320*/  @!P5 FMUL R9, R9, 16777216 ;  /* 0x4b8000000909d820 */ /* 0x000fe20000400000 */
[----:B------:R-:W-:Y:S01]  /*18330*/  FMUL R6, R13, R6 ;  /* 0x000000060d067220 */ /* 0x000fe20000400000 */
[----:B------:R0:W-:Y:S01]  /*18340*/  STL [R1+0x5cc], R4 ;  /* 0x0005cc0401007387 */ /* 0x0001e20000100800 */
[----:B------:R-:W-:Y:S01]  /*18350*/  @!P5 FMUL R10, R10, 16777216 ;  /* 0x4b8000000a0ad820 */ /* 0x000fe20000400000 */
[----:B------:R-:W-:Y:S02]  /*18360*/  @!P5 FMUL R11, R11, 16777216 ;  /* 0x4b8000000b0bd820 */ /* 0x000fe40000400000 */
[----:B------:R1:W-:Y:S01]  /*18370*/  STL [R1+0x5c8], R3 ;  /* 0x0005c80301007387 */ /* 0x0003e20000100800 */
[----:B0-----:R-:W-:-:S03]  /*18380*/  FMUL R4, R13, R8 ;  /* 0x000000080d047220 */ /* 0x001fc60000400000 */
[----:B------:R0:W-:Y:S01]  /*18390*/  STL [R1+0x5c4], R6 ;  /* 0x0005c40601007387 */ /* 0x0001e20000100800 */
[----:B-1----:R-:W-:-:S03]  /*183a0*/  FMUL R3, R13, R9 ;  /* 0x000000090d037220 */ /* 0x002fc60000400000 */
[----:B------:R1:W-:Y:S04]  /*183b0*/  STL [R1+0x5c0], R4 ;  /* 0x0005c00401007387 */ /* 0x0003e80000100800 */
[----:B------:R2:W-:Y:S01]  /*183c0*/  STL [R1+0x58c], R3 ;  /* 0x00058c0301007387 */ /* 0x0005e20000100800 */
[C---:B0-----:R-:W-:Y:S01]  /*183d0*/  FMUL R6, R13.reuse, R10 ;  /* 0x0000000a0d067220 */ /* 0x041fe20000400000 */
[----:B-1----:R-:W-:-:S04]  /*183e0*/  FMUL R4, R13, R11 ;  /* 0x0000000b0d047220 */ /* 0x002fc80000400000 */
[----:B------:R0:W-:Y:S01]  /*183f0*/  STL [R1+0x588], R6 ;  /* 0x0005880601007387 */ /* 0x0001e20000100800 */
[----:B--2---:R-:W-:-:S03]  /*18400*/  FMUL R3, R13, R12 ;  /* 0x0000000c0d037220 */ /* 0x004fc60000400000 */
[----:B------:R1:W-:Y:S04]  /*18410*/  STL [R1+0x584], R4 ;  /* 0x0005840401007387 */ /* 0x0003e80000100800 */
[----:B------:R2:W-:Y:S01]  /*18420*/  STL [R1+0x580], R3 ;  /* 0x0005800301007387 */ /* 0x0005e20000100800 */
[----:B0-----:R-:W-:-:S03]  /*18430*/  FSEL R6, RZ, -23, P4 ;  /* 0xc1b80000ff067808 */ /* 0x001fc60002000000 */
[----:B------:R-:W3:Y:S01]  /*18440*/  LDL.LU R11, [R1+0x260] ;  /* 0x00026000010b7983 */ /* 0x000ee20000300800 */
[----:B-1----:R-:W-:-:S03]  /*18450*/  IMAD.IADD R4, R5, 0x1, -R2 ;  /* 0x0000000105047824 */ /* 0x002fc600078e0a02 */
[----:B------:R-:W4:Y:S01]  /*18460*/  LDL.LU R10, [R1+0x264] ;  /* 0x00026400010a7983 */ /* 0x000f220000300800 */
[----:B--2---:R-:W-:Y:S01]  /*18470*/  I2FP.F32.S32 R3, R2 ;  /* 0x0000000200037245 */ /* 0x004fe20000201400 */
[----:B------:R-:W-:Y:S02]  /*18480*/  FADD R2, R4, -1 ;  /* 0xbf80000004027421 */ /* 0x000fe40000000000 */
[----:B------:R-:W2:Y:S02]  /*18490*/  LDL.LU R9, [R1+0x250] ;  /* 0x0002500001097983 */ /* 0x000ea40000300800 */
[----:B------:R-:W-:Y:S01]  /*184a0*/  FFMA.FTZ R13, R3, 1.1920928955078125e-07, R6 ;  /* 0x34000000030d7823 */ /* 0x000fe20000010006 */
[C---:B------:R-:W-:Y:S01]  /*184b0*/  FFMA.FTZ R3, R2.reuse, R26, -0.16845393180847167969 ;  /* 0xbe2c7f3002037423 */ /* 0x040fe2000001001a */
[----:B------:R-:W2:Y:S03]  /*184c0*/  LDL.LU R8, [R1+0x254] ;  /* 0x0002540001087983 */ /* 0x000ea60000300800 */
[C---:B------:R-:W-:Y:S01]  /*184d0*/  FFMA.FTZ R3, R2.reuse, R3, 0.1716887056827545166 ;  /* 0x3e2fcf2a02037423 */ /* 0x040fe20000010003 */
[----:B------:R-:W2:Y:S03]  /*184e0*/  LDL.LU R6, [R1+0x14] ;  /* 0x0000140001067983 */ /* 0x000ea60000300800 */
[C---:B------:R-:W-:Y:S01]  /*184f0*/  FFMA.FTZ R3, R2.reuse, R3, -0.17900948226451873779 ;  /* 0xbe374e4302037423 */ /* 0x040fe20000010003 */
[----:B------:R-:W2:Y:S03]  /*18500*/  LDL.LU R4, [R1+0x10] ;  /* 0x0000100001047983 */ /* 0x000ea60000300800 */
        /* <DEDUP_REMOVED lines=9> */
[----:B------:R-:W2:Y:S04]  /*185a0*/  LDL.LU R3, [R1+0x244] ;  /* 0x0002440001037983 */ /* 0x000ea80000300800 */
[----:B------:R-:W2:Y:S01]  /*185b0*/  LDL.LU R2, [R1+0x240] ;  /* 0x0002400001027983 */ /* 0x000ea20000300800 */
[C---:B------:R-:W-:Y:S02]  /*185c0*/  FSETP.GT.AND P3, PT, |R0|.reuse, 8.50705917302346158658e+37, PT ;  /* 0x7e8000000000780b */ /* 0x040fe40003f64200 */
[----:B------:R-:W-:-:S11]  /*185d0*/  FSETP.GEU.AND P4, PT, |R0|, 1.175494350822287508e-38, PT ;  /* 0x008000000000780b */ /* 0x000fd60003f8e200 */
[----:B------:R-:W-:-:S04]  /*185e0*/  @P3 FMUL R0, R0, 0.25 ;  /* 0x3e80000000003820 */ /* 0x000fc80000400000 */
[----:B------:R-:W-:-:S06]  /*185f0*/  @!P4 FMUL R0, R0, 16777216 ;  /* 0x4b8000000000c820 */ /* 0x000fcc0000400000 */
[----:B------:R-:W0:Y:S01]  /*18600*/  MUFU.RCP R0, R0 ;  /* 0x0000000000007308 */ /* 0x000e220000001000 */
[----:B---3--:R-:W-:Y:S01]  /*18610*/  @P3 FMUL R11, R11, 0.25 ;  /* 0x3e8000000b0b3820 */ /* 0x008fe20000400000 */
[----:B----4-:R-:W-:Y:S01]  /*18620*/  @P3 FMUL R10, R10, 0.25 ;  /* 0x3e8000000a0a3820 */ /* 0x010fe20000400000 */
[----:B--2---:R-:W-:Y:S01]  /*18630*/  @P3 FMUL R6, R6, 0.25 ;  /* 0x3e80000006063820 */ /* 0x004fe20000400000 */
[----:B------:R-:W-:-:S03]  /*18640*/  @P3 FMUL R4, R4, 0.25 ;  /* 0x3e80000004043820 */ /* 0x000fc60000400000 */
[----:B------:R-:W-:Y:S01]  /*18650*/  @!P4 FMUL R6, R6, 16777216 ;  /* 0x4b8000000606c820 */ /* 0x000fe20000400000 */
[----:B------:R-:W-:Y:S01]  /*18660*/  @!P4 FMUL R4, R4, 16777216 ;  /* 0x4b8000000404c820 */ /* 0x000fe20000400000 */
[----:B------:R-:W-:Y:S02]  /*18670*/  @P3 FMUL R8, R8, 0.25 ;  /* 0x3e80000008083820 */ /* 0x000fe40000400000 */
[C---:B0-----:R-:W-:Y:S01]  /*18680*/  FMUL R6, R0.reuse, R6 ;  /* 0x0000000600067220 */ /* 0x041fe20000400000 */
[----:B------:R-:W-:Y:S01]  /*18690*/  FMUL R4, R0, R4 ;  /* 0x0000000400047220 */ /* 0x000fe20000400000 */
[----:B------:R-:W-:Y:S01]  /*186a0*/  @P3 FMUL R9, R9, 0.25 ;  /* 0x3e80000009093820 */ /* 0x000fe20000400000 */
[----:B------:R-:W-:Y:S02]  /*186b0*/  @!P4 FMUL R8, R8, 16777216 ;  /* 0x4b8000000808c820 */ /* 0x000fe40000400000 */
[----:B------:R-:W-:Y:S01]  /*186c0*/  STL [R1+0x5bc], R6 ;  /* 0x0005bc0601007387 */ /* 0x000fe20000100800 */
[----:B------:R-:W-:Y:S01]  /*186d0*/  @!P4 FMUL R10, R10, 16777216 ;  /* 0x4b8000000a0ac820 */ /* 0x000fe20000400000 */
[----:B------:R-:W-:-:S02]  /*186e0*/  @!P4 FMUL R9, R9, 16777216 ;  /* 0x4b8000000909c820 */ /* 0x000fc40000400000 */
[----:B------:R0:W-:Y:S01]  /*186f0*/  STL [R1+0x5b8], R4 ;  /* 0x0005b80401007387 */ /* 0x0001e20000100800 */
[----:B------:R-:W-:Y:S01]  /*18700*/  @!P4 FMUL R11, R11, 16777216 ;  /* 0x4b8000000b0bc820 */ /* 0x000fe20000400000 */
[----:B------:R-:W-:Y:S01]  /*18710*/  @P3 FMUL R3, R3, 0.25 ;  /* 0x3e80000003033820 */ /* 0x000fe20000400000 */
[----:B------:R-:W-:-:S03]  /*18720*/  @P3 FMUL R2, R2, 0.25 ;  /* 0x3e80000002023820 */ /* 0x000fc60000400000 */
[----:B------:R-:W-:Y:S01]  /*18730*/  @!P4 FMUL R3, R3, 16777216 ;  /* 0x4b8000000303c820 */ /* 0x000fe20000400000 */
[----:B------:R-:W-:-:S03]  /*18740*/  @!P4 FMUL R2, R2, 16777216 ;  /* 0x4b8000000202c820 */ /* 0x000fc60000400000 */
[C---:B------:R-:W-:Y:S01]  /*18750*/  FMUL R3, R0.reuse, R3 ;  /* 0x0000000300037220 */ /* 0x040fe20000400000 */
[----:B------:R-:W-:Y:S01]  /*18760*/  ISETP.GE.U32.AND P3, PT, R5, 0x7f800000, PT ;  /* 0x7f8000000500780c */ /* 0x000fe20003f66070 */
[C---:B0-----:R-:W-:Y:S01]  /*18770*/  FMUL R4, R0.reuse, R2 ;  /* 0x0000000200047220 */ /* 0x041fe20000400000 */
[C---:B------:R-:W-:Y:S02]  /*18780*/  FMUL R2, R0.reuse, R8 ;  /* 0x0000000800027220 */ /* 0x040fe40000400000 */
[----:B------:R0:W-:Y:S04]  /*18790*/  STL [R1+0x5b4], R3 ;  /* 0x0005b40301007387 */ /* 0x0001e80000100800 */
[----:B------:R1:W-:Y:S04]  /*187a0*/  STL [R1+0x5b0], R4 ;  /* 0x0005b00401007387 */ /* 0x0003e80000100800 */
[----:B------:R2:W-:Y:S01]  /*187b0*/  STL [R1+0x56c], R2 ;  /* 0x00056c0201007387 */ /* 0x0005e20000100800 */
[C---:B0-----:R-:W-:Y:S01]  /*187c0*/  FMUL R3, R0.reuse, R9 ;  /* 0x0000000900037220 */ /* 0x041fe20000400000 */
[----:B-1----:R-:W-:-:S04]  /*187d0*/  FMUL R4, R0, R10 ;  /* 0x0000000a00047220 */ /* 0x002fc80000400000 */
[----:B------:R0:W-:Y:S01]  /*187e0*/  STL [R1+0x568], R3 ;  /* 0x0005680301007387 */ /* 0x0001e20000100800 */
[----:B--2---:R-:W-:-:S03]  /*187f0*/  FMUL R2, R0, R11 ;  /* 0x0000000b00027220 */ /* 0x004fc60000400000 */
[----:B------:R-:W-:Y:S01]  /*18800*/  STL [R1+0x564], R4 ;  /* 0x0005640401007387 */ /* 0x000fe20000100800 */
[----:B------:R-:W-:-:S03]  /*18810*/  IADD3 R0, PT, PT, R7, -0x3f3504f3, RZ ;  /* 0xc0cafb0d07007810 */ /* 0x000fc60007ffe0ff */
[----:B------:R1:W-:Y:S01]  /*18820*/  STL [R1+0x560], R2 ;  /* 0x0005600201007387 */ /* 0x0003e20000100800 */
[----:B0-----:R-:W-:Y:S01]  /*18830*/  FADD R3, R13, R12 ;  /* 0x0000000c0d037221 */ /* 0x001fe20000000000 */
[----:B------:R-:W-:Y:S01]  /*18840*/  LOP3.LUT R0, R0, 0xff800000, RZ, 0xc0, !PT ;  /* 0xff80000000007812 */ /* 0x000fe200078ec0ff */
[----:B-1----:R-:W-:-:S04]  /*18850*/  @P3 IMAD.MOV.U32 R2, RZ, RZ, 0x7f800000 ;  /* 0x7f800000ff023424 */ /* 0x002fc800078e00ff */
[----:B------:R-:W-:Y:S01]  /*18860*/  @P3 FFMA.FTZ R3, R5, R2, +INF ;  /* 0x7f80000005033423 */ /* 0x000fe20000010002 */
[----:B------:R-:W-:-:S04]  /*18870*/  I2FP.F32.S32 R2, R0 ;  /* 0x0000000000027245 */ /* 0x000fc80000201400 */
[----:B------:R0:W-:Y:S01]  /*18880*/  STL [R1+0x130], R3 ;  /* 0x0001300301007387 */ /* 0x0001e20000100800 */
[----:B------:R-:W-:-:S03]  /*18890*/  FSEL R4, RZ, -23, P2 ;  /* 0xc1b80000ff047808 */ /* 0x000fc60001000000 */
[----:B------:R-:W2:Y:S01]  /*188a0*/  LDL.LU R10, [R1+0x58] ;  /* 0x00005800010a7983 */ /* 0x000ea20000300800 */
[----:B0-----:R-:W-:Y:S01]  /*188b0*/  IADD3 R3, PT, PT, R7, -R0, RZ ;  /* 0x8000000007037210 */ /* 0x001fe20007ffe0ff */
[----:B------:R-:W-:-:S04]  /*188c0*/  FFMA.FTZ R4, R2, 1.1920928955078125e-07, R4 ;  /* 0x3400000002047823 */ /* 0x000fc80000010004 */
        /* <DEDUP_REMOVED lines=16> */
[C---:B------:R-:W-:Y:S01]  /*189d0*/  @P2 FFMA.FTZ R4, R7.reuse, R3, +INF ;  /* 0x7f80000007042423 */ /* 0x040fe20000010003 */
[----:B------:R-:W-:-:S04]  /*189e0*/  FSETP.NEU.AND P2, PT, R7, RZ, PT ;  /* 0x000000ff0700720b */ /* 0x000fc80003f4d000 */
[----:B------:R0:W-:Y:S01]  /*189f0*/  STL [R1+0xd0], R4 ;  /* 0x0000d00401007387 */ /* 0x0001e20000100800 */
[----:B------:R-:W-:-:S03]  /*18a00*/  FSETP.NEU.AND P3, PT, R5, RZ, PT ;  /* 0x000000ff0500720b */ /* 0x000fc60003f6d000 */
[----:B------:R-:W3:Y:S04]  /*18a10*/  LDL.LU R9, [R1+0x5c] ;  /* 0x00005c0001097983 */ /* 0x000ee80000300800 */
[----:B------:R-:W4:Y:S04]  /*18a20*/  LDL.LU R8, [R1+0x48] ;  /* 0x0000480001087983 */ /* 0x000f280000300800 */
[----:B------:R-:W4:Y:S04]  /*18a30*/  LDL.LU R7, [R1+0x4c] ;  /* 0x00004c0001077983 */ /* 0x000f280000300800 */
[----:B------:R-:W4:Y:S04]  /*18a40*/  LDL.LU R6, [R1+0x2c] ;  /* 0x00002c0001067983 */ /* 0x000f280000300800 */
[----:B------:R-:W4:Y:S04]  /*18a50*/  LDL.LU R5, [R1+0x28] ;  /* 0x0000280001057983 */ /* 0x000f280000300800 */
[----:B0-----:R-:W4:Y:S04]  /*18a60*/  LDL.LU R4, [R1+0x3c] ;  /* 0x00003c0001047983 */ /* 0x001f280000300800 */
[----:B------:R-:W4:Y:S01]  /*18a70*/  LDL.LU R3, [R1+0x38] ;  /* 0x0000380001037983 */ /* 0x000f220000300800 */
[----:B------:R-:W-:-:S02]  /*18a80*/  MOV R2, R19 ;  /* 0x0000001300027202 */ /* 0x000fc40000000f00 */
[----:B------:R-:W-:Y:S02]  /*18a90*/  @P3 LOP3.LUT R28, R28, 0x400000, RZ, 0xfc, !PT ;  /* 0x004000001c1c3812 */ /* 0x000fe400078efcff */
[----:B------:R-:W-:Y:S02]  /*18aa0*/  FSETP.GT.AND P4, PT, |R2|, 8.50705917302346158658e+37, PT ;  /* 0x7e8000000200780b */ /* 0x000fe40003f84200 */
[----:B------:R-:W-:Y:S02]  /*18ab0*/  LOP3.LUT R28, R28, 0xfdffffff, RZ, 0xc0, !PT ;  /* 0xfdffffff1c1c7812 */ /* 0x000fe400078ec0ff */
[C---:B------:R-:W-:Y:S01]  /*18ac0*/  FSETP.GEU.AND P3, PT, |R2|.reuse, 1.175494350822287508e-38, PT ;  /* 0x008000000200780b */ /* 0x040fe20003f6e200 */
[----:B------:R-:W-:Y:S01]  /*18ad0*/  FMUL R20, R2, 8388608 ;  /* 0x4b00000002147820 */ /* 0x000fe20000400000 */
[----:B------:R-:W-:Y:S02]  /*18ae0*/  @P2 LOP3.LUT R28, R28, 0x2000000, RZ, 0xfc, !PT ;  /* 0x020000001c1c2812 */ /* 0x000fe400078efcff */
[----:B------:R-:W-:-:S04]  /*18af0*/  FSETP.GEU.AND P2, PT, R2, 1.175494350822287508e-38, PT ;  /* 0x008000000200780b */ /* 0x000fc80003f4e000 */
[----:B------:R-:W-:Y:S01]  /*18b00*/  FSEL R20, R20, R2, !P2 ;  /* 0x0000000214147208 */ /* 0x000fe20005000000 */
[----:B------:R-:W-:-:S04]  /*18b10*/  @P4 FMUL R2, R2, 0.25 ;  /* 0x3e80000002024820 */ /* 0x000fc80000400000 */
[----:B------:R-:W-:-:S04]  /*18b20*/  @!P3 FMUL R2, R2, 16777216 ;  /* 0x4b8000000202b820 */ /* 0x000fc80000400000 */
[----:B------:R-:W0:Y:S01]  /*18b30*/  MUFU.RCP R11, R2 ;  /* 0x00000002000b7308 */ /* 0x000e220000001000 */
[----:B------:R-:W-:Y:S01]  /*18b40*/  IMAD.MOV.U32 R0, RZ, RZ, R18 ;  /* 0x000000ffff007224 */ /* 0x000fe200078e0012 */
[----:B------:R-:W-:-:S03]  /*18b50*/  MOV R18, R16 ;  /* 0x0000001000127202 */ /* 0x000fc60000000f00 */
[----:B------:R-:W-:Y:S01]  /*18b60*/  FMUL R16, R0, 8388608 ;  /* 0x4b00000000107820 */ /* 0x000fe20000400000 */
[----:B--2---:R-:W-:-:S04]  /*18b70*/  @P4 FMUL R10, R10, 0.25 ;  /* 0x3e8000000a0a4820 */ /* 0x004fc80000400000 */
[----:B------:R-:W-:Y:S01]  /*18b80*/  @!P3 FMUL R10, R10, 16777216 ;  /* 0x4b8000000a0ab820 */ /* 0x000fe20000400000 */
[----:B---3--:R-:W-:Y:S01]  /*18b90*/  @P4 FMUL R9, R9, 0.25 ;  /* 0x3e80000009094820 */ /* 0x008fe20000400000 */
[----:B----4-:R-:W-:Y:S01]  /*18ba0*/  @P4 FMUL R8, R8, 0.25 ;  /* 0x3e80000008084820 */ /* 0x010fe20000400000 */
[----:B------:R-:W-:Y:S01]  /*18bb0*/  @P4 FMUL R6, R6, 0.25 ;  /* 0x3e80000006064820 */ /* 0x000fe20000400000 */
[----:B------:R-:W-:-:S03]  /*18bc0*/  @P4 FMUL R5, R5, 0.25 ;  /* 0x3e80000005054820 */ /* 0x000fc60000400000 */
[----:B------:R-:W-:Y:S01]  /*18bd0*/  @!P3 FMUL R6, R6, 16777216 ;  /* 0x4b8000000606b820 */ /* 0x000fe20000400000 */
[----:B------:R-:W-:Y:S01]  /*18be0*/  @P4 FMUL R4, R4, 0.25 ;  /* 0x3e80000004044820 */ /* 0x000fe20000400000 */
[----:B------:R-:W-:Y:S01]  /*18bf0*/  @P4 FMUL R7, R7, 0.25 ;  /* 0x3e80000007074820 */ /* 0x000fe20000400000 */
[----:B------:R-:W-:Y:S01]  /*18c00*/  @!P3 FMUL R5, R5, 16777216 ;  /* 0x4b8000000505b820 */ /* 0x000fe20000400000 */
[----:B------:R-:W-:Y:S01]  /*18c10*/  @P4 FMUL R3, R3, 0.25 ;  /* 0x3e80000003034820 */ /* 0x000fe20000400000 */
[----:B------:R-:W-:Y:S01]  /*18c20*/  FSETP.GEU.AND P4, PT, R0, 1.175494350822287508e-38, PT ;  /* 0x008000000000780b */ /* 0x000fe20003f8e000 */
[----:B------:R-:W-:Y:S01]  /*18c30*/  @!P3 FMUL R4, R4, 16777216 ;  /* 0x4b8000000404b820 */ /* 0x000fe20000400000 */
[----:B0-----:R-:W-:Y:S01]  /*18c40*/  FMUL R12, R11, R6 ;  /* 0x000000060b0c7220 */ /* 0x001fe20000400000 */
[----:B------:R-:W-:Y:S01]  /*18c50*/  @!P3 FMUL R3, R3, 16777216 ;  /* 0x4b8000000303b820 */ /* 0x000fe20000400000 */
[----:B------:R-:W-:Y:S01]  /*18c60*/  @!P3 FMUL R7, R7, 16777216 ;  /* 0x4b8000000707b820 */ /* 0x000fe20000400000 */
[C---:B------:R-:W-:Y:S01]  /*18c70*/  FMUL R6, R11.reuse, R5 ;  /* 0x000000050b067220 */ /* 0x040fe20000400000 */
[----:B------:R-:W-:Y:S01]  /*18c80*/  FSEL R16, R16, R0, !P4 ;  /* 0x0000000010107208 */ /* 0x000fe20006000000 */
[C---:B------:R-:W-:Y:S01]  /*18c90*/  FMUL R5, R11.reuse, R4 ;  /* 0x000000040b057220 */ /* 0x040fe20000400000 */
[----:B------:R-:W-:Y:S01]  /*18ca0*/  FMUL R4, R11, R3 ;  /* 0x000000030b047220 */ /* 0x000fe20000400000 */
[----:B------:R-:W-:Y:S01]  /*18cb0*/  @!P3 FMUL R8, R8, 16777216 ;  /* 0x4b8000000808b820 */ /* 0x000fe20000400000 */
[----:B------:R-:W-:Y:S01]  /*18cc0*/  @!P3 FMUL R9, R9, 16777216 ;  /* 0x4b8000000909b820 */ /* 0x000fe20000400000 */
[----:B------:R-:W-:Y:S01]  /*18cd0*/  STL [R1+0x5ac], R12 ;  /* 0x0005ac0c01007387 */ /* 0x000fe20000100800 */
[----:B------:R-:W-:Y:S01]  /*18ce0*/  FMUL R3, R11, R7 ;  /* 0x000000070b037220 */ /* 0x000fe20000400000 */
[----:B------:R-:W-:-:S02]  /*18cf0*/  IADD3 R2, PT, PT, R16, -0x3f3504f3, RZ ;  /* 0xc0cafb0d10027810 */ /* 0x000fc40007ffe0ff */
[----:B------:R-:W-:Y:S04]  /*18d00*/  STL [R1+0x5a8], R6 ;  /* 0x0005a80601007387 */ /* 0x000fe80000100800 */
[----:B------:R0:W-:Y:S01]  /*18d10*/  STL [R1+0x5a4], R5 ;  /* 0x0005a40501007387 */ /* 0x0001e20000100800 */
[----:B------:R-:W-:-:S03]  /*18d20*/  LOP3.LUT R2, R2, 0xff800000, RZ, 0xc0, !PT ;  /* 0xff80000002027812 */ /* 0x000fc600078ec0ff */
        /* <DEDUP_REMOVED lines=41> */
[----:B------:R-:W-:Y:S01]  /*18fc0*/  @P4 FMUL R6, R6, 0.25 ;  /* 0x3e80000006064820 */ /* 0x000fe20000400000 */
[----:B------:R-:W-:Y:S01]  /*18fd0*/  @P4 FMUL R5, R5, 0.25 ;  /* 0x3e80000005054820 */ /* 0x000fe20000400000 */
[----:B------:R-:W-:-:S03]  /*18fe0*/  @P4 FMUL R4, R4, 0.25 ;  /* 0x3e80000004044820 */ /* 0x000fc60000400000 */
[----:B------:R-:W-:Y:S01]  /*18ff0*/  @!P3 FMUL R5, R5, 16777216 ;  /* 0x4b8000000505b820 */ /* 0x000fe20000400000 */
[----:B------:R-:W-:Y:S01]  /*19000*/  @!P3 FMUL R4, R4, 16777216 ;  /* 0x4b8000000404b820 */ /* 0x000fe20000400000 */
[----:B------:R-:W-:Y:S02]  /*19010*/  @!P3 FMUL R6, R6, 16777216 ;  /* 0x4b8000000606b820 */ /* 0x000fe40000400000 */
[C---:B0-----:R-:W-:Y:S01]  /*19020*/  FMUL R12, R0.reuse, R5 ;  /* 0x00000005000c7220 */ /* 0x041fe20000400000 */
[----:B------:R-:W-:Y:S01]  /*19030*/  FMUL R5, R0, R4 ;  /* 0x0000000400057220 */ /* 0x000fe20000400000 */
[----:B------:R-:W-:Y:S01]  /*19040*/  @!P3 FMUL R7, R7, 16777216 ;  /* 0x4b8000000707b820 */ /* 0x000fe20000400000 */
[----:B------:R-:W-:Y:S02]  /*19050*/  @!P3 FMUL R8, R8, 16777216 ;  /* 0x4b8000000808b820 */ /* 0x000fe40000400000 */
[----:B------:R-:W-:Y:S01]  /*19060*/  STL [R1+0x59c], R12 ;  /* 0x00059c0c01007387 */ /* 0x000fe20000100800 */
[----:B------:R-:W-:-:S03]  /*19070*/  @!P3 FMUL R9, R9, 16777216 ;  /* 0x4b8000000909b820 */ /* 0x000fc60000400000 */
[----:B------:R-:W-:Y:S01]  /*19080*/  STL [R1+0x598], R5 ;  /* 0x0005980501007387 */ /* 0x000fe20000100800 */
[----:B------:R-:W-:Y:S01]  /*19090*/  @P4 FMUL R3, R3, 0.25 ;  /* 0x3e80000003034820 */ /* 0x000fe20000400000 */
[----:B------:R-:W-:-:S03]  /*190a0*/  @P4 FMUL R2, R2, 0.25 ;  /* 0x3e80000002024820 */ /* 0x000fc60000400000 */
[----:B------:R-:W-:Y:S01]  /*190b0*/  @!P3 FMUL R3, R3, 16777216 ;  /* 0x4b8000000303b820 */ /* 0x000fe20000400000 */
[----:B------:R-:W-:-:S03]  /*190c0*/  @!P3 FMUL R2, R2, 16777216 ;  /* 0x4b8000000202b820 */ /* 0x000fc60000400000 */
[----:B------:R-:W-:Y:S01]  /*190d0*/  FMUL R3, R0, R3 ;  /* 0x0000000300037220 */ /* 0x000fe20000400000 */
[----:B------:R-:W-:Y:S01]  /*190e0*/  ISETP.GE.U32.AND P4, PT, R16, 0x7f800000, PT ;  /* 0x7f8000001000780c */ /* 0x000fe20003f86070 */
[C---:B------:R-:W-:Y:S01]  /*190f0*/  FMUL R4, R0.reuse, R2 ;  /* 0x0000000200047220 */ /* 0x040fe20000400000 */
        /* <DEDUP_REMOVED lines=20> */
[----:B------:R-:W-:Y:S01]  /*19240*/  FFMA.FTZ R4, R2, 1.1920928955078125e-07, R4 ;  /* 0x3400000002047823 */ /* 0x000fe20000010004 */
[----:B------:R-:W-:Y:S01]  /*19250*/  ISETP.GE.U32.AND P2, PT, R20, 0x7f800000, PT ;  /* 0x7f8000001400780c */ /* 0x000fe20003f46070 */
[----:B------:R-:W3:Y:S02]  /*19260*/  LDL.LU R13, [R1+0x104] ;  /* 0x00010400010d7983 */ /* 0x000ee40000300800 */
        /* <DEDUP_REMOVED lines=12> */
[----:B------:R-:W-:-:S04]  /*19330*/  FFMA.FTZ R3, R0, 1.4426950216293334961, R2 ;  /* 0x3fb8aa3b00037823 */ /* 0x000fc80000010002 */
[----:B------:R-:W-:Y:S01]  /*19340*/  FADD R4, R4, R3 ;  /* 0x0000000304047221 */ /* 0x000fe20000000000 */
[----:B------:R-:W-:-:S04]  /*19350*/  @P2 IMAD.MOV.U32 R3, RZ, RZ, 0x7f800000 ;  /* 0x7f800000ff032424 */ /* 0x000fc800078e00ff */
[----:B------:R-:W-:-:S05]  /*19360*/  @P2 FFMA.FTZ R4, R20, R3, +INF ;  /* 0x7f80000014042423 */ /* 0x000fca0000010003 */
[----:B------:R0:W-:Y:S04]  /*19370*/  STL [R1], R4 ;  /* 0x0000000401007387 */ /* 0x0001e80000100800 */
        /* <DEDUP_REMOVED lines=8> */
[----:B0-----:R-:W3:Y:S04]  /*19400*/  LDL.LU R4, [R1+0xe4] ;  /* 0x0000e40001047983 */ /* 0x001ee80000300800 */
[----:B------:R-:W3:Y:S01]  /*19410*/  LDL.LU R3, [R1+0xe0] ;  /* 0x0000e00001037983 */ /* 0x000ee20000300800 */
[----:B------:R-:W-:-:S05]  /*19420*/  IMAD.MOV.U32 R19, RZ, RZ, R17 ;  /* 0x000000ffff137224 */ /* 0x000fca00078e0011 */
[----:B------:R-:W-:-:S04]  /*19430*/  MOV R2, R19 ;  /* 0x0000001300027202 */ /* 0x000fc80000000f00 */
[C---:B------:R-:W-:Y:S02]  /*19440*/  FSETP.GT.AND P4, PT, |R2|.reuse, 8.50705917302346158658e+37, PT ;  /* 0x7e8000000200780b */ /* 0x040fe40003f84200 */
[C---:B------:R-:W-:Y:S01]  /*19450*/  FSETP.GEU.AND P2, PT, |R2|.reuse, 1.175494350822287508e-38, PT ;  /* 0x008000000200780b */ /* 0x040fe20003f4e200 */
[C---:B------:R-:W-:Y:S01]  /*19460*/  FMUL R23, R2.reuse, 8388608 ;  /* 0x4b00000002177820 */ /* 0x040fe20000400000 */
[----:B------:R-:W-:Y:S01]  /*19470*/  FSETP.GEU.AND P3, PT, R2, 1.175494350822287508e-38, PT ;  /* 0x008000000200780b */ /* 0x000fe20003f6e000 */
[----:B------:R-:W-:-:S03]  /*19480*/  IMAD.MOV.U32 R0, RZ, RZ, R18 ;  /* 0x000000ffff007224 */ /* 0x000fc600078e0012 */
[----:B------:R-:W-:-:S05]  /*19490*/  FSEL R23, R23, R2, !P3 ;  /* 0x0000000217177208 */ /* 0x000fca0005800000 */
[----:B------:R-:W-:Y:S01]  /*194a0*/  @P4 FMUL R2, R2, 0.25 ;  /* 0x3e80000002024820 */ /* 0x000fe20000400000 */
[----:B------:R-:W-:Y:S01]  /*194b0*/  @P4 FMUL R123, R123, 0.25 ;  /* 0x3e8000007b7b4820 */ /* 0x000fe20000400000 */
[----:B------:R-:W-:Y:S02]  /*194c0*/  @P4 FMUL R122, R122, 0.25 ;  /* 0x3e8000007a7a4820 */ /* 0x000fe40000400000 */
[----:B------:R-:W-:Y:S01]  /*194d0*/  @!P2 FMUL R2, R2, 16777216 ;  /* 0x4b8000000202a820 */ /* 0x000fe20000400000 */
[----:B------:R-:W-:-:S03]  /*194e0*/  FSETP.GEU.AND P5, PT, |R0|, 1.175494350822287508e-38, PT ;  /* 0x008000000000780b */ /* 0x000fc60003fae200 */
[----:B------:R-:W0:Y:S01]  /*194f0*/  MUFU.RCP R17, R2 ;  /* 0x0000000200117308 */ /* 0x000e220000001000 */
[----:B------:R-:W-:Y:S01]  /*19500*/  @!P2 FMUL R123, R123, 16777216 ;  /* 0x4b8000007b7ba820 */ /* 0x000fe20000400000 */
[----:B------:R-:W-:Y:S01]  /*19510*/  @!P2 FMUL R122, R122, 16777216 ;  /* 0x4b8000007a7aa820 */ /* 0x000fe20000400000 */
[----:B------:R-:W-:Y:S01]  /*19520*/  FMUL R21, R0, 8388608 ;  /* 0x4b00000000157820 */ /* 0x000fe20000400000 */
[----:B----4-:R-:W-:Y:S01]  /*19530*/  @P4 FMUL R12, R12, 0.25 ;  /* 0x3e8000000c0c4820 */ /* 0x010fe20000400000 */
[----:B--2---:R-:W-:-:S03]  /*19540*/  @P4 FMUL R11, R11, 0.25 ;  /* 0x3e8000000b0b4820 */ /* 0x004fc60000400000 */
[----:B------:R-:W-:Y:S01]  /*19550*/  @!P2 FMUL R12, R12, 16777216 ;  /* 0x4b8000000c0ca820 */ /* 0x000fe20000400000 */
[----:B------:R-:W-:Y:S01]  /*19560*/  @!P2 FMUL R11, R11, 16777216 ;  /* 0x4b8000000b0ba820 */ /* 0x000fe20000400000 */
[----:B---3--:R-:W-:Y:S01]  /*19570*/  @P4 FMUL R8, R8, 0.25 ;  /* 0x3e80000008084820 */ /* 0x008fe20000400000 */
[----:B------:R-:W-:Y:S01]  /*19580*/  @P4 FMUL R7, R7, 0.25 ;  /* 0x3e80000007074820 */ /* 0x000fe20000400000 */
[----:B------:R-:W-:Y:S01]  /*19590*/  @P4 FMUL R6, R6, 0.25 ;  /* 0x3e80000006064820 */ /* 0x000fe20000400000 */
[----:B------:R-:W-:Y:S01]  /*195a0*/  @P4 FMUL R5, R5, 0.25 ;  /* 0x3e80000005054820 */ /* 0x000fe20000400000 */
[----:B------:R-:W-:Y:S02]  /*195b0*/  FSETP.GT.AND P4, PT, |R0|, 8.50705917302346158658e+37, PT ;  /* 0x7e8000000000780b */ /* 0x000fe40003f84200 */
[----:B------:R-:W-:Y:S01]  /*195c0*/  @!P2 FMUL R6, R6, 16777216 ;  /* 0x4b8000000606a820 */ /* 0x000fe20000400000 */
[----:B------:R-:W-:Y:S01]  /*195d0*/  @!P2 FMUL R7, R7, 16777216 ;  /* 0x4b8000000707a820 */ /* 0x000fe20000400000 */
[----:B------:R-:W-:Y:S01]  /*195e0*/  @!P2 FMUL R5, R5, 16777216 ;  /* 0x4b8000000505a820 */ /* 0x000fe20000400000 */
[----:B------:R-:W-:Y:S01]  /*195f0*/  @!P2 FMUL R8, R8, 16777216 ;  /* 0x4b8000000808a820 */ /* 0x000fe20000400000 */
[----:B------:R-:W-:-:S04]  /*19600*/  FSETP.GEU.AND P2, PT, R0, 1.175494350822287508e-38, PT ;  /* 0x008000000000780b */ /* 0x000fc80003f4e000 */
[----:B------:R-:W-:-:S03]  /*19610*/  FSEL R21, R21, R0, !P2 ;  /* 0x0000000015157208 */ /* 0x000fc60005000000 */
[----:B------:R-:W-:Y:S01]  /*19620*/  @P4 FMUL R0, R0, 0.25 ;  /* 0x3e80000000004820 */ /* 0x000fe20000400000 */
[----:B------:R-:W-:Y:S01]  /*19630*/  @P4 FMUL R121, R121, 0.25 ;  /* 0x3e80000079794820 */ /* 0x000fe20000400000 */
[----:B------:R-:W-:Y:S02]  /*19640*/  @P4 FMUL R120, R120, 0.25 ;  /* 0x3e80000078784820 */ /* 0x000fe40000400000 */
[----:B------:R-:W-:Y:S01]  /*19650*/  @!P5 FMUL R0, R0, 16777216 ;  /* 0x4b8000000000d820 */ /* 0x000fe20000400000 */
[----:B------:R-:W-:Y:S01]  /*19660*/  @P4 FMUL R4, R4, 0.25 ;  /* 0x3e80000004044820 */ /* 0x000fe20000400000 */
[----:B------:R-:W-:Y:S01]  /*19670*/  @P4 FMUL R3, R3, 0.25 ;  /* 0x3e80000003034820 */ /* 0x000fe20000400000 */
[----:B------:R-:W-:Y:S01]  /*19680*/  @P4 FMUL R9, R9, 0.25 ;  /* 0x3e80000009094820 */ /* 0x000fe20000400000 */
[----:B------:R-:W-:Y:S01]  /*19690*/  @P4 FMUL R10, R10, 0.25 ;  /* 0x3e8000000a0a4820 */ /* 0x000fe20000400000 */
[----:B------:R-:W-:Y:S01]  /*196a0*/  @P4 FMUL R13, R13, 0.25 ;  /* 0x3e8000000d0d4820 */ /* 0x000fe20000400000 */
[----:B------:R-:W-:Y:S01]  /*196b0*/  @P4 FMUL R15, R15, 0.25 ;  /* 0x3e8000000f0f4820 */ /* 0x000fe20000400000 */
[----:B------:R-:W-:Y:S01]  /*196c0*/  FSETP.NEU.AND P4, PT, R16, RZ, PT ;  /* 0x000000ff1000720b */ /* 0x000fe20003f8d000 */
[----:B------:R1:W2:Y:S01]  /*196d0*/  MUFU.RCP R2, R0 ;  /* 0x0000000000027308 */ /* 0x0002a20000001000 */
[C---:B0-----:R-:W-:Y:S01]  /*196e0*/  FMUL R16, R17.reuse, R123 ;  /* 0x0000007b11107220 */ /* 0x041fe20000400000 */
[C---:B------:R-:W-:Y:S01]  /*196f0*/  FMUL R6, R17.reuse, R6 ;  /* 0x0000000611067220 */ /* 0x040fe20000400000 */
[----:B-1----:R-:W-:-:S03]  /*19700*/  FMUL R0, R17, R122 ;  /* 0x0000007a11007220 */ /* 0x002fc60000400000 */
[----:B------:R-:W-:Y:S04]  /*19710*/  STL [R1+0x57c], R16 ;  /* 0x00057c1001007387 */ /* 0x000fe80000100800 */
[----:B------:R0:W-:Y:S01]  /*19720*/  STL [R1+0x578], R0 ;  /* 0x0005780001007387 */ /* 0x0001e20000100800 */
[----:B------:R-:W-:Y:S01]  /*19730*/  @!P5 FMUL R121, R121, 16777216 ;  /* 0x4b8000007979d820 */ /* 0x000fe20000400000 */
[C---:B0-----:R-:W-:Y:S01]  /*19740*/  FMUL R0, R17.reuse, R5 ;  /* 0x0000000511007220 */ /* 0x041fe20000400000 */
[----:B------:R-:W-:-:S04]  /*19750*/  FMUL R5, R17, R7 ;  /* 0x0000000711057220 */ /* 0x000fc80000400000 */
[----:B------:R0:W-:Y:S04]  /*19760*/  STL [R1+0x574], R0 ;  /* 0x0005740001007387 */ /* 0x0001e80000100800 */
[----:B------:R1:W-:Y:S01]  /*19770*/  STL [R1+0x570], R6 ;  /* 0x0005700601007387 */ /* 0x0003e20000100800 */
[----:B------:R-:W-:-:S03]  /*19780*/  @!P5 FMUL R120, R120, 16777216 ;  /* 0x4b8000007878d820 */ /* 0x000fc60000400000 */
[----:B------:R3:W-:Y:S01]  /*19790*/  STL [R1+0x288], R5 ;  /* 0x0002880501007387 */ /* 0x0007e20000100800 */
[C---:B0-----:R-:W-:Y:S01]  /*197a0*/  FMUL R0, R17.reuse, R8 ;  /* 0x0000000811007220 */ /* 0x041fe20000400000 */
[C---:B-1----:R-:W-:Y:S01]  /*197b0*/  FMUL R6, R17.reuse, R11 ;  /* 0x0000000b11067220 */ /* 0x042fe20000400000 */
[----:B------:R-:W-:Y:S01]  /*197c0*/  @!P5 FMUL R4, R4, 16777216 ;  /* 0x4b8000000404d820 */ /* 0x000fe20000400000 */
[----:B---3--:R-:W-:Y:S02]  /*197d0*/  FMUL R5, R17, R12 ;  /* 0x0000000c11057220 */ /* 0x008fe40000400000 */
[----:B------:R-:W-:Y:S01]  /*197e0*/  STL [R1+0x274], R0 ;  /* 0x0002740001007387 */ /* 0x000fe20000100800 */
[----:B------:R-:W-:-:S03]  /*197f0*/  @!P5 FMUL R3, R3, 16777216 ;  /* 0x4b8000000303d820 */ /* 0x000fc60000400000 */
[----:B------:R0:W-:Y:S01]  /*19800*/  STL [R1+0x270], R6 ;  /* 0x0002700601007387 */ /* 0x0001e20000100800 */
[----:B--2---:R-:W-:-:S03]  /*19810*/  FMUL R4, R2, R4 ;  /* 0x0000000402047220 */ /* 0x004fc60000400000 */
[----:B------:R1:W-:Y:S01]  /*19820*/  STL [R1+0x264], R5 ;  /* 0x0002640501007387 */ /* 0x0003e20000100800 */
[----:B------:R-:W-:Y:S01]  /*19830*/  @!P5 FMUL R9, R9, 16777216 ;  /* 0x4b8000000909d820 */ /* 0x000fe20000400000 */
[----:B------:R-:W-:Y:S01]  /*19840*/  @!P5 FMUL R10, R10, 16777216 ;  /* 0x4b8000000a0ad820 */ /* 0x000fe20000400000 */
[C---:B0-----:R-:W-:Y:S01]  /*19850*/  FMUL R6, R2.reuse, R121 ;  /* 0x0000007902067220 */ /* 0x041fe20000400000 */
[C---:B------:R-:W-:Y:S01]  /*19860*/  FMUL R3, R2.reuse, R3 ;  /* 0x0000000302037220 */ /* 0x040fe20000400000 */
[----:B-1----:R-:W-:-:S03]  /*19870*/  FMUL R5, R2, R120 ;  /* 0x0000007802057220 */ /* 0x002fc60000400000 */
[----:B------:R-:W-:Y:S01]  /*19880*/  STL [R1+0x55c], R6 ;  /* 0x00055c0601007387 */ /* 0x000fe20000100800 */
[----:B------:R-:W-:Y:S01]  /*19890*/  @!P5 FMUL R13, R13, 16777216 ;  /* 0x4b8000000d0dd820 */ /* 0x000fe20000400000 */
[----:B------:R-:W-:Y:S02]  /*198a0*/  IADD3 R0, PT, PT, R21, -0x3f3504f3, RZ ;  /* 0xc0cafb0d15007810 */ /* 0x000fe40007ffe0ff */
[----:B------:R0:W-:Y:S01]  /*198b0*/  STL [R1+0x558], R5 ;  /* 0x0005580501007387 */ /* 0x0001e20000100800 */
[----:B------:R-:W-:-:S03]  /*198c0*/  @!P5 FMUL R15, R15, 16777216 ;  /* 0x4b8000000f0fd820 */ /* 0x000fc60000400000 */
[----:B------:R1:W-:Y:S01]  /*198d0*/  STL [R1+0x554], R4 ;  /* 0x0005540401007387 */ /* 0x0003e20000100800 */
[----:B------:R-:W-:-:S03]  /*198e0*/  LOP3.LUT R0, R0, 0xff800000, RZ, 0xc0, !PT ;  /* 0xff80000000007812 */ /* 0x000fc600078ec0ff */
[----:B------:R2:W-:Y:S01]  /*198f0*/  STL [R1+0x550], R3 ;  /* 0x0005500301007387 */ /* 0x0005e20000100800 */
[C---:B0-----:R-:W-:Y:S01]  /*19900*/  FMUL R5, R2.reuse, R9 ;  /* 0x0000000902057220 */ /* 0x041fe20000400000 */
[----:B-1----:R-:W-:-:S04]  /*19910*/  FMUL R4, R2, R10 ;  /* 0x0000000a02047220 */ /* 0x002fc80000400000 */
[----:B------:R-:W-:Y:S01]  /*19920*/  STL [R1+0x258], R5 ;  /* 0x0002580501007387 */ /* 0x000fe20000100800 */
[C---:B--2---:R-:W-:Y:S01]  /*19930*/  FMUL R3, R2.reuse, R13 ;  /* 0x0000000d02037220 */ /* 0x044fe20000400000 */
[----:B------:R-:W-:Y:S02]  /*19940*/  FMUL R2, R2, R15 ;  /* 0x0000000f02027220 */ /* 0x000fe40000400000 */
[----:B------:R0:W-:Y:S04]  /*19950*/  STL [R1+0x250], R4 ;  /* 0x0002500401007387 */ /* 0x0001e80000100800 */
[----:B------:R-:W2:Y:S04]  /*19960*/  LDL.LU.64 R24, [R1+0x110] ;  /* 0x0001100001187983 */ /* 0x000ea80000300a00 */
[----:B------:R1:W-:Y:S01]  /*19970*/  STL [R1+0x24c], R3 ;  /* 0x00024c0301007387 */ /* 0x0003e20000100800 */
[----:B0-----:R-:W-:-:S03]  /*19980*/  FSEL R4, RZ, -23, P2 ;  /* 0xc1b80000ff047808 */ /* 0x001fc60001000000 */
[----:B------:R0:W-:Y:S01]  /*19990*/  STL [R1+0x240], R2 ;  /* 0x0002400201007387 */ /* 0x0001e20000100800 */
[C---:B-1----:R-:W-:Y:S01]  /*199a0*/  IMAD.IADD R3, R21.reuse, 0x1, -R0 ;  /* 0x0000000115037824 */ /* 0x042fe200078e0a00 */
[----:B------:R-:W-:Y:S02]  /*199b0*/  ISETP.GE.U32.AND P2, PT, R21, 0x7f800000, PT ;  /* 0x7f8000001500780c */ /* 0x000fe40003f46070 */
[----:B------:R-:W3:Y:S01]  /*199c0*/  LDL.LU R19, [R1+0xc8] ;  /* 0x0000c80001137983 */ /* 0x000ee20000300800 */
[----:B0-----:R-:W-:Y:S01]  /*199d0*/  I2FP.F32.S32 R2, R0 ;  /* 0x0000000000027245 */ /* 0x001fe20000201400 */
[----:B------:R-:W-:Y:S02]  /*199e0*/  FADD R0, R3, -1 ;  /* 0xbf80000003007421 */ /* 0x000fe40000000000 */
[----:B------:R-:W4:Y:S02]  /*199f0*/  LDL.LU R18, [R1+0xcc] ;  /* 0x0000cc0001127983 */ /* 0x000f240000300800 */
[----:B------:R-:W-:Y:S01]  /*19a00*/  FFMA.FTZ R4, R2, 1.1920928955078125e-07, R4 ;  /* 0x3400000002047823 */ /* 0x000fe20000010004 */
[C---:B------:R-:W-:Y:S01]  /*19a10*/  FFMA.FTZ R2, R0.reuse, R26, -0.16845393180847167969 ;  /* 0xbe2c7f3000027423 */ /* 0x040fe2000001001a */
[----:B------:R-:W3:Y:S03]  /*19a20*/  LDL.LU R17, [R1+0xb8] ;  /* 0x0000b80001117983 */ /* 0x000ee60000300800 */
[C---:B------:R-:W-:Y:S01]  /*19a30*/  FFMA.FTZ R2, R0.reuse, R2, 0.1716887056827545166 ;  /* 0x3e2fcf2a00027423 */ /* 0x040fe20000010002 */
[----:B------:R-:W3:Y:S03]  /*19a40*/  LDL.LU R16, [R1+0xbc] ;  /* 0x0000bc0001107983 */ /* 0x000ee60000300800 */
[C---:B------:R-:W-:Y:S01]  /*19a50*/  FFMA.FTZ R2, R0.reuse, R2, -0.17900948226451873779 ;  /* 0xbe374e4300027423 */ /* 0x040fe20000010002 */
[----:B------:R-:W3:Y:S03]  /*19a60*/  LDL.LU R15, [R1+0x9c] ;  /* 0x00009c00010f7983 */ /* 0x000ee60000300800 */
[C---:B------:R-:W-:Y:S01]  /*19a70*/  FFMA.FTZ R2, R0.reuse, R2, 0.20512372255325317383 ;  /* 0x3e520bf400027423 */ /* 0x040fe20000010002 */
[----:B------:R-:W3:Y:S03]  /*19a80*/  LDL.LU R13, [R1+0x98] ;  /* 0x00009800010d7983 */ /* 0x000ee60000300800 */
[C---:B------:R-:W-:Y:S01]  /*19a90*/  FFMA.FTZ R2, R0.reuse, R2, -0.24046532809734344482 ;  /* 0xbe763c8b00027423 */ /* 0x040fe20000010002 */
[----:B------:R-:W3:Y:S03]  /*19aa0*/  LDL.LU R12, [R1+0xac] ;  /* 0x0000ac00010c7983 */ /* 0x000ee60000300800 */
[C---:B------:R-:W-:Y:S01]  /*19ab0*/  FFMA.FTZ R2, R0.reuse, R2, 0.28857114911079406738 ;  /* 0x3e93bf9900027423 */ /* 0x040fe20000010002 */
[----:B------:R-:W3:Y:S03]  /*19ac0*/  LDL.LU R11, [R1+0xa8] ;  /* 0x0000a800010b7983 */ /* 0x000ee60000300800 */
[C---:B------:R-:W-:Y:S01]  /*19ad0*/  FFMA.FTZ R2, R0.reuse, R2, -0.36067417263984680176 ;  /* 0xbeb8aa4900027423 */ /* 0x040fe20000010002 */
[----:B------:R-:W3:Y:S03]  /*19ae0*/  LDL.LU R10, [R1+0xc0] ;  /* 0x0000c000010a7983 */ /* 0x000ee60000300800 */
[C---:B------:R-:W-:Y:S01]  /*19af0*/  FFMA.FTZ R2, R0.reuse, R2, 0.48089820146560668945 ;  /* 0x3ef6384a00027423 */ /* 0x040fe20000010002 */
[----:B------:R-:W3:Y:S03]  /*19b00*/  LDL.LU R9, [R1+0xc4] ;  /* 0x0000c40001097983 */ /* 0x000ee60000300800 */
[C---:B------:R-:W-:Y:S01]  /*19b10*/  FFMA.FTZ R2, R0.reuse, R2, -0.72134751081466674805 ;  /* 0xbf38aa3b00027423 */ /* 0x040fe20000010002 */
[----:B------:R-:W3:Y:S03]  /*19b20*/  LDL.LU R8, [R1+0xb0] ;  /* 0x0000b00001087983 */ /* 0x000ee60000300800 */
[C---:B------:R-:W-:Y:S01]  /*19b30*/  FMUL R2, R0.reuse, R2 ;  /* 0x0000000200027220 */ /* 0x040fe20000400000 */
[----:B------:R-:W3:Y:S03]  /*19b40*/  LDL.LU R7, [R1+0xb4] ;  /* 0x0000b40001077983 */ /* 0x000ee60000300800 */
[C---:B------:R-:W-:Y:S01]  /*19b50*/  FMUL R2, R0.reuse, R2 ;  /* 0x0000000200027220 */ /* 0x040fe20000400000 */
[----:B------:R-:W3:Y:S03]  /*19b60*/  LDL.LU R6, [R1+0xa0] ;  /* 0x0000a00001067983 */ /* 0x000ee60000300800 */
[----:B------:R-:W-:Y:S01]  /*19b70*/  FFMA.FTZ R0, R0, 1.4426950216293334961, R2 ;  /* 0x3fb8aa3b00007823 */ /* 0x000fe20000010002 */
[----:B------:R-:W3:Y:S03]  /*19b80*/  LDL.LU R5, [R1+0xa4] ;  /* 0x0000a40001057983 */ /* 0x000ee60000300800 */
[----:B------:R-:W-:Y:S01]  /*19b90*/  FADD R93, R4, R0 ;  /* 0x00000000045d7221 */ /* 0x000fe20000000000 */
[----:B------:R-:W-:Y:S01]  /*19ba0*/  IADD3 R0, PT, PT, R23, -0x3f3504f3, RZ ;  /* 0xc0cafb0d17007810 */ /* 0x000fe20007ffe0ff */
[----:B------:R-:W-:-:S03]  /*19bb0*/  @P2 IMAD.MOV.U32 R2, RZ, RZ, 0x7f800000 ;  /* 0x7f800000ff022424 */ /* 0x000fc600078e00ff */
[----:B------:R-:W-:Y:S01]  /*19bc0*/  LOP3.LUT R0, R0, 0xff800000, RZ, 0xc0, !PT ;  /* 0xff80000000007812 */ /* 0x000fe200078ec0ff */
[----:B------:R-:W-:Y:S01]  /*19bd0*/  @P2 FFMA.FTZ R93, R21, R2, +INF ;  /* 0x7f800000155d2423 */ /* 0x000fe20000010002 */
[----:B------:R-:W-:Y:S02]  /*19be0*/  FSEL R2, RZ, -23, P3 ;  /* 0xc1b80000ff027808 */ /* 0x000fe40001800000 */
[-C--:B------:R-:W-:Y:S02]  /*19bf0*/  IADD3 R3, PT, PT, R23, -R0.reuse, RZ ;  /* 0x8000000017037210 */ /* 0x080fe40007ffe0ff */
[----:B------:R-:W-:-:S05]  /*19c00*/  I2FP.F32.S32 R0, R0 ;  /* 0x0000000000007245 */ /* 0x000fca0000201400 */
[----:B------:R-:W-:Y:S01]  /*19c10*/  FFMA.FTZ R4, R0, 1.1920928955078125e-07, R2 ;  /* 0x3400000000047823 */ /* 0x000fe20000010002 */
        /* <DEDUP_REMOVED lines=13> */
[----:B------:R-:W-:Y:S02]  /*19cf0*/  FADD R89, R4, R0 ;  /* 0x0000000004597221 */ /* 0x000fe40000000000 */
[----:B------:R-:W3:Y:S04]  /*19d00*/  LDL.LU R4, [R1+0x90] ;  /* 0x0000900001047983 */ /* 0x000ee80000300800 */
[----:B------:R-:W3:Y:S01]  /*19d10*/  LDL.LU R3, [R1+0x94] ;  /* 0x0000940001037983 */ /* 0x000ee20000300800 */
[----:B------:R-:W-:Y:S02]  /*19d20*/  ISETP.GE.U32.AND P2, PT, R23, 0x7f800000, PT ;  /* 0x7f8000001700780c */ /* 0x000fe40003f46070 */
[----:B------:R-:W-:-:S11]  /*19d30*/  LOP3.LUT R28, R28, 0xff7fffff, RZ, 0xc0, !PT ;  /* 0xff7fffff1c1c7812 */ /* 0x000fd600078ec0ff */
[----:B------:R-:W-:-:S04]  /*19d40*/  @P2 IMAD.MOV.U32 R0, RZ, RZ, 0x7f800000 ;  /* 0x7f800000ff002424 */ /* 0x000fc800078e00ff */
[----:B------:R-:W-:Y:S01]  /*19d50*/  @P2 FFMA.FTZ R89, R23, R0, +INF ;  /* 0x7f80000017592423 */ /* 0x000fe20000010000 */
[----:B------:R-:W-:Y:S02]  /*19d60*/  @P4 LOP3.LUT R28, R28, 0x800000, RZ, 0xfc, !PT ;  /* 0x008000001c1c4812 */ /* 0x000fe400078efcff */
[----:B------:R-:W-:Y:S02]  /*19d70*/  FSETP.NEU.AND P5, PT, R20, RZ, PT ;  /* 0x000000ff1400720b */ /* 0x000fe40003fad000 */
[----:B------:R-:W-:-:S11]  /*19d80*/  LOP3.LUT R28, R28, 0xfeffffff, RZ, 0xc0, !PT ;  /* 0xfeffffff1c1c7812 */ /* 0x000fd600078ec0ff */
[----:B------:R-:W-:Y:S02]  /*19d90*/  @P5 LOP3.LUT R28, R28, 0x1000000, RZ, 0xfc, !PT ;  /* 0x010000001c1c5812 */ /* 0x000fe400078efcff */
[----:B--2---:R-:W-:-:S04]  /*19da0*/  MOV R0, R25 ;  /* 0x0000001900007202 */ /* 0x004fc80000000f00 */
[C---:B------:R-:W-:Y:S02]  /*19db0*/  FSETP.GT.AND P4, PT, |R0|.reuse, 8.50705917302346158658e+37, PT ;  /* 0x7e8000000000780b */ /* 0x040fe40003f84200 */
[C---:B------:R-:W-:Y:S01]  /*19dc0*/  FSETP.GEU.AND P3, PT, |R0|.reuse, 1.175494350822287508e-38, PT ;  /* 0x008000000000780b */ /* 0x040fe20003f6e200 */
[C---:B------:R-:W-:Y:S01]  /*19dd0*/  FMUL R22, R0.reuse, 8388608 ;  /* 0x4b00000000167820 */ /* 0x040fe20000400000 */
[----:B------:R-:W-:Y:S01]  /*19de0*/  FSETP.GEU.AND P2, PT, R0, 1.175494350822287508e-38, PT ;  /* 0x008000000000780b */ /* 0x000fe20003f4e000 */
[----:B------:R-:W-:-:S03]  /*19df0*/  IMAD.MOV.U32 R2, RZ, RZ, R24 ;  /* 0x000000ffff027224 */ /* 0x000fc600078e0018 */
[----:B------:R-:W-:Y:S02]  /*19e00*/  FSEL R22, R22, R0, !P2 ;  /* 0x0000000016167208 */ /* 0x000fe40005000000 */
[----:B------:R-:W-:-:S03]  /*19e10*/  FSETP.GT.AND P5, PT, |R2|, 8.50705917302346158658e+37, PT ;  /* 0x7e8000000200780b */ /* 0x000fc60003fa4200 */
[----:B------:R-:W-:Y:S01]  /*19e20*/  @P4 FMUL R0, R0, 0.25 ;  /* 0x3e80000000004820 */ /* 0x000fe20000400000 */
[----:B------:R-:W-:-:S03]  /*19e30*/  FSETP.GEU.AND P6, PT, |R2|, 1.175494350822287508e-38, PT ;  /* 0x008000000200780b */ /* 0x000fc60003fce200 */
[----:B------:R-:W-:Y:S01]  /*19e40*/  @!P3 FMUL R0, R0, 16777216 ;  /* 0x4b8000000000b820 */ /* 0x000fe20000400000 */
[----:B----4-:R-:W-:Y:S01]  /*19e50*/  @P4 FMUL R18, R18, 0.25 ;  /* 0x3e80000012124820 */ /* 0x010fe20000400000 */
[----:B---3--:R-:W-:Y:S01]  /*19e60*/  @P4 FMUL R19, R19, 0.25 ;  /* 0x3e80000013134820 */ /* 0x008fe20000400000 */
[----:B------:R-:W-:Y:S01]  /*19e70*/  FMUL R24, R2, 8388608 ;  /* 0x4b00000002187820 */ /* 0x000fe20000400000 */
[----:B------:R-:W-:Y:S02]  /*19e80*/  @P4 FMUL R17, R17, 0.25 ;  /* 0x3e80000011114820 */ /* 0x000fe40000400000 */
[----:B------:R-:W0:Y:S01]  /*19e90*/  MUFU.RCP R0, R0 ;  /* 0x0000000000007308 */ /* 0x000e220000001000 */
[----:B------:R-:W-:Y:S01]  /*19ea0*/  @P4 FMUL R16, R16, 0.25 ;  /* 0x3e80000010104820 */ /* 0x000fe20000400000 */
[----:B------:R-:W-:Y:S01]  /*19eb0*/  @P4 FMUL R15, R15, 0.25 ;  /* 0x3e8000000f0f4820 */ /* 0x000fe20000400000 */
[----:B------:R-:W-:Y:S01]  /*19ec0*/  @P4 FMUL R13, R13, 0.25 ;  /* 0x3e8000000d0d4820 */ /* 0x000fe20000400000 */
[----:B------:R-:W-:Y:S01]  /*19ed0*/  @P4 FMUL R12, R12, 0.25 ;  /* 0x3e8000000c0c4820 */ /* 0x000fe20000400000 */
[----:B------:R-:W-:Y:S01]  /*19ee0*/  @P4 FMUL R11, R11, 0.25 ;  /* 0x3e8000000b0b4820 */ /* 0x000fe20000400000 */
[----:B------:R-:W-:-:S04]  /*19ef0*/  FSETP.GEU.AND P4, PT, R2, 1.175494350822287508e-38, PT ;  /* 0x008000000200780b */ /* 0x000fc80003f8e000 */
[----:B------:R-:W-:Y:S01]  /*19f00*/  FSEL R20, R24, R2, !P4 ;  /* 0x0000000218147208 */ /* 0x000fe20006000000 */
[----:B------:R-:W-:-:S04]  /*19f10*/  @P5 FMUL R2, R2, 0.25 ;  /* 0x3e80000002025820 */ /* 0x000fc80000400000 */
[----:B------:R-:W-:Y:S01]  /*19f20*/  @!P6 FMUL R2, R2, 16777216 ;  /* 0x4b8000000202e820 */ /* 0x000fe20000400000 */
[----:B------:R-:W-:Y:S01]  /*19f30*/  @!P3 FMUL R15, R15, 16777216 ;  /* 0x4b8000000f0fb820 */ /* 0x000fe20000400000 */
[----:B------:R-:W-:Y:S01]  /*19f40*/  @!P3 FMUL R13, R13, 16777216 ;  /* 0x4b8000000d0db820 */ /* 0x000fe20000400000 */
[----:B------:R-:W-:Y:S01]  /*19f50*/  @!P3 FMUL R12, R12, 16777216 ;  /* 0x4b8000000c0cb820 */ /* 0x000fe20000400000 */
[----:B------:R-:W-:Y:S02]  /*19f60*/  @!P3 FMUL R11, R11, 16777216 ;  /* 0x4b8000000b0bb820 */ /* 0x000fe40000400000 */
[----:B------:R-:W1:Y:S01]  /*19f70*/  MUFU.RCP R2, R2 ;  /* 0x0000000200027308 */ /* 0x000e620000001000 */
[C---:B0-----:R-:W-:Y:S01]  /*19f80*/  FMUL R15, R0.reuse, R15 ;  /* 0x0000000f000f7220 */ /* 0x041fe20000400000 */
[C---:B------:R-:W-:Y:S01]  /*19f90*/  FMUL R13, R0.reuse, R13 ;  /* 0x0000000d000d7220 */ /* 0x040fe20000400000 */
[----:B------:R-:W-:Y:S01]  /*19fa0*/  FMUL R12, R0, R12 ;  /* 0x0000000c000c7220 */ /* 0x000fe20000400000 */
[----:B------:R-:W-:Y:S01]  /*19fb0*/  @!P3 FMUL R16, R16, 16777216 ;  /* 0x4b8000001010b820 */ /* 0x000fe20000400000 */
[----:B------:R-:W-:Y:S01]  /*19fc0*/  FMUL R11, R0, R11 ;  /* 0x0000000b000b7220 */ /* 0x000fe20000400000 */
[----:B------:R-:W-:Y:S01]  /*19fd0*/  @!P3 FMUL R17, R17, 16777216 ;  /* 0x4b8000001111b820 */ /* 0x000fe20000400000 */
[----:B------:R-:W-:Y:S01]  /*19fe0*/  @!P3 FMUL R18, R18, 16777216 ;  /* 0x4b8000001212b820 */ /* 0x000fe20000400000 */
[----:B------:R-:W-:Y:S01]  /*19ff0*/  STL [R1+0x53c], R15 ;  /* 0x00053c0f01007387 */ /* 0x000fe20000100800 */
[----:B------:R-:W-:-:S03]  /*1a000*/  @!P3 FMUL R19, R19, 16777216 ;  /* 0x4b8000001313b820 */ /* 0x000fc60000400000 */
[----:B------:R0:W-:Y:S01]  /*1a010*/  STL [R1+0x538], R13 ;  /* 0x0005380d01007387 */ /* 0x0001e20000100800 */
[----:B------:R-:W-:-:S03]  /*1a020*/  @P5 FMUL R6, R6, 0.25 ;  /* 0x3e80000006065820 */ /* 0x000fc60000400000 */
[----:B------:R2:W-:Y:S01]  /*1a030*/  STL [R1+0x534], R12 ;  /* 0x0005340c01007387 */ /* 0x0005e20000100800 */
[----:B------:R-:W-:-:S03]  /*1a040*/  @P5 FMUL R5, R5, 0.25 ;  /* 0x3e80000005055820 */ /* 0x000fc60000400000 */
[----:B------:R3:W-:Y:S01]  /*1a050*/  STL [R1+0x530], R11 ;  /* 0x0005300b01007387 */ /* 0x0007e20000100800 */
[C---:B0-----:R-:W-:Y:S01]  /*1a060*/  FMUL R13, R0.reuse, R16 ;  /* 0x00000010000d7220 */ /* 0x041fe20000400000 */
[----:B--2---:R-:W-:-:S04]  /*1a070*/  FMUL R12, R0, R17 ;  /* 0x00000011000c7220 */ /* 0x004fc80000400000 */
[----:B------:R-:W-:Y:S01]  /*1a080*/  STL [R1+0x224], R13 ;  /* 0x0002240d01007387 */ /* 0x000fe20000100800 */
[C---:B---3--:R-:W-:Y:S01]  /*1a090*/  FMUL R11, R0.reuse, R18 ;  /* 0x00000012000b7220 */ /* 0x048fe20000400000 */
[----:B------:R-:W-:Y:S01]  /*1a0a0*/  FMUL R0, R0, R19 ;  /* 0x0000001300007220 */ /* 0x000fe20000400000 */
[----:B------:R-:W-:Y:S01]  /*1a0b0*/  @P5 FMUL R7, R7, 0.25 ;  /* 0x3e80000007075820 */ /* 0x000fe20000400000 */
[----:B------:R-:W-:Y:S01]  /*1a0c0*/  @!P6 FMUL R6, R6, 16777216 ;  /* 0x4b8000000606e820 */ /* 0x000fe20000400000 */
[----:B------:R-:W-:Y:S01]  /*1a0d0*/  STL [R1+0x21c], R12 ;  /* 0x00021c0c01007387 */ /* 0x000fe20000100800 */
[----:B------:R-:W-:Y:S01]  /*1a0e0*/  @P5 FMUL R8, R8, 0.25 ;  /* 0x3e80000008085820 */ /* 0x000fe20000400000 */
[----:B------:R-:W-:Y:S02]  /*1a0f0*/  @!P6 FMUL R5, R5, 16777216 ;  /* 0x4b8000000505e820 */ /* 0x000fe40000400000 */
[----:B------:R-:W-:Y:S01]  /*1a100*/  STL [R1+0x220], R11 ;  /* 0x0002200b01007387 */ /* 0x000fe20000100800 */
[----:B------:R-:W-:Y:S01]  /*1a110*/  @P5 FMUL R9, R9, 0.25 ;  /* 0x3e80000009095820 */ /* 0x000fe20000400000 */
[----:B------:R-:W-:Y:S01]  /*1a120*/  @!P6 FMUL R7, R7, 16777216 ;  /* 0x4b8000000707e820 */ /* 0x000fe20000400000 */
[----:B-1----:R-:W-:Y:S01]  /*1a130*/  FMUL R117, R2, R6 ;  /* 0x0000000602757220 */ /* 0x002fe20000400000 */
[----:B------:R0:W-:Y:S01]  /*1a140*/  STL [R1+0x218], R0 ;  /* 0x0002180001007387 */ /* 0x0001e20000100800 */
[----:B------:R-:W-:Y:S01]  /*1a150*/  @!P6 FMUL R8, R8, 16777216 ;  /* 0x4b8000000808e820 */ /* 0x000fe20000400000 */
[----:B------:R-:W-:Y:S01]  /*1a160*/  @!P6 FMUL R9, R9, 16777216 ;  /* 0x4b8000000909e820 */ /* 0x000fe20000400000 */
[----:B------:R-:W-:Y:S01]  /*1a170*/  @P5 FMUL R10, R10, 0.25 ;  /* 0x3e8000000a0a5820 */ /* 0x000fe20000400000 */
[----:B0-----:R-:W-:-:S03]  /*1a180*/  FMUL R0, R2, R5 ;  /* 0x0000000502007220 */ /* 0x001fc60000400000 */
[----:B------:R-:W-:Y:S01]  /*1a190*/  @!P6 FMUL R10, R10, 16777216 ;  /* 0x4b8000000a0ae820 */ /* 0x000fe20000400000 */
[----:B------:R-:W-:Y:S01]  /*1a1a0*/  @P5 FMUL R4, R4, 0.25 ;  /* 0x3e80000004045820 */ /* 0x000fe20000400000 */
[----:B------:R-:W-:-:S03]  /*1a1b0*/  @P5 FMUL R3, R3, 0.25 ;  /* 0x3e80000003035820 */ /* 0x000fc60000400000 */
[----:B------:R-:W-:Y:S01]  /*1a1c0*/  @!P6 FMUL R4, R4, 16777216 ;  /* 0x4b8000000404e820 */ /* 0x000fe20000400000 */
[----:B------:R-:W-:-:S04]  /*1a1d0*/  @!P6 FMUL R3, R3, 16777216 ;  /* 0x4b8000000303e820 */ /* 0x000fc80000400000 */
[C---:B------:R-:W-:Y:S01]  /*1a1e0*/  FMUL R11, R2.reuse, R3 ;  /* 0x00000003020b7220 */ /* 0x040fe20000400000 */
[C---:B------:R-:W-:Y:S01]  /*1a1f0*/  FMUL R3, R2.reuse, R4 ;  /* 0x0000000402037220 */ /* 0x040fe20000400000 */
[----:B------:R-:W-:-:S03]  /*1a200*/  FMUL R4, R2, R7 ;  /* 0x0000000702047220 */ /* 0x000fc60000400000 */
[----:B------:R-:W-:Y:S04]  /*1a210*/  STL [R1+0x278], R11 ;  /* 0x0002780b01007387 */ /* 0x000fe80000100800 */
[----:B------:R0:W-:Y:S04]  /*1a220*/  STL [R1+0x260], R3 ;  /* 0x0002600301007387 */ /* 0x0001e80000100800 */
[----:B------:R-:W-:Y:S04]  /*1a230*/  STL [R1+0x790], R117 ;  /* 0x0007907501007387 */ /* 0x000fe80000100800 */
[----:B------:R1:W-:Y:S01]  /*1a240*/  STL [R1+0x268], R0 ;  /* 0x0002680001007387 */ /* 0x0003e20000100800 */
[----:B0-----:R-:W-:-:S03]  /*1a250*/  FMUL R3, R2, R8 ;  /* 0x0000000802037220 */ /* 0x001fc60000400000 */
[----:B------:R-:W-:Y:S01]  /*1a260*/  STL [R1+0x214], R4 ;  /* 0x0002140401007387 */ /* 0x000fe20000100800 */
[----:B-1----:R-:W-:-:S03]  /*1a270*/  FMUL R0, R2, R9 ;  /* 0x0000000902007220 */ /* 0x002fc60000400000 */
[----:B------:R-:W-:Y:S04]  /*1a280*/  STL [R1+0x210], R3 ;  /* 0x0002100301007387 */ /* 0x000fe80000100800 */
[----:B------:R-:W2:Y:S01]  /*1a290*/  LDL.LU.64 R30, [R1+0x118] ;  /* 0x00011800011e7983 */ /* 0x000ea20000300a00 */
[----:B------:R-:W-:-:S03]  /*1a2a0*/  FMUL R2, R2, R10 ;  /* 0x0000000a02027220 */ /* 0x000fc60000400000 */
[----:B------:R0:W-:Y:S02]  /*1a2b0*/  STL [R1+0x20c], R0 ;  /* 0x00020c0001007387 */ /* 0x0001e40000100800 */
[----:B0-----:R-:W-:Y:S02]  /*1a2c0*/  IADD3 R0, PT, PT, R20, -0x3f3504f3, RZ ;  /* 0xc0cafb0d14007810 */ /* 0x001fe40007ffe0ff */
[----:B------:R0:W-:Y:S02]  /*1a2d0*/  STL [R1+0x204], R2 ;  /* 0x0002040201007387 */ /* 0x0001e40000100800 */
[----:B------:R-:W-:Y:S02]  /*1a2e0*/  LOP3.LUT R0, R0, 0xff800000, RZ, 0xc0, !PT ;  /* 0xff80000000007812 */ /* 0x000fe400078ec0ff */
[----:B------:R-:W3:Y:S01]  /*1a2f0*/  LDL.LU R10, [R1+0x88] ;  /* 0x00008800010a7983 */ /* 0x000ee20000300800 */
[----:B------:R-:W-:-:S03]  /*1a300*/  FSEL R24, RZ, -23, P4 ;  /* 0xc1b80000ff187808 */ /* 0x000fc60002000000 */
[----:B------:R-:W4:Y:S01]  /*1a310*/  LDL.LU R9, [R1+0x8c] ;  /* 0x00008c0001097983 */ /* 0x000f220000300800 */
[----:B0-----:R-:W-:Y:S01]  /*1a320*/  I2FP.F32.S32 R2, R0 ;  /* 0x0000000000027245 */ /* 0x001fe20000201400 */
[----:B------:R-:W-:Y:S02]  /*1a330*/  IMAD.IADD R0, R20, 0x1, -R0 ;  /* 0x0000000114007824 */ /* 0x000fe400078e0a00 */
[----:B------:R-:W3:Y:S02]  /*1a340*/  LDL.LU R8, [R1+0x78] ;  /* 0x0000780001087983 */ /* 0x000ee40000300800 */
[----:B------:R-:W-:Y:S01]  /*1a350*/  FADD R0, R0, -1 ;  /* 0xbf80000000007421 */ /* 0x000fe20000000000 */
[----:B------:R-:W-:Y:S01]  /*1a360*/  FFMA.FTZ R3, R2, 1.1920928955078125e-07, R24 ;  /* 0x3400000002037823 */ /* 0x000fe20000010018 */
[----:B------:R-:W4:Y:S02]  /*1a370*/  LDL.LU R7, [R1+0x7c] ;  /* 0x00007c0001077983 */ /* 0x000f240000300800 */
[----:B------:R-:W-:-:S02]  /*1a380*/  FFMA.FTZ R2, R0, R26, -0.16845393180847167969 ;  /* 0xbe2c7f3000027423 */ /* 0x000fc4000001001a */
[----:B------:R-:W4:Y:S02]  /*1a390*/  LDL.LU R6, [R1+0x68] ;  /* 0x0000680001067983 */ /* 0x000f240000300800 */
[C---:B------:R-:W-:Y:S02]  /*1a3a0*/  FFMA.FTZ R2, R0.reuse, R2, 0.1716887056827545166 ;  /* 0x3e2fcf2a00027423 */ /* 0x040fe40000010002 */
[----:B------:R-:W4:Y:S02]  /*1a3b0*/  LDL.LU R5, [R1+0x6c] ;  /* 0x00006c0001057983 */ /* 0x000f240000300800 */
[C---:B------:R-:W-:Y:S02]  /*1a3c0*/  FFMA.FTZ R2, R0.reuse, R2, -0.17900948226451873779 ;  /* 0xbe374e4300027423 */ /* 0x040fe40000010002 */
[----:B------:R-:W4:Y:S02]  /*1a3d0*/  LDL.LU R4, [R1+0x368] ;  /* 0x0003680001047983 */ /* 0x000f240000300800 */
        /* <DEDUP_REMOVED lines=10> */
[----:B------:R-:W-:Y:S02]  /*1a480*/  FSEL R3, RZ, -23, P2 ;  /* 0xc1b80000ff037808 */ /* 0x000fe40001000000 */
[----:B------:R-:W-:-:S13]  /*1a490*/  ISETP.GE.U32.AND P2, PT, R20, 0x7f800000, PT ;  /* 0x7f8000001400780c */ /* 0x000fda0003f46070 */
[----:B------:R-:W-:-:S05]  /*1a4a0*/  @P2 MOV R0, 0x7f800000 ;  /* 0x7f80000000002802 */ /* 0x000fca0000000f00 */
[----:B------:R-:W-:Y:S01]  /*1a4b0*/  @P2 FFMA.FTZ R87, R20, R0, +INF ;  /* 0x7f80000014572423 */ /* 0x000fe20000010000 */
[----:B------:R-:W-:-:S05]  /*1a4c0*/  VIADD R0, R22, 0xc0cafb0d ;  /* 0xc0cafb0d16007836 */ /* 0x000fca0000000000 */
[----:B------:R-:W-:-:S04]  /*1a4d0*/  LOP3.LUT R0, R0, 0xff800000, RZ, 0xc0, !PT ;  /* 0xff80000000007812 */ /* 0x000fc800078ec0ff */
[-C--:B------:R-:W-:Y:S02]  /*1a4e0*/  I2FP.F32.S32 R2, R0.reuse ;  /* 0x0000000000027245 */ /* 0x080fe40000201400 */
[----:B------:R-:W-:-:S05]  /*1a4f0*/  IADD3 R0, PT, PT, R22, -R0, RZ ;  /* 0x8000000016007210 */ /* 0x000fca0007ffe0ff */
[----:B------:R-:W-:Y:S01]  /*1a500*/  FADD R0, R0, -1 ;  /* 0xbf80000000007421 */ /* 0x000fe20000000000 */
[----:B------:R-:W-:-:S03]  /*1a510*/  FFMA.FTZ R3, R2, 1.1920928955078125e-07, R3 ;  /* 0x3400000002037823 */ /* 0x000fc60000010003 */
        /* <DEDUP_REMOVED lines=13> */
[----:B------:R-:W4:Y:S01]  /*1a5f0*/  LDL.LU R3, [R1+0x36c] ;  /* 0x00036c0001037983 */ /* 0x000f220000300800 */
[----:B------:R-:W-:-:S13]  /*1a600*/  ISETP.GE.U32.AND P2, PT, R22, 0x7f800000, PT ;  /* 0x7f8000001600780c */ /* 0x000fda0003f46070 */
[----:B------:R-:W-:-:S04]  /*1a610*/  @P2 IMAD.MOV.U32 R0, RZ, RZ, 0x7f800000 ;  /* 0x7f800000ff002424 */ /* 0x000fc800078e00ff */
[----:B------:R-:W-:Y:S01]  /*1a620*/  @P2 FFMA.FTZ R85, R22, R0, +INF ;  /* 0x7f80000016552423 */ /* 0x000fe20000010000 */
[----:B--2---:R-:W-:-:S05]  /*1a630*/  IMAD.MOV.U32 R2, RZ, RZ, R31 ;  /* 0x000000ffff027224 */ /* 0x004fca00078e001f */
[C---:B------:R-:W-:Y:S02]  /*1a640*/  FSETP.GT.AND P3, PT, |R2|.reuse, 8.50705917302346158658e+37, PT ;  /* 0x7e8000000200780b */ /* 0x040fe40003f64200 */
[C---:B------:R-:W-:Y:S01]  /*1a650*/  FSETP.GEU.AND P4, PT, |R2|.reuse, 1.175494350822287508e-38, PT ;  /* 0x008000000200780b */ /* 0x040fe20003f8e200 */
[C---:B------:R-:W-:Y:S01]  /*1a660*/  FMUL R15, R2.reuse, 8388608 ;  /* 0x4b000000020f7820 */ /* 0x040fe20000400000 */
[----:B------:R-:W-:-:S04]  /*1a670*/  FSETP.GEU.AND P2, PT, R2, 1.175494350822287508e-38, PT ;  /* 0x008000000200780b */ /* 0x000fc80003f4e000 */
[----:B------:R-:W-:-:S05]  /*1a680*/  FSEL R15, R15, R2, !P2 ;  /* 0x000000020f0f7208 */ /* 0x000fca0005000000 */
[----:B------:R-:W-:-:S04]  /*1a690*/  @P3 FMUL R2, R2, 0.25 ;  /* 0x3e80000002023820 */ /* 0x000fc80000400000 */
[----:B------:R-:W-:-:S06]  /*1a6a0*/  @!P4 FMUL R2, R2, 16777216 ;  /* 0x4b8000000202c820 */ /* 0x000fcc0000400000 */
[----:B------:R-:W0:Y:S01]  /*1a6b0*/  MUFU.RCP R2, R2 ;  /* 0x0000000200027308 */ /* 0x000e220000001000 */
[----:B---3--:R-:W-:Y:S01]  /*1a6c0*/  @P3 FMUL R8, R8, 0.25 ;  /* 0x3e80000008083820 */ /* 0x008fe20000400000 */
[----:B----4-:R-:W-:Y:S01]  /*1a6d0*/  @P3 FMUL R7, R7, 0.25 ;  /* 0x3e80000007073820 */ /* 0x010fe20000400000 */
[----:B------:R-:W-:Y:S01]  /*1a6e0*/  @P3 FMUL R6, R6, 0.25 ;  /* 0x3e80000006063820 */ /* 0x000fe20000400000 */
[----:B------:R-:W-:Y:S01]  /*1a6f0*/  @P3 FMUL R5, R5, 0.25 ;  /* 0x3e80000005053820 */ /* 0x000fe20000400000 */
[----:B------:R-:W-:-:S03]  /*1a700*/  @P3 FMUL R4, R4, 0.25 ;  /* 0x3e80000004043820 */ /* 0x000fc60000400000 */
[----:B------:R-:W-:Y:S01]  /*1a710*/  @!P4 FMUL R5, R5, 16777216 ;  /* 0x4b8000000505c820 */ /* 0x000fe20000400000 */
[----:B------:R-:W-:Y:S01]  /*1a720*/  @!P4 FMUL R4, R4, 16777216 ;  /* 0x4b8000000404c820 */ /* 0x000fe20000400000 */
[----:B------:R-:W-:Y:S01]  /*1a730*/  @!P4 FMUL R6, R6, 16777216 ;  /* 0x4b8000000606c820 */ /* 0x000fe20000400000 */
[----:B------:R-:W-:Y:S02]  /*1a740*/  @P3 FMUL R9, R9, 0.25 ;  /* 0x3e80000009093820 */ /* 0x000fe40000400000 */
[C---:B0-----:R-:W-:Y:S01]  /*1a750*/  FMUL R11, R2.reuse, R4 ;  /* 0x00000004020b7220 */ /* 0x041fe20000400000 */
[----:B------:R-:W-:Y:S01]  /*1a760*/  FMUL R4, R2, R5 ;  /* 0x0000000502047220 */ /* 0x000fe20000400000 */
[----:B------:R-:W-:Y:S01]  /*1a770*/  @P3 FMUL R10, R10, 0.25 ;  /* 0x3e8000000a0a3820 */ /* 0x000fe20000400000 */
[----:B------:R-:W-:Y:S01]  /*1a780*/  @!P4 FMUL R7, R7, 16777216 ;  /* 0x4b8000000707c820 */ /* 0x000fe20000400000 */
[----:B------:R-:W-:Y:S01]  /*1a790*/  @!P4 FMUL R8, R8, 16777216 ;  /* 0x4b8000000808c820 */ /* 0x000fe20000400000 */
[----:B------:R-:W-:Y:S01]  /*1a7a0*/  @!P4 FMUL R9, R9, 16777216 ;  /* 0x4b8000000909c820 */ /* 0x000fe20000400000 */
[----:B------:R-:W-:Y:S01]  /*1a7b0*/  @!P4 FMUL R10, R10, 16777216 ;  /* 0x4b8000000a0ac820 */ /* 0x000fe20000400000 */
[----:B------:R-:W-:Y:S01]  /*1a7c0*/  FMUL R5, R2, R7 ;  /* 0x0000000702057220 */ /* 0x000fe20000400000 */
[----:B------:R-:W-:-:S04]  /*1a7d0*/  @P3 FMUL R3, R3, 0.25 ;  /* 0x3e80000003033820 */ /* 0x000fc80000400000 */
[----:B------:R-:W-:-:S04]  /*1a7e0*/  @!P4 FMUL R3, R3, 16777216 ;  /* 0x4b8000000303c820 */ /* 0x000fc80000400000 */
[----:B------:R-:W-:-:S05]  /*1a7f0*/  FMUL R3, R2, R3 ;  /* 0x0000000302037220 */ /* 0x000fca0000400000 */
[----:B------:R0:W-:Y:S04]  /*1a800*/  STL [R1+0x36c], R3 ;  /* 0x00036c0301007387 */ /* 0x0001e80000100800 */
[----:B------:R-:W-:Y:S01]  /*1a810*/  STL [R1+0x368], R11 ;  /* 0x0003680b01007387 */ /* 0x000fe20000100800 */
[----:B0-----:R-:W-:-:S03]  /*1a820*/  FMUL R3, R2, R6 ;  /* 0x0000000602037220 */ /* 0x001fc60000400000 */
[----:B------:R0:W-:Y:S04]  /*1a830*/  STL [R1+0x29c], R4 ;  /* 0x00029c0401007387 */ /* 0x0001e80000100800 */
[----:B------:R1:W-:Y:S01]  /*1a840*/  STL [R1+0x294], R3 ;  /* 0x0002940301007387 */ /* 0x0003e20000100800 */
[----:B0-----:R-:W-:-:S03]  /*1a850*/  FMUL R4, R2, R8 ;  /* 0x0000000802047220 */ /* 0x001fc60000400000 */
[----:B------:R0:W-:Y:S01]  /*1a860*/  STL [R1+0x160], R5 ;  /* 0x0001600501007387 */ /* 0x0001e20000100800 */
[C---:B-1----:R-:W-:Y:S01]  /*1a870*/  FMUL R3, R2.reuse, R9 ;  /* 0x0000000902037220 */ /* 0x042fe20000400000 */
[----:B------:R-:W-:Y:S02]  /*1a880*/  FMUL R2, R2, R10 ;  /* 0x0000000a02027220 */ /* 0x000fe40000400000 */
[----:B------:R1:W-:Y:S04]  /*1a890*/  STL [R1+0x15c], R4 ;  /* 0x00015c0401007387 */ /* 0x0003e80000100800 */
[----:B------:R-:W2:Y:S04]  /*1a8a0*/  LDL.LU R9, [R1+0x80] ;  /* 0x0000800001097983 */ /* 0x000ea80000300800 */
[----:B------:R3:W-:Y:S04]  /*1a8b0*/  STL [R1+0x158], R3 ;  /* 0x0001580301007387 */ /* 0x0007e80000100800 */
[----:B------:R4:W-:Y:S04]  /*1a8c0*/  STL [R1+0x154], R2 ;  /* 0x0001540201007387 */ /* 0x0009e80000100800 */
[----:B------:R-:W2:Y:S04]  /*1a8d0*/  LDL.LU R8, [R1+0x84] ;  /* 0x0000840001087983 */ /* 0x000ea80000300800 */
[----:B------:R-:W2:Y:S04]  /*1a8e0*/  LDL.LU R7, [R1+0x70] ;  /* 0x0000700001077983 */ /* 0x000ea80000300800 */
[----:B------:R-:W2:Y:S04]  /*1a8f0*/  LDL.LU R6, [R1+0x74] ;  /* 0x0000740001067983 */ /* 0x000ea80000300800 */
[----:B0-----:R-:W2:Y:S04]  /*1a900*/  LDL.LU R5, [R1+0x60] ;  /* 0x0000600001057983 */ /* 0x001ea80000300800 */
[----:B-1----:R-:W2:Y:S04]  /*1a910*/  LDL.LU R4, [R1+0x64] ;  /* 0x0000640001047983 */ /* 0x002ea80000300800 */
[----:B---3--:R-:W3:Y:S04]  /*1a920*/  LDL.LU R3, [R1+0x360] ;  /* 0x0003600001037983 */ /* 0x008ee80000300800 */
[----:B----4-:R-:W4:Y:S01]  /*1a930*/  LDL.LU R2, [R1+0x364] ;  /* 0x0003640001027983 */ /* 0x010f220000300800 */
[----:B------:R-:W-:-:S04]  /*1a940*/  MOV R0, R30 ;  /* 0x0000001e00007202 */ /* 0x000fc80000000f00 */
        /* <DEDUP_REMOVED lines=8> */
[----:B------:R-:W-:Y:S02]  /*1a9d0*/  FSEL R10, RZ, -23, P3 ;  /* 0xc1b80000ff0a7808 */ /* 0x000fe40001800000 */
[----:B------:R-:W-:Y:S02]  /*1a9e0*/  FSETP.NEU.AND P3, PT, R21, RZ, PT ;  /* 0x000000ff1500720b */ /* 0x000fe40003f6d000 */
[----:B------:R-:W-:-:S11]  /*1a9f0*/  LOP3.LUT R28, R28, 0xfffffffe, RZ, 0xc0, !PT ;  /* 0xfffffffe1c1c7812 */ /* 0x000fd600078ec0ff */
[----:B------:R-:W-:Y:S02]  /*1aa00*/  @P3 LOP3.LUT R28, R28, 0x1, RZ, 0xfc, !PT ;  /* 0x000000011c1c3812 */ /* 0x000fe400078efcff */
[----:B------:R-:W-:Y:S01]  /*1aa10*/  ISETP.GE.U32.AND P3, PT, R13, 0x7f800000, PT ;  /* 0x7f8000000d00780c */ /* 0x000fe20003f66070 */
[----:B--2---:R-:W-:-:S04]  /*1aa20*/  @P4 FMUL R9, R9, 0.25 ;  /* 0x3e80000009094820 */ /* 0x004fc80000400000 */
[----:B------:R-:W-:Y:S01]  /*1aa30*/  @!P5 FMUL R9, R9, 16777216 ;  /* 0x4b8000000909d820 */ /* 0x000fe20000400000 */
[----:B------:R-:W-:Y:S01]  /*1aa40*/  @P4 FMUL R8, R8, 0.25 ;  /* 0x3e80000008084820 */ /* 0x000fe20000400000 */
[----:B------:R-:W-:Y:S01]  /*1aa50*/  @P4 FMUL R6, R6, 0.25 ;  /* 0x3e80000006064820 */ /* 0x000fe20000400000 */
[----:B------:R-:W-:Y:S01]  /*1aa60*/  @P4 FMUL R5, R5, 0.25 ;  /* 0x3e80000005054820 */ /* 0x000fe20000400000 */
[----:B------:R-:W-:Y:S01]  /*1aa70*/  @P4 FMUL R4, R4, 0.25 ;  /* 0x3e80000004044820 */ /* 0x000fe20000400000 */
[----:B---3--:R-:W-:Y:S01]  /*1aa80*/  @P4 FMUL R3, R3, 0.25 ;  /* 0x3e80000003034820 */ /* 0x008fe20000400000 */
[----:B----4-:R-:W-:-:S03]  /*1aa90*/  @P4 FMUL R2, R2, 0.25 ;  /* 0x3e80000002024820 */ /* 0x010fc60000400000 */
[----:B------:R-:W-:Y:S01]  /*1aaa0*/  @!P5 FMUL R3, R3, 16777216 ;  /* 0x4b8000000303d820 */ /* 0x000fe20000400000 */
[----:B------:R-:W-:Y:S01]  /*1aab0*/  @!P5 FMUL R2, R2, 16777216 ;  /* 0x4b8000000202d820 */ /* 0x000fe20000400000 */
[----:B------:R-:W-:Y:S01]  /*1aac0*/  @!P5 FMUL R4, R4, 16777216 ;  /* 0x4b8000000404d820 */ /* 0x000fe20000400000 */
[----:B------:R-:W-:Y:S02]  /*1aad0*/  @!P5 FMUL R5, R5, 16777216 ;  /* 0x4b8000000505d820 */ /* 0x000fe40000400000 */
[C---:B0-----:R-:W-:Y:S01]  /*1aae0*/  FMUL R11, R0.reuse, R2 ;  /* 0x00000002000b7220 */ /* 0x041fe20000400000 */
[----:B------:R-:W-:Y:S01]  /*1aaf0*/  FMUL R2, R0, R3 ;  /* 0x0000000300027220 */ /* 0x000fe20000400000 */
[----:B------:R-:W-:Y:S01]  /*1ab00*/  @!P5 FMUL R6, R6, 16777216 ;  /* 0x4b8000000606d820 */ /* 0x000fe20000400000 */
[----:B------:R-:W-:Y:S01]  /*1ab10*/  @P4 FMUL R7, R7, 0.25 ;  /* 0x3e80000007074820 */ /* 0x000fe20000400000 */
[C---:B------:R-:W-:Y:S01]  /*1ab20*/  FMUL R4, R0.reuse, R4 ;  /* 0x0000000400047220 */ /* 0x040fe20000400000 */
[----:B------:R-:W-:Y:S01]  /*1ab30*/  STL [R1+0x254], R11 ;  /* 0x0002540b01007387 */ /* 0x000fe20000100800 */
[----:B------:R-:W-:-:S03]  /*1ab40*/  FMUL R3, R0, R5 ;  /* 0x0000000500037220 */ /* 0x000fc60000400000 */
[----:B------:R0:W-:Y:S01]  /*1ab50*/  STL [R1+0x248], R2 ;  /* 0x0002480201007387 */ /* 0x0001e20000100800 */
[----:B------:R-:W-:Y:S01]  /*1ab60*/  @!P5 FMUL R7, R7, 16777216 ;  /* 0x4b8000000707d820 */ /* 0x000fe20000400000 */
[----:B------:R-:W-:Y:S02]  /*1ab70*/  @!P5 FMUL R8, R8, 16777216 ;  /* 0x4b8000000808d820 */ /* 0x000fe40000400000 */
[----:B------:R1:W-:Y:S01]  /*1ab80*/  STL [R1+0x244], R4 ;  /* 0x0002440401007387 */ /* 0x0003e20000100800 */
[----:B0-----:R-:W-:-:S03]  /*1ab90*/  FMUL R2, R0, R6 ;  /* 0x0000000600027220 */ /* 0x001fc60000400000 */
[----:B------:R0:W-:Y:S01]  /*1aba0*/  STL [R1+0x23c], R3 ;  /* 0x00023c0301007387 */ /* 0x0001e20000100800 */
[----:B-1----:R-:W-:-:S03]  /*1abb0*/  FMUL R4, R0, R7 ;  /* 0x0000000700047220 */ /* 0x002fc60000400000 */
[----:B------:R1:W-:Y:S01]  /*1abc0*/  STL [R1+0x148], R2 ;  /* 0x0001480201007387 */ /* 0x0003e20000100800 */
[C---:B0-----:R-:W-:Y:S01]  /*1abd0*/  FMUL R3, R0.reuse, R8 ;  /* 0x0000000800037220 */ /* 0x041fe20000400000 */
[----:B-1----:R-:W-:Y:S01]  /*1abe0*/  FMUL R2, R0, R9 ;  /* 0x0000000900027220 */ /* 0x002fe20000400000 */
[C---:B------:R-:W-:Y:S01]  /*1abf0*/  IADD3 R0, PT, PT, R13.reuse, -0x3f3504f3, RZ ;  /* 0xc0cafb0d0d007810 */ /* 0x040fe20007ffe0ff */
[----:B------:R-:W-:Y:S03]  /*1ac00*/  STL [R1+0x144], R4 ;  /* 0x0001440401007387 */ /* 0x000fe60000100800 */
[----:B------:R-:W-:Y:S01]  /*1ac10*/  LOP3.LUT R0, R0, 0xff800000, RZ, 0xc0, !PT ;  /* 0xff80000000007812 */ /* 0x000fe200078ec0ff */
[----:B------:R-:W2:Y:S04]  /*1ac20*/  LDL.LU.64 R30, [R1+0x120] ;  /* 0x00012000011e7983 */ /* 0x000ea80000300a00 */
[----:B------:R-:W-:Y:S04]  /*1ac30*/  STL [R1+0x140], R3 ;  /* 0x0001400301007387 */ /* 0x000fe80000100800 */
[----:B------:R0:W-:Y:S02]  /*1ac40*/  STL [R1+0x13c], R2 ;  /* 0x00013c0201007387 */ /* 0x0001e40000100800 */
[----:B0-----:R-:W-:Y:S01]  /*1ac50*/  I2FP.F32.S32 R2, R0 ;  /* 0x0000000000027245 */ /* 0x001fe20000201400 */
[----:B------:R-:W-:-:S04]  /*1ac60*/  IMAD.IADD R0, R13, 0x1, -R0 ;  /* 0x000000010d007824 */ /* 0x000fc800078e0a00 */
[----:B------:R-:W-:Y:S01]  /*1ac70*/  FADD R0, R0, -1 ;  /* 0xbf80000000007421 */ /* 0x000fe20000000000 */
[----:B------:R-:W-:Y:S02]  /*1ac80*/  FFMA.FTZ R3, R2, 1.1920928955078125e-07, R10 ;  /* 0x3400000002037823 */ /* 0x000fe4000001000a */
[----:B------:R-:W3:Y:S01]  /*1ac90*/  LDL.LU R10, [R1+0x358] ;  /* 0x00035800010a7983 */ /* 0x000ee20000300800 */
[----:B------:R-:W-:-:S03]  /*1aca0*/  FFMA.FTZ R2, R0, R26, -0.16845393180847167969 ;  /* 0xbe2c7f3000027423 */ /* 0x000fc6000001001a */
[----:B------:R-:W4:Y:S01]  /*1acb0*/  LDL.LU R9, [R1+0x35c] ;  /* 0x00035c0001097983 */ /* 0x000f220000300800 */
[----:B------:R-:W-:-:S03]  /*1acc0*/  FFMA.FTZ R2, R0, R2, 0.1716887056827545166 ;  /* 0x3e2fcf2a00027423 */ /* 0x000fc60000010002 */
[----:B------:R-:W4:Y:S01]  /*1acd0*/  LDL.LU R8, [R1+0x348] ;  /* 0x0003480001087983 */ /* 0x000f220000300800 */
[----:B------:R-:W-:-:S03]  /*1ace0*/  FFMA.FTZ R2, R0, R2, -0.17900948226451873779 ;  /* 0xbe374e4300027423 */ /* 0x000fc60000010002 */
[----:B------:R-:W4:Y:S01]  /*1acf0*/  LDL.LU R7, [R1+0x34c] ;  /* 0x00034c0001077983 */ /* 0x000f220000300800 */
[----:B------:R-:W-:-:S03]  /*1ad00*/  FFMA.FTZ R2, R0, R2, 0.20512372255325317383 ;  /* 0x3e520bf400027423 */ /* 0x000fc60000010002 */
[----:B------:R-:W4:Y:S01]  /*1ad10*/  LDL.LU R6, [R1+0x338] ;  /* 0x0003380001067983 */ /* 0x000f220000300800 */
[----:B------:R-:W-:-:S03]  /*1ad20*/  FFMA.FTZ R2, R0, R2, -0.24046532809734344482 ;  /* 0xbe763c8b00027423 */ /* 0x000fc60000010002 */
[----:B------:R-:W4:Y:S01]  /*1ad30*/  LDL.LU R5, [R1+0x33c] ;  /* 0x00033c0001057983 */ /* 0x000f220000300800 */
[----:B------:R-:W-:-:S03]  /*1ad40*/  FFMA.FTZ R2, R0, R2, 0.28857114911079406738 ;  /* 0x3e93bf9900027423 */ /* 0x000fc60000010002 */
[----:B------:R-:W4:Y:S01]  /*1ad50*/  LDL.LU R4, [R1+0x328] ;  /* 0x0003280001047983 */ /* 0x000f220000300800 */
[----:B------:R-:W-:-:S04]  /*1ad60*/  FFMA.FTZ R2, R0, R2, -0.36067417263984680176 ;  /* 0xbeb8aa4900027423 */ /* 0x000fc80000010002 */
[----:B------:R-:W-:-:S04]  /*1ad70*/  FFMA.FTZ R2, R0, R2, 0.48089820146560668945 ;  /* 0x3ef6384a00027423 */ /* 0x000fc80000010002 */
[----:B------:R-:W-:-:S04]  /*1ad80*/  FFMA.FTZ R2, R0, R2, -0.72134751081466674805 ;  /* 0xbf38aa3b00027423 */ /* 0x000fc80000010002 */
[----:B------:R-:W-:-:S04]  /*1ad90*/  FMUL R2, R0, R2 ;  /* 0x0000000200027220 */ /* 0x000fc80000400000 */
[----:B------:R-:W-:-:S04]  /*1ada0*/  FMUL R2, R0, R2 ;  /* 0x0000000200027220 */ /* 0x000fc80000400000 */
[----:B------:R-:W-:-:S04]  /*1adb0*/  FFMA.FTZ R0, R0, 1.4426950216293334961, R2 ;  /* 0x3fb8aa3b00007823 */ /* 0x000fc80000010002 */
[----:B------:R-:W-:Y:S01]  /*1adc0*/  FADD R81, R3, R0 ;  /* 0x0000000003517221 */ /* 0x000fe20000000000 */
[----:B------:R-:W-:-:S05]  /*1add0*/  @P3 MOV R0, 0x7f800000 ;  /* 0x7f80000000003802 */ /* 0x000fca0000000f00 */
[----:B------:R-:W-:Y:S01]  /*1ade0*/  @P3 FFMA.FTZ R81, R13, R0, +INF ;  /* 0x7f8000000d513423 */ /* 0x000fe20000010000 */
[----:B------:R-:W-:-:S05]  /*1adf0*/  VIADD R0, R15, 0xc0cafb0d ;  /* 0xc0cafb0d0f007836 */ /* 0x000fca0000000000 */
[----:B------:R-:W-:-:S04]  /*1ae00*/  LOP3.LUT R0, R0, 0xff800000, RZ, 0xc0, !PT ;  /* 0xff80000000007812 */ /* 0x000fc800078ec0ff */
[-C--:B------:R-:W-:Y:S02]  /*1ae10*/  I2FP.F32.S32 R2, R0.reuse ;  /* 0x0000000000027245 */ /* 0x080fe40000201400 */
[----:B------:R-:W-:Y:S02]  /*1ae20*/  IADD3 R0, PT, PT, R15, -R0, RZ ;  /* 0x800000000f007210 */ /* 0x000fe40007ffe0ff */
[----:B------:R-:W-:-:S03]  /*1ae30*/  FSEL R3, RZ, -23, P2 ;  /* 0xc1b80000ff037808 */ /* 0x000fc60001000000 */
[----:B------:R-:W-:Y:S02]  /*1ae40*/  FADD R0, R0, -1 ;  /* 0xbf80000000007421 */ /* 0x000fe40000000000 */
[----:B------:R-:W-:Y:S02]  /*1ae50*/  FFMA.FTZ R3, R2, 1.1920928955078125e-07, R3 ;  /* 0x3400000002037823 */ /* 0x000fe40000010003 */
        /* <DEDUP_REMOVED lines=30> */
[----:B------:R-:W-:Y:S01]  /*1b040*/  @P3 FMUL R6, R6, 0.25 ;  /* 0x3e80000006063820 */ /* 0x000fe20000400000 */
[----:B------:R-:W-:Y:S01]  /*1b050*/  @P3 FMUL R5, R5, 0.25 ;  /* 0x3e80000005053820 */ /* 0x000fe20000400000 */
[----:B------:R-:W-:-:S03]  /*1b060*/  @P3 FMUL R4, R4, 0.25 ;  /* 0x3e80000004043820 */ /* 0x000fc60000400000 */
[----:B------:R-:W-:Y:S01]  /*1b070*/  @!P4 FMUL R5, R5, 16777216 ;  /* 0x4b8000000505c820 */ /* 0x000fe20000400000 */
[----:B------:R-:W-:Y:S01]  /*1b080*/  @!P4 FMUL R4, R4, 16777216 ;  /* 0x4b8000000404c820 */ /* 0x000fe20000400000 */
[----:B------:R-:W-:Y:S01]  /*1b090*/  @!P4 FMUL R6, R6, 16777216 ;  /* 0x4b8000000606c820 */ /* 0x000fe20000400000 */
[----:B------:R-:W-:Y:S02]  /*1b0a0*/  @!P4 FMUL R7, R7, 16777216 ;  /* 0x4b8000000707c820 */ /* 0x000fe40000400000 */
[C---:B0-----:R-:W-:Y:S01]  /*1b0b0*/  FMUL R11, R2.reuse, R4 ;  /* 0x00000004020b7220 */ /* 0x041fe20000400000 */
[----:B------:R-:W-:Y:S01]  /*1b0c0*/  FMUL R4, R2, R5 ;  /* 0x0000000502047220 */ /* 0x000fe20000400000 */
        /* <DEDUP_REMOVED lines=27> */
[----:B------:R-:W-:-:S02]  /*1b280*/  FSETP.NEU.AND P4, PT, R23, RZ, PT ;  /* 0x000000ff1700720b */ /* 0x000fc40003f8d000 */
[----:B------:R-:W-:Y:S02]  /*1b290*/  LOP3.LUT R28, R28, 0xffdfffff, RZ, 0xc0, !PT ;  /* 0xffdfffff1c1c7812 */ /* 0x000fe400078ec0ff */
[----:B------:R-:W-:-:S04]  /*1b2a0*/  MOV R0, R30 ;  /* 0x0000001e00007202 */ /* 0x000fc80000000f00 */
[----:B------:R-:W-:-:S05]  /*1b2b0*/  FSETP.GEU.AND P5, PT, |R0|, 1.175494350822287508e-38, PT ;  /* 0x008000000000780b */ /* 0x000fca0003fae200 */
[----:B------:R-:W-:Y:S02]  /*1b2c0*/  @P4 LOP3.LUT R28, R28, 0x200000, RZ, 0xfc, !PT ;  /* 0x002000001c1c4812 */ /* 0x000fe400078efcff */
[C---:B------:R-:W-:Y:S01]  /*1b2d0*/  FSETP.GT.AND P4, PT, |R0|.reuse, 8.50705917302346158658e+37, PT ;  /* 0x7e8000000000780b */ /* 0x040fe20003f84200 */
[C---:B------:R-:W-:Y:S01]  /*1b2e0*/  FMUL R11, R0.reuse, 8388608 ;  /* 0x4b000000000b7820 */ /* 0x040fe20000400000 */
[----:B------:R-:W-:-:S04]  /*1b2f0*/  FSETP.GEU.AND P3, PT, R0, 1.175494350822287508e-38, PT ;  /* 0x008000000000780b */ /* 0x000fc80003f6e000 */
[----:B------:R-:W-:-:S07]  /*1b300*/  FSEL R11, R11, R0, !P3 ;  /* 0x000000000b0b7208 */ /* 0x000fce0005800000 */
        /* <DEDUP_REMOVED lines=86> */
[----:B------:R-:W4:Y:S04]  /*1b870*/  LDL.LU R3, [R1+0x2f8] ;  /* 0x0002f80001037983 */ /* 0x000f280000300800 */
[----:B------:R-:W4:Y:S04]  /*1b880*/  LDL.LU R4, [R1+0x2fc] ;  /* 0x0002fc0001047983 */ /* 0x000f280000300800 */
[----:B------:R-:W4:Y:S04]  /*1b890*/  LDL.LU R5, [R1+0x2e8] ;  /* 0x0002e80001057983 */ /* 0x000f280000300800 */
        /* <DEDUP_REMOVED lines=16> */
[----:B------:R-:W-:-:S03]  /*1b9a0*/  @P3 FMUL R7, R7, 0.25 ;  /* 0x3e80000007073820 */ /* 0x000fc60000400000 */
[----:B------:R-:W-:Y:S01]  /*1b9b0*/  @!P4 FMUL R8, R8, 16777216 ;  /* 0x4b8000000808c820 */ /* 0x000fe20000400000 */
[----:B------:R-:W-:Y:S01]  /*1b9c0*/  @!P4 FMUL R7, R7, 16777216 ;  /* 0x4b8000000707c820 */ /* 0x000fe20000400000 */
[----:B------:R-:W-:Y:S01]  /*1b9d0*/  @!P4 FMUL R9, R9, 16777216 ;  /* 0x4b8000000909c820 */ /* 0x000fe20000400000 */
[----:B------:R-:W-:Y:S01]  /*1b9e0*/  @!P4 FMUL R10, R10, 16777216 ;  /* 0x4b8000000a0ac820 */ /* 0x000fe20000400000 */
[----:B------:R-:W-:Y:S01]  /*1b9f0*/  @P3 FMUL R3, R3, 0.25 ;  /* 0x3e80000003033820 */ /* 0x000fe20000400000 */
[----:B------:R-:W-:Y:S01]  /*1ba00*/  @P3 FMUL R4, R4, 0.25 ;  /* 0x3e80000004043820 */ /* 0x000fe20000400000 */
[----:B------:R-:W-:Y:S01]  /*1ba10*/  @P3 FMUL R5, R5, 0.25 ;  /* 0x3e80000005053820 */ /* 0x000fe20000400000 */
[----:B------:R-:W-:-:S03]  /*1ba20*/  @P3 FMUL R6, R6, 0.25 ;  /* 0x3e80000006063820 */ /* 0x000fc60000400000 */
[----:B------:R-:W-:Y:S01]  /*1ba30*/  @!P4 FMUL R5, R5, 16777216 ;  /* 0x4b8000000505c820 */ /* 0x000fe20000400000 */
[----:B------:R-:W-:Y:S01]  /*1ba40*/  @!P4 FMUL R4, R4, 16777216 ;  /* 0x4b8000000404c820 */ /* 0x000fe20000400000 */
[----:B------:R-:W-:Y:S01]  /*1ba50*/  @!P4 FMUL R6, R6, 16777216 ;  /* 0x4b8000000606c820 */ /* 0x000fe20000400000 */
[----:B------:R-:W-:-:S03]  /*1ba60*/  @!P4 FMUL R3, R3, 16777216 ;  /* 0x4b8000000303c820 */ /* 0x000fc60000400000 */
[C---:B0-----:R-:W-:Y:S01]  /*1ba70*/  FMUL R12, R2.reuse, R6 ;  /* 0x00000006020c7220 */ /* 0x041fe20000400000 */
[C---:B------:R-:W-:Y:S01]  /*1ba80*/  FMUL R6, R2.reuse, R5 ;  /* 0x0000000502067220 */ /* 0x040fe20000400000 */
[C---:B------:R-:W-:Y:S01]  /*1ba90*/  FMUL R5, R2.reuse, R4 ;  /* 0x0000000402057220 */ /* 0x040fe20000400000 */
[C---:B------:R-:W-:Y:S01]  /*1baa0*/  FMUL R4, R2.reuse, R3 ;  /* 0x0000000302047220 */ /* 0x040fe20000400000 */
[C---:B------:R-:W-:Y:S01]  /*1bab0*/  FMUL R3, R2.reuse, R7 ;  /* 0x0000000702037220 */ /* 0x040fe20000400000 */
[----:B------:R-:W-:Y:S04]  /*1bac0*/  STL [R1+0x150], R12 ;  /* 0x0001500c01007387 */ /* 0x000fe80000100800 */
[----:B------:R-:W-:Y:S04]  /*1bad0*/  STL [R1+0x14c], R6 ;  /* 0x00014c0601007387 */ /* 0x000fe80000100800 */
[----:B------:R0:W-:Y:S04]  /*1bae0*/  STL [R1+0x12c], R5 ;  /* 0x00012c0501007387 */ /* 0x0001e80000100800 */
[----:B------:R1:W-:Y:S04]  /*1baf0*/  STL [R1+0x128], R4 ;  /* 0x0001280401007387 */ /* 0x0003e80000100800 */
[----:B------:R2:W-:Y:S01]  /*1bb00*/  STL [R1+0xc4], R3 ;  /* 0x0000c40301007387 */ /* 0x0005e20000100800 */
[C---:B0-----:R-:W-:Y:S01]  /*1bb10*/  FMUL R5, R2.reuse, R8 ;  /* 0x0000000802057220 */ /* 0x041fe20000400000 */
[----:B-1----:R-:W-:-:S04]  /*1bb20*/  FMUL R4, R2, R9 ;  /* 0x0000000902047220 */ /* 0x002fc80000400000 */
[----:B------:R-:W-:Y:S01]  /*1bb30*/  STL [R1+0xc0], R5 ;  /* 0x0000c00501007387 */ /* 0x000fe20000100800 */
[----:B--2---:R-:W-:-:S03]  /*1bb40*/  FMUL R3, R2, R10 ;  /* 0x0000000a02037220 */ /* 0x004fc60000400000 */
[----:B------:R-:W2:Y:S04]  /*1bb50*/  LDL.LU R2, [R1+0x310] ;  /* 0x0003100001027983 */ /* 0x000ea80000300800 */
[----:B------:R-:W-:Y:S04]  /*1bb60*/  STL [R1+0xbc], R4 ;  /* 0x0000bc0401007387 */ /* 0x000fe80000100800 */
[----:B------:R0:W-:Y:S04]  /*1bb70*/  STL [R1+0xb8], R3 ;  /* 0x0000b80301007387 */ /* 0x0001e80000100800 */
[----:B0-----:R-:W3:Y:S04]  /*1bb80*/  LDL.LU R3, [R1+0x314] ;  /* 0x0003140001037983 */ /* 0x001ee80000300800 */
[----:B------:R-:W4:Y:S04]  /*1bb90*/  LDL.LU R4, [R1+0x300] ;  /* 0x0003000001047983 */ /* 0x000f280000300800 */
[----:B------:R-:W4:Y:S04]  /*1bba0*/  LDL.LU R5, [R1+0x304] ;  /* 0x0003040001057983 */ /* 0x000f280000300800 */
[----:B------:R-:W4:Y:S04]  /*1bbb0*/  LDL.LU R6, [R1+0x2f0] ;  /* 0x0002f00001067983 */ /* 0x000f280000300800 */
[----:B------:R-:W4:Y:S04]  /*1bbc0*/  LDL.LU R7, [R1+0x2f4] ;  /* 0x0002f40001077983 */ /* 0x000f280000300800 */
[----:B------:R-:W4:Y:S04]  /*1bbd0*/  LDL.LU R8, [R1+0x2e0] ;  /* 0x0002e00001087983 */ /* 0x000f280000300800 */
[----:B------:R-:W4:Y:S01]  /*1bbe0*/  LDL.LU R9, [R1+0x2e4] ;  /* 0x0002e40001097983 */ /* 0x000f220000300800 */
        /* <DEDUP_REMOVED lines=18> */
[----:B------:R-:W-:-:S04]  /*1bd10*/  @!P5 FMUL R2, R2, 16777216 ;  /* 0x4b8000000202d820 */ /* 0x000fc80000400000 */
[----:B0-----:R-:W-:Y:S01]  /*1bd20*/  FMUL R2, R0, R2 ;  /* 0x0000000200027220 */ /* 0x001fe20000400000 */
        /* <DEDUP_REMOVED lines=10> */
[----:B------:R-:W-:Y:S01]  /*1bdd0*/  @!P5 FMUL R6, R6, 16777216 ;  /* 0x4b8000000606d820 */ /* 0x000fe20000400000 */
[----:B------:R-:W-:Y:S01]  /*1bde0*/  @!P5 FMUL R5, R5, 16777216 ;  /* 0x4b8000000505d820 */ /* 0x000fe20000400000 */
[----:B------:R-:W-:Y:S01]  /*1bdf0*/  @!P5 FMUL R4, R4, 16777216 ;  /* 0x4b8000000404d820 */ /* 0x000fe20000400000 */
[C---:B------:R-:W-:Y:S01]  /*1be00*/  FMUL R9, R0.reuse, R9 ;  /* 0x0000000900097220 */ /* 0x040fe20000400000 */
[----:B------:R-:W-:Y:S01]  /*1be10*/  @!P5 FMUL R3, R3, 16777216 ;  /* 0x4b8000000303d820 */ /* 0x000fe20000400000 */
[C---:B------:R-:W-:Y:S01]  /*1be20*/  FMUL R8, R0.reuse, R8 ;  /* 0x0000000800087220 */ /* 0x040fe20000400000 */
[C---:B------:R-:W-:Y:S01]  /*1be30*/  FMUL R7, R0.reuse, R7 ;  /* 0x0000000700077220 */ /* 0x040fe20000400000 */
[C---:B------:R-:W-:Y:S01]  /*1be40*/  FMUL R6, R0.reuse, R6 ;  /* 0x0000000600067220 */ /* 0x040fe20000400000 */
[C---:B------:R-:W-:Y:S01]  /*1be50*/  FMUL R5, R0.reuse, R5 ;  /* 0x0000000500057220 */ /* 0x040fe20000400000 */
[----:B------:R-:W-:Y:S01]  /*1be60*/  STL [R1+0x11c], R9 ;  /* 0x00011c0901007387 */ /* 0x000fe20000100800 */
[C---:B------:R-:W-:Y:S01]  /*1be70*/  FMUL R4, R0.reuse, R4 ;  /* 0x0000000400047220 */ /* 0x040fe20000400000 */
[----:B------:R-:W-:Y:S01]  /*1be80*/  FMUL R3, R0, R3 ;  /* 0x0000000300037220 */ /* 0x000fe20000400000 */
[----:B------:R-:W-:Y:S01]  /*1be90*/  IADD3 R0, PT, PT, R12, -0x3f3504f3, RZ ;  /* 0xc0cafb0d0c007810 */ /* 0x000fe20007ffe0ff */
[----:B------:R-:W-:Y:S04]  /*1bea0*/  STL [R1+0x118], R8 ;  /* 0x0001180801007387 */ /* 0x000fe80000100800 */
[----:B------:R-:W-:Y:S01]  /*1beb0*/  STL [R1+0x114], R7 ;  /* 0x0001140701007387 */ /* 0x000fe20000100800 */
[----:B------:R-:W-:-:S03]  /*1bec0*/  LOP3.LUT R0, R0, 0xff800000, RZ, 0xc0, !PT ;  /* 0xff80000000007812 */ /* 0x000fc600078ec0ff */
[----:B------:R-:W-:Y:S04]  /*1bed0*/  STL [R1+0x110], R6 ;  /* 0x0001100601007387 */ /* 0x000fe80000100800 */
[----:B------:R-:W-:Y:S04]  /*1bee0*/  STL [R1+0xa4], R5 ;  /* 0x0000a40501007387 */ /* 0x000fe80000100800 */
[----:B------:R-:W-:Y:S04]  /*1bef0*/  STL [R1+0xa0], R4 ;  /* 0x0000a00401007387 */ /* 0x000fe80000100800 */
[----:B------:R-:W2:Y:S04]  /*1bf00*/  LDL.LU.64 R30, [R1+0x170] ;  /* 0x00017000011e7983 */ /* 0x000ea80000300a00 */
[----:B------:R-:W-:Y:S04]  /*1bf10*/  STL [R1+0x9c], R3 ;  /* 0x00009c0301007387 */ /* 0x000fe80000100800 */
[----:B------:R0:W-:Y:S02]  /*1bf20*/  STL [R1+0x98], R2 ;  /* 0x0000980201007387 */ /* 0x0001e40000100800 */
[----:B0-----:R-:W-:Y:S01]  /*1bf30*/  I2FP.F32.S32 R2, R0 ;  /* 0x0000000000027245 */ /* 0x001fe20000201400 */
[----:B------:R-:W-:-:S04]  /*1bf40*/  IMAD.IADD R0, R12, 0x1, -R0 ;  /* 0x000000010c007824 */ /* 0x000fc800078e0a00 */
        /* <DEDUP_REMOVED lines=38> */
[----:B------:R-:W4:Y:S04]  /*1c1b0*/  LDL.LU R4, [R1+0x2dc] ;  /* 0x0002dc0001047983 */ /* 0x000f280000300800 */
[----:B------:R-:W4:Y:S04]  /*1c1c0*/  LDL.LU R5, [R1+0x2c8] ;  /* 0x0002c80001057983 */ /* 0x000f280000300800 */
[----:B------:R-:W4:Y:S04]  /*1c1d0*/  LDL.LU R6, [R1+0x2cc] ;  /* 0x0002cc0001067983 */ /* 0x000f280000300800 */
        /* <DEDUP_REMOVED lines=30> */
[C---:B0-----:R-:W-:Y:S01]  /*1c3c0*/  FMUL R10, R0.reuse, R10 ;  /* 0x0000000a000a7220 */ /* 0x041fe20000400000 */
[C---:B------:R-:W-:Y:S01]  /*1c3d0*/  FMUL R9, R0.reuse, R9 ;  /* 0x0000000900097220 */ /* 0x040fe20000400000 */
[----:B------:R-:W-:Y:S01]  /*1c3e0*/  FMUL R8, R0, R8 ;  /* 0x0000000800087220 */ /* 0x000fe20000400000 */
[----:B------:R-:W-:Y:S01]  /*1c3f0*/  @!P4 FMUL R4, R4, 16777216 ;  /* 0x4b8000000404c820 */ /* 0x000fe20000400000 */
[C---:B------:R-:W-:Y:S01]  /*1c400*/  FMUL R7, R0.reuse, R7 ;  /* 0x0000000700077220 */ /* 0x040fe20000400000 */
[----:B------:R-:W-:Y:S01]  /*1c410*/  @!P4 FMUL R3, R3, 16777216 ;  /* 0x4b8000000303c820 */ /* 0x000fe20000400000 */
[C---:B------:R-:W-:Y:S01]  /*1c420*/  FMUL R6, R0.reuse, R6 ;  /* 0x0000000600067220 */ /* 0x040fe20000400000 */
[----:B------:R-:W-:Y:S01]  /*1c430*/  STL [R1+0xf8], R10 ;  /* 0x0000f80a01007387 */ /* 0x000fe20000100800 */
[C---:B------:R-:W-:Y:S01]  /*1c440*/  FMUL R5, R0.reuse, R5 ;  /* 0x0000000500057220 */ /* 0x040fe20000400000 */
[----:B------:R-:W-:-:S02]  /*1c450*/  FMUL R4, R0, R4 ;  /* 0x0000000400047220 */ /* 0x000fc40000400000 */
[----:B------:R-:W-:Y:S01]  /*1c460*/  STL [R1+0xf4], R9 ;  /* 0x0000f40901007387 */ /* 0x000fe20000100800 */
[----:B------:R-:W-:-:S03]  /*1c470*/  FMUL R3, R0, R3 ;  /* 0x0000000300037220 */ /* 0x000fc60000400000 */
[----:B------:R-:W-:Y:S04]  /*1c480*/  STL [R1+0xf0], R8 ;  /* 0x0000f00801007387 */ /* 0x000fe80000100800 */
[----:B------:R-:W-:Y:S04]  /*1c490*/  STL [R1+0xec], R7 ;  /* 0x0000ec0701007387 */ /* 0x000fe80000100800 */
[----:B------:R-:W-:Y:S04]  /*1c4a0*/  STL [R1+0x84], R6 ;  /* 0x0000840601007387 */ /* 0x000fe80000100800 */
[----:B------:R-:W-:Y:S04]  /*1c4b0*/  STL [R1+0x80], R5 ;  /* 0x0000800501007387 */ /* 0x000fe80000100800 */
        /* <DEDUP_REMOVED lines=45> */
[C---:B------:R-:W-:Y:S01]  /*1c790*/  FMUL R7, R2.reuse, R7 ;  /* 0x0000000702077220 */ /* 0x040fe20000400000 */
[C---:B------:R-:W-:Y:S01]  /*1c7a0*/  FMUL R6, R2.reuse, R6 ;  /* 0x0000000602067220 */ /* 0x040fe20000400000 */
[C---:B------:R-:W-:Y:S01]  /*1c7b0*/  FMUL R5, R2.reuse, R5 ;  /* 0x0000000502057220 */ /* 0x040fe20000400000 */
[C---:B------:R-:W-:Y:S01]  /*1c7c0*/  FMUL R4, R2.reuse, R4 ;  /* 0x0000000402047220 */ /* 0x040fe20000400000 */
[C---:B------:R-:W-:Y:S01]  /*1c7d0*/  FMUL R3, R2.reuse, R3 ;  /* 0x0000000302037220 */ /* 0x040fe20000400000 */
[----:B------:R-:W-:Y:S01]  /*1c7e0*/  STL [R1+0xd8], R9 ;  /* 0x0000d80901007387 */ /* 0x000fe20000100800 */
[----:B------:R-:W-:Y:S01]  /*1c7f0*/  FMUL R2, R2, R0 ;  /* 0x0000000002027220 */ /* 0x000fe20000400000 */
[----:B------:R-:W-:-:S02]  /*1c800*/  IADD3 R0, PT, PT, R15, -0x3f3504f3, RZ ;  /* 0xc0cafb0d0f007810 */ /* 0x000fc40007ffe0ff */
        /* <DEDUP_REMOVED lines=79> */
[----:B------:R-:W-:Y:S01]  /*1cd00*/  @P3 FMUL R6, R6, 0.25 ;  /* 0x3e80000006063820 */ /* 0x000fe20000400000 */
[C---:B0-----:R-:W-:Y:S01]  /*1cd10*/  FMUL R9, R0.reuse, R9 ;  /* 0x0000000900097220 */ /* 0x041fe20000400000 */
[C---:B------:R-:W-:Y:S01]  /*1cd20*/  FMUL R10, R0.reuse, R10 ;  /* 0x0000000a000a7220 */ /* 0x040fe20000400000 */
[C---:B------:R-:W-:Y:S01]  /*1cd30*/  FMUL R8, R0.reuse, R8 ;  /* 0x0000000800087220 */ /* 0x040fe20000400000 */
[----:B------:R-:W-:Y:S01]  /*1cd40*/  FMUL R7, R0, R7 ;  /* 0x0000000700077220 */ /* 0x000fe20000400000 */
[----:B------:R-:W-:Y:S01]  /*1cd50*/  @!P4 FMUL R6, R6, 16777216 ;  /* 0x4b8000000606c820 */ /* 0x000fe20000400000 */
[----:B------:R-:W-:Y:S01]  /*1cd60*/  @!P4 FMUL R5, R5, 16777216 ;  /* 0x4b8000000505c820 */ /* 0x000fe20000400000 */
[----:B------:R-:W-:Y:S01]  /*1cd70*/  @!P4 FMUL R4, R4, 16777216 ;  /* 0x4b8000000404c820 */ /* 0x000fe20000400000 */
[----:B------:R-:W-:Y:S01]  /*1cd80*/  @!P4 FMUL R3, R3, 16777216 ;  /* 0x4b8000000303c820 */ /* 0x000fe20000400000 */
[----:B------:R-:W-:Y:S01]  /*1cd90*/  STL [R1+0xb4], R10 ;  /* 0x0000b40a01007387 */ /* 0x000fe20000100800 */
[C---:B------:R-:W-:Y:S01]  /*1cda0*/  FMUL R117, R0.reuse, R6 ;  /* 0x0000000600757220 */ /* 0x040fe20000400000 */
[----:B------:R-:W-:-:S02]  /*1cdb0*/  FMUL R95, R0, R5 ;  /* 0x00000005005f7220 */ /* 0x000fc40000400000 */
[----:B------:R-:W-:Y:S01]  /*1cdc0*/  STL [R1+0xb0], R9 ;  /* 0x0000b00901007387 */ /* 0x000fe20000100800 */
[C---:B------:R-:W-:Y:S01]  /*1cdd0*/  FMUL R121, R0.reuse, R4 ;  /* 0x0000000400797220 */ /* 0x040fe20000400000 */
[----:B------:R-:W-:Y:S02]  /*1cde0*/  FMUL R94, R0, R3 ;  /* 0x00000003005e7220 */ /* 0x000fe40000400000 */
[----:B------:R-:W-:Y:S04]  /*1cdf0*/  STL [R1+0xac], R8 ;  /* 0x0000ac0801007387 */ /* 0x000fe80000100800 */
[----:B------:R0:W-:Y:S04]  /*1ce00*/  STL [R1+0xa8], R7 ;  /* 0x0000a80701007387 */ /* 0x0001e80000100800 */
[----:B------:R-:W2:Y:S04]  /*1ce10*/  LDL.LU R0, [R1+0x380] ;  /* 0x0003800001007983 */ /* 0x000ea80000300800 */
[----:B------:R-:W3:Y:S04]  /*1ce20*/  LDL.LU R3, [R1+0x384] ;  /* 0x0003840001037983 */ /* 0x000ee80000300800 */
[----:B------:R-:W4:Y:S04]  /*1ce30*/  LDL.LU R4, [R1+0x370] ;  /* 0x0003700001047983 */ /* 0x000f280000300800 */
[----:B------:R-:W4:Y:S04]  /*1ce40*/  LDL.LU R5, [R1+0x374] ;  /* 0x0003740001057983 */ /* 0x000f280000300800 */
[----:B------:R-:W4:Y:S04]  /*1ce50*/  LDL.LU R6, [R1+0x4e0] ;  /* 0x0004e00001067983 */ /* 0x000f280000300800 */
[----:B0-----:R-:W4:Y:S04]  /*1ce60*/  LDL.LU R7, [R1+0x4e4] ;  /* 0x0004e40001077983 */ /* 0x001f280000300800 */
        /* <DEDUP_REMOVED lines=22> */
[----:B----4-:R-:W-:Y:S02]  /*1cfd0*/  @P4 FMUL R4, R4, 0.25 ;  /* 0x3e80000004044820 */ /* 0x010fe40000400000 */
[----:B0-----:R-:W-:Y:S01]  /*1cfe0*/  FMUL R88, R2, R0 ;  /* 0x0000000002587220 */ /* 0x001fe20000400000 */
[----:B------:R-:W-:Y:S01]  /*1cff0*/  IADD3 R0, PT, PT, R10, -0x3f3504f3, RZ ;  /* 0xc0cafb0d0a007810 */ /* 0x000fe20007ffe0ff */
        /* <DEDUP_REMOVED lines=12> */
[----:B------:R-:W-:Y:S01]  /*1d0c0*/  LOP3.LUT R0, R0, 0xff800000, RZ, 0xc0, !PT ;  /* 0xff80000000007812 */ /* 0x000fe200078ec0ff */
[C---:B------:R-:W-:Y:S01]  /*1d0d0*/  FMUL R9, R2.reuse, R9 ;  /* 0x0000000902097220 */ /* 0x040fe20000400000 */
[C---:B------:R-:W-:Y:S01]  /*1d0e0*/  FMUL R8, R2.reuse, R8 ;  /* 0x0000000802087220 */ /* 0x040fe20000400000 */
[C---:B------:R-:W-:Y:S01]  /*1d0f0*/  FMUL R7, R2.reuse, R7 ;  /* 0x0000000702077220 */ /* 0x040fe20000400000 */
[C---:B------:R-:W-:Y:S01]  /*1d100*/  FMUL R6, R2.reuse, R6 ;  /* 0x0000000602067220 */ /* 0x040fe20000400000 */
[C---:B------:R-:W-:Y:S01]  /*1d110*/  FMUL R92, R2.reuse, R5 ;  /* 0x00000005025c7220 */ /* 0x040fe20000400000 */
[C---:B------:R-:W-:Y:S01]  /*1d120*/  FMUL R91, R2.reuse, R4 ;  /* 0x00000004025b7220 */ /* 0x040fe20000400000 */
[----:B------:R-:W-:Y:S01]  /*1d130*/  FMUL R90, R2, R3 ;  /* 0x00000003025a7220 */ /* 0x000fe20000400000 */
[----:B------:R-:W-:Y:S01]  /*1d140*/  I2FP.F32.S32 R2, R0 ;  /* 0x0000000000027245 */ /* 0x000fe20000201400 */
        /* <DEDUP_REMOVED lines=28> */
[C---:B------:R-:W-:Y:S01]  /*1d310*/  FFMA.FTZ R2, R0.reuse, R2, 0.20512372255325317383 ;  /* 0x3e520bf400027423 */ /* 0x040fe20000010002 */
[----:B------:R-:W-:Y:S03]  /*1d320*/  STL [R1+0x94], R9 ;  /* 0x0000940901007387 */ /* 0x000fe60000100800 */
[C---:B------:R-:W-:Y:S01]  /*1d330*/  FFMA.FTZ R2, R0.reuse, R2, -0.24046532809734344482 ;  /* 0xbe763c8b00027423 */ /* 0x040fe20000010002 */
[----:B------:R-:W-:Y:S03]  /*1d340*/  STL [R1+0x90], R8 ;  /* 0x0000900801007387 */ /* 0x000fe60000100800 */
[C---:B------:R-:W-:Y:S01]  /*1d350*/  FFMA.FTZ R2, R0.reuse, R2, 0.28857114911079406738 ;  /* 0x3e93bf9900027423 */ /* 0x040fe20000010002 */
[----:B------:R-:W2:Y:S03]  /*1d360*/  LDL.LU.64 R30, [R1+0x5e0] ;  /* 0x0005e000011e7983 */ /* 0x000ea60000300a00 */
[----:B------:R-:W-:-:S04]  /*1d370*/  FFMA.FTZ R2, R0, R2, -0.36067417263984680176 ;  /* 0xbeb8aa4900027423 */ /* 0x000fc80000010002 */
[----:B------:R-:W-:-:S04]  /*1d380*/  FFMA.FTZ R2, R0, R2, 0.48089820146560668945 ;  /* 0x3ef6384a00027423 */ /* 0x000fc80000010002 */
[----:B------:R-:W-:-:S04]  /*1d390*/  FFMA.FTZ R2, R0, R2, -0.72134751081466674805 ;  /* 0xbf38aa3b00027423 */ /* 0x000fc80000010002 */
[----:B------:R-:W-:-:S04]  /*1d3a0*/  FMUL R2, R0, R2 ;  /* 0x0000000200027220 */ /* 0x000fc80000400000 */
[C---:B------:R-:W-:Y:S01]  /*1d3b0*/  FMUL R2, R0.reuse, R2 ;  /* 0x0000000200027220 */ /* 0x040fe20000400000 */
[----:B------:R-:W-:Y:S03]  /*1d3c0*/  STL [R1+0x8c], R7 ;  /* 0x00008c0701007387 */ /* 0x000fe60000100800 */
[----:B------:R-:W-:Y:S01]  /*1d3d0*/  FFMA.FTZ R0, R0, 1.4426950216293334961, R2 ;  /* 0x3fb8aa3b00007823 */ /* 0x000fe20000010002 */
[----:B------:R0:W-:Y:S03]  /*1d3e0*/  STL [R1+0x88], R6 ;  /* 0x0000880601007387 */ /* 0x0001e60000100800 */
[----:B------:R-:W-:Y:S02]  /*1d3f0*/  FADD R20, R3, R0 ;  /* 0x0000000003147221 */ /* 0x000fe40000000000 */
[----:B------:R-:W3:Y:S04]  /*1d400*/  LDL.LU R3, [R1+0x4c8] ;  /* 0x0004c80001037983 */ /* 0x000ee80000300800 */
[----:B------:R-:W4:Y:S04]  /*1d410*/  LDL.LU R4, [R1+0x4cc] ;  /* 0x0004cc0001047983 */ /* 0x000f280000300800 */
[----:B------:R-:W4:Y:S04]  /*1d420*/  LDL.LU R5, [R1+0x4b8] ;  /* 0x0004b80001057983 */ /* 0x000f280000300800 */
[----:B0-----:R-:W4:Y:S04]  /*1d430*/  LDL.LU R6, [R1+0x4bc] ;  /* 0x0004bc0001067983 */ /* 0x001f280000300800 */
        /* <DEDUP_REMOVED lines=69> */
[----:B--2---:R-:W-:Y:S01]  /*1d890*/  @P4 FMUL R2, R2, 0.25 ;  /* 0x3e80000002024820 */ /* 0x004fe20000400000 */
        /* <DEDUP_REMOVED lines=22> */
[----:B------:R-:W-:Y:S01]  /*1da00*/  FMUL R76, R0, R2 ;  /* 0x00000002004c7220 */ /* 0x000fe20000400000 */
[----:B------:R-:W-:-:S04]  /*1da10*/  IADD3 R0, PT, PT, R13, -0x3f3504f3, RZ ;  /* 0xc0cafb0d0d007810 */ /* 0x000fc80007ffe0ff */
[----:B------:R-:W-:-:S04]  /*1da20*/  LOP3.LUT R2, R0, 0xff800000, RZ, 0xc0, !PT ;  /* 0xff80000000027812 */ /* 0x000fc800078ec0ff */
[----:B------:R-:W-:Y:S01]  /*1da30*/  I2FP.F32.S32 R0, R2 ;  /* 0x0000000200007245 */ /* 0x000fe20000201400 */
[----:B------:R-:W-:-:S04]  /*1da40*/  IMAD.IADD R2, R13, 0x1, -R2 ;  /* 0x000000010d027824 */ /* 0x000fc800078e0a02 */
        /* <DEDUP_REMOVED lines=11> */
[----:B------:R-:W-:Y:S01]  /*1db00*/  FMUL R3, R2, R3 ;  /* 0x0000000302037220 */ /* 0x000fe20000400000 */
[----:B------:R-:W-:-:S03]  /*1db10*/  FFMA.FTZ R0, R0, 1.1920928955078125e-07, R17 ;  /* 0x3400000000007823 */ /* 0x000fc60000010011 */
[----:B------:R-:W-:Y:S01]  /*1db20*/  FFMA.FTZ R3, R2, 1.4426950216293334961, R3 ;  /* 0x3fb8aa3b02037823 */ /* 0x000fe20000010003 */
[----:B------:R0:W-:Y:S03]  /*1db30*/  STL [R1+0x54], R12 ;  /* 0x0000540c01007387 */ /* 0x0001e60000100800 */
[----:B0-----:R-:W-:Y:S01]  /*1db40*/  FADD R12, R0, R3 ;  /* 0x00000003000c7221 */ /* 0x001fe20000000000 */
[----:B------:R-:W-:Y:S01]  /*1db50*/  VIADD R3, R8, 0xc0cafb0d ;  /* 0xc0cafb0d08037836 */ /* 0x000fe20000000000 */
[----:B------:R-:W-:-:S04]  /*1db60*/  @P3 MOV R0, 0x7f800000 ;  /* 0x7f80000000003802 */ /* 0x000fc80000000f00 */
[----:B------:R-:W-:Y:S01]  /*1db70*/  LOP3.LUT R3, R3, 0xff800000, RZ, 0xc0, !PT ;  /* 0xff80000003037812 */ /* 0x000fe200078ec0ff */
[----:B------:R-:W-:-:S03]  /*1db80*/  @P3 FFMA.FTZ R12, R13, R0, +INF ;  /* 0x7f8000000d0c3423 */ /* 0x000fc60000010000 */
[-C--:B------:R-:W-:Y:S02]  /*1db90*/  I2FP.F32.S32 R2, R3.reuse ;  /* 0x0000000300027245 */ /* 0x080fe40000201400 */
[----:B------:R-:W-:Y:S02]  /*1dba0*/  IADD3 R3, PT, PT, R8, -R3, RZ ;  /* 0x8000000308037210 */ /* 0x000fe40007ffe0ff */
[----:B------:R-:W-:-:S03]  /*1dbb0*/  FSEL R0, RZ, -23, P2 ;  /* 0xc1b80000ff007808 */ /* 0x000fc60001000000 */
[----:B------:R-:W-:Y:S02]  /*1dbc0*/  FADD R3, R3, -1 ;  /* 0xbf80000003037421 */ /* 0x000fe40000000000 */
[----:B------:R-:W-:Y:S02]  /*1dbd0*/  FFMA.FTZ R0, R2, 1.1920928955078125e-07, R0 ;  /* 0x3400000002007823 */ /* 0x000fe40000010000 */
[----:B------:R-:W-:-:S04]  /*1dbe0*/  FFMA.FTZ R2, R3, R26, -0.16845393180847167969 ;  /* 0xbe2c7f3003027423 */ /* 0x000fc8000001001a */
[----:B------:R-:W-:-:S04]  /*1dbf0*/  FFMA.FTZ R2, R3, R2, 0.1716887056827545166 ;  /* 0x3e2fcf2a03027423 */ /* 0x000fc80000010002 */
[C---:B------:R-:W-:Y:S01]  /*1dc00*/  FFMA.FTZ R2, R3.reuse, R2, -0.17900948226451873779 ;  /* 0xbe374e4303027423 */ /* 0x040fe20000010002 */
[----:B------:R-:W-:Y:S03]  /*1dc10*/  STL [R1+0x4c], R9 ;  /* 0x00004c0901007387 */ /* 0x000fe60000100800 */
[C---:B------:R-:W-:Y:S01]  /*1dc20*/  FFMA.FTZ R2, R3.reuse, R2, 0.20512372255325317383 ;  /* 0x3e520bf403027423 */ /* 0x040fe20000010002 */
[----:B------:R-:W2:Y:S03]  /*1dc30*/  LDL.LU.64 R30, [R1+0x5e8] ;  /* 0x0005e800011e7983 */ /* 0x000ea60000300a00 */
[----:B------:R-:W-:-:S04]  /*1dc40*/  FFMA.FTZ R2, R3, R2, -0.24046532809734344482 ;  /* 0xbe763c8b03027423 */ /* 0x000fc80000010002 */
[----:B------:R-:W-:-:S04]  /*1dc50*/  FFMA.FTZ R2, R3, R2, 0.28857114911079406738 ;  /* 0x3e93bf9903027423 */ /* 0x000fc80000010002 */
[----:B------:R-:W-:-:S04]  /*1dc60*/  FFMA.FTZ R2, R3, R2, -0.36067417263984680176 ;  /* 0xbeb8aa4903027423 */ /* 0x000fc80000010002 */
[----:B------:R-:W-:-:S04]  /*1dc70*/  FFMA.FTZ R2, R3, R2, 0.48089820146560668945 ;  /* 0x3ef6384a03027423 */ /* 0x000fc80000010002 */
[----:B------:R-:W-:-:S04]  /*1dc80*/  FFMA.FTZ R2, R3, R2, -0.72134751081466674805 ;  /* 0xbf38aa3b03027423 */ /* 0x000fc80000010002 */
[C---:B------:R-:W-:Y:S01]  /*1dc90*/  FMUL R2, R3.reuse, R2 ;  /* 0x0000000203027220 */ /* 0x040fe20000400000 */
[----:B------:R-:W-:Y:S03]  /*1dca0*/  STL [R1+0x48], R7 ;  /* 0x0000480701007387 */ /* 0x000fe60000100800 */
[C---:B------:R-:W-:Y:S01]  /*1dcb0*/  FMUL R2, R3.reuse, R2 ;  /* 0x0000000203027220 */ /* 0x040fe20000400000 */
[----:B------:R0:W-:Y:S03]  /*1dcc0*/  STL [R1+0x44], R6 ;  /* 0x0000440601007387 */ /* 0x0001e60000100800 */
[----:B------:R-:W-:Y:S02]  /*1dcd0*/  FFMA.FTZ R2, R3, 1.4426950216293334961, R2 ;  /* 0x3fb8aa3b03027823 */ /* 0x000fe40000010002 */
        /* <DEDUP_REMOVED lines=8> */
[----:B------:R-:W-:Y:S01]  /*1dd60*/  ISETP.GE.U32.AND P2, PT, R8, 0x7f800000, PT ;  /* 0x7f8000000800780c */ /* 0x000fe20003f46070 */
[----:B------:R-:W-:-:S12]  /*1dd70*/  FADD R9, R0, R2 ;  /* 0x0000000200097221 */ /* 0x000fd80000000000 */
        /* <DEDUP_REMOVED lines=12> */
[----:B----4-:R-:W-:-:S03]  /*1de40*/  @P3 FMUL R4, R4, 0.25 ;  /* 0x3e80000004043820 */ /* 0x010fc60000400000 */
        /* <DEDUP_REMOVED lines=9> */
[C---:B0-----:R-:W-:Y:S02]  /*1dee0*/  FMUL R18, R2.reuse, R18 ;  /* 0x0000001202127220 */ /* 0x041fe40000400000 */
[C---:B------:R-:W-:Y:S01]  /*1def0*/  FMUL R19, R2.reuse, R19 ;  /* 0x0000001302137220 */ /* 0x040fe20000400000 */
[C---:B------:R-:W-:Y:S01]  /*1df00*/  FMUL R17, R2.reuse, R17 ;  /* 0x0000001102117220 */ /* 0x040fe20000400000 */
[----:B------:R-:W-:Y:S01]  /*1df10*/  FMUL R7, R2, R7 ;  /* 0x0000000702077220 */ /* 0x000fe20000400000 */
[----:B------:R-:W-:Y:S02]  /*1df20*/  @P3 FMUL R5, R5, 0.25 ;  /* 0x3e80000005053820 */ /* 0x000fe40000400000 */
[----:B------:R-:W-:Y:S01]  /*1df30*/  STL [R1+0x3c], R19 ;  /* 0x00003c1301007387 */ /* 0x000fe20000100800 */
[----:B------:R-:W-:Y:S01]  /*1df40*/  @!P4 FMUL R4, R4, 16777216 ;  /* 0x4b8000000404c820 */ /* 0x000fe20000400000 */
[----:B------:R-:W-:-:S02]  /*1df50*/  @!P4 FMUL R5, R5, 16777216 ;  /* 0x4b8000000505c820 */ /* 0x000fc40000400000 */
[----:B------:R-:W-:Y:S04]  /*1df60*/  STL [R1+0x38], R18 ;  /* 0x0000381201007387 */ /* 0x000fe80000100800 */
[----:B------:R-:W-:Y:S01]  /*1df70*/  STL [R1+0x34], R17 ;  /* 0x0000341101007387 */ /* 0x000fe20000100800 */
[----:B------:R-:W-:-:S03]  /*1df80*/  FMUL R69, R2, R3 ;  /* 0x0000000302457220 */ /* 0x000fc60000400000 */
[----:B------:R0:W-:Y:S01]  /*1df90*/  STL [R1+0x30], R7 ;  /* 0x0000300701007387 */ /* 0x0001e20000100800 */
[----:B------:R-:W-:-:S03]  /*1dfa0*/  FMUL R70, R2, R4 ;  /* 0x0000000402467220 */ /* 0x000fc60000400000 */
[----:B------:R-:W2:Y:S01]  /*1dfb0*/  LDL.LU R56, [R1+0x480] ;  /* 0x0004800001387983 */ /* 0x000ea20000300800 */
[----:B------:R-:W-:-:S03]  /*1dfc0*/  FMUL R71, R2, R5 ;  /* 0x0000000502477220 */ /* 0x000fc60000400000 */
[----:B------:R-:W3:Y:S04]  /*1dfd0*/  LDL.LU R58, [R1+0x484] ;  /* 0x00048400013a7983 */ /* 0x000ee80000300800 */
[----:B------:R-:W4:Y:S04]  /*1dfe0*/  LDL.LU R57, [R1+0x470] ;  /* 0x0004700001397983 */ /* 0x000f280000300800 */
[----:B------:R-:W2:Y:S04]  /*1dff0*/  LDL.LU R3, [R1+0x474] ;  /* 0x0004740001037983 */ /* 0x000ea80000300800 */
[----:B------:R-:W2:Y:S04]  /*1e000*/  LDL.LU R4, [R1+0x460] ;  /* 0x0004600001047983 */ /* 0x000ea80000300800 */
[----:B------:R-:W2:Y:S04]  /*1e010*/  LDL.LU R5, [R1+0x464] ;  /* 0x0004640001057983 */ /* 0x000ea80000300800 */
[----:B0-----:R-:W2:Y:S04]  /*1e020*/  LDL.LU R7, [R1+0x450] ;  /* 0x0004500001077983 */ /* 0x001ea80000300800 */
[----:B------:R-:W3:Y:S01]  /*1e030*/  LDL.LU R17, [R1+0x454] ;  /* 0x0004540001117983 */ /* 0x000ee20000300800 */
[----:B------:R-:W-:-:S04]  /*1e040*/  @P3 FMUL R6, R6, 0.25 ;  /* 0x3e80000006063820 */ /* 0x000fc80000400000 */
[----:B------:R-:W-:Y:S01]  /*1e050*/  @!P4 FMUL R6, R6, 16777216 ;  /* 0x4b8000000606c820 */ /* 0x000fe20000400000 */
[----:B------:R-:W-:Y:S02]  /*1e060*/  FSETP.NEU.AND P4, PT, R16, RZ, PT ;  /* 0x000000ff1000720b */ /* 0x000fe40003f8d000 */
[----:B------:R-:W-:Y:S02]  /*1e070*/  LOP3.LUT R28, R28, 0xffffefff, RZ, 0xc0, !PT ;  /* 0xffffefff1c1c7812 */ /* 0x000fe400078ec0ff */
[----:B------:R-:W-:Y:S01]  /*1e080*/  MOV R0, R30 ;  /* 0x0000001e00007202 */ /* 0x000fe20000000f00 */
[----:B------:R-:W-:-:S03]  /*1e090*/  FMUL R73, R2, R6 ;  /* 0x0000000602497220 */ /* 0x000fc60000400000 */
        /* <DEDUP_REMOVED lines=11> */
[----:B------:R-:W-:Y:S01]  /*1e150*/  LOP3.LUT R28, R28, 0xfffffdff, RZ, 0xc0, !PT ;  /* 0xfffffdff1c1c7812 */ /* 0x000fe200078ec0ff */
[----:B--2---:R-:W-:Y:S01]  /*1e160*/  @P4 FMUL R7, R7, 0.25 ;  /* 0x3e80000007074820 */ /* 0x004fe20000400000 */
[----:B---3--:R-:W-:-:S03]  /*1e170*/  @P4 FMUL R17, R17, 0.25 ;  /* 0x3e80000011114820 */ /* 0x008fc60000400000 */
[----:B------:R-:W-:Y:S01]  /*1e180*/  @!P5 FMUL R7, R7, 16777216 ;  /* 0x4b8000000707d820 */ /* 0x000fe20000400000 */
[----:B------:R-:W-:-:S03]  /*1e190*/  @!P5 FMUL R17, R17, 16777216 ;  /* 0x4b8000001111d820 */ /* 0x000fc60000400000 */
[C---:B0-----:R-:W-:Y:S01]  /*1e1a0*/  FMUL R7, R0.reuse, R7 ;  /* 0x0000000700077220 */ /* 0x041fe20000400000 */
[----:B------:R-:W-:-:S05]  /*1e1b0*/  FMUL R16, R0, R17 ;  /* 0x0000001100107220 */ /* 0x000fca0000400000 */
[----:B------:R-:W-:Y:S04]  /*1e1c0*/  STL [R1+0x2c], R16 ;  /* 0x00002c1001007387 */ /* 0x000fe80000100800 */
[----:B------:R-:W-:Y:S04]  /*1e1d0*/  STL [R1+0x28], R7 ;  /* 0x0000280701007387 */ /* 0x000fe80000100800 */
[----:B------:R-:W2:Y:S01]  /*1e1e0*/  LDL.LU.64 R30, [R1+0x5f0] ;  /* 0x0005f000011e7983 */ /* 0x000ea20000300a00 */
[----:B------:R-:W-:Y:S01]  /*1e1f0*/  @P4 FMUL R5, R5, 0.25 ;  /* 0x3e80000005054820 */ /* 0x000fe20000400000 */
[----:B------:R-:W-:Y:S01]  /*1e200*/  @P4 FMUL R4, R4, 0.25 ;  /* 0x3e80000004044820 */ /* 0x000fe20000400000 */
[----:B------:R-:W-:Y:S01]  /*1e210*/  @P4 FMUL R3, R3, 0.25 ;  /* 0x3e80000003034820 */ /* 0x000fe20000400000 */
[----:B----4-:R-:W-:Y:S01]  /*1e220*/  @P4 FMUL R57, R57, 0.25 ;  /* 0x3e80000039394820 */ /* 0x010fe20000400000 */
[----:B------:R-:W-:Y:S01]  /*1e230*/  @P4 FMUL R58, R58, 0.25 ;  /* 0x3e8000003a3a4820 */ /* 0x000fe20000400000 */
[----:B------:R-:W-:Y:S01]  /*1e240*/  @P4 FMUL R56, R56, 0.25 ;  /* 0x3e80000038384820 */ /* 0x000fe20000400000 */
[----:B------:R-:W-:Y:S01]  /*1e250*/  @!P5 FMUL R5, R5, 16777216 ;  /* 0x4b8000000505d820 */ /* 0x000fe20000400000 */
[----:B------:R-:W-:Y:S01]  /*1e260*/  @!P5 FMUL R4, R4, 16777216 ;  /* 0x4b8000000404d820 */ /* 0x000fe20000400000 */
[----:B------:R-:W-:Y:S01]  /*1e270*/  @!P5 FMUL R3, R3, 16777216 ;  /* 0x4b8000000303d820 */ /* 0x000fe20000400000 */
[----:B------:R-:W-:Y:S01]  /*1e280*/  @!P5 FMUL R57, R57, 16777216 ;  /* 0x4b8000003939d820 */ /* 0x000fe20000400000 */
[----:B------:R-:W-:Y:S01]  /*1e290*/  @!P5 FMUL R58, R58, 16777216 ;  /* 0x4b8000003a3ad820 */ /* 0x000fe20000400000 */
[----:B------:R-:W-:Y:S01]  /*1e2a0*/  @!P5 FMUL R56, R56, 16777216 ;  /* 0x4b8000003838d820 */ /* 0x000fe20000400000 */
[C---:B------:R-:W-:Y:S01]  /*1e2b0*/  FMUL R5, R0.reuse, R5 ;  /* 0x0000000500057220 */ /* 0x040fe20000400000 */
[C---:B------:R-:W-:Y:S01]  /*1e2c0*/  FMUL R4, R0.reuse, R4 ;  /* 0x0000000400047220 */ /* 0x040fe20000400000 */
[C---:B------:R-:W-:Y:S01]  /*1e2d0*/  FMUL R59, R0.reuse, R3 ;  /* 0x00000003003b7220 */ /* 0x040fe20000400000 */
[C---:B------:R-:W-:Y:S01]  /*1e2e0*/  FMUL R57, R0.reuse, R57 ;  /* 0x0000003900397220 */ /* 0x040fe20000400000 */
[C---:B------:R-:W-:Y:S01]  /*1e2f0*/  FMUL R58, R0.reuse, R58 ;  /* 0x0000003a003a7220 */ /* 0x040fe20000400000 */
[----:B------:R-:W-:Y:S01]  /*1e300*/  FMUL R56, R0, R56 ;  /* 0x0000003800387220 */ /* 0x000fe20000400000 */
[----:B------:R-:W-:Y:S01]  /*1e310*/  IADD3 R0, PT, PT, R2, -0x3f3504f3, RZ ;  /* 0xc0cafb0d02007810 */ /* 0x000fe20007ffe0ff */
[----:B------:R0:W-:Y:S03]  /*1e320*/  STL [R1+0x20], R5 ;  /* 0x0000200501007387 */ /* 0x0001e60000100800 */
[----:B------:R-:W-:Y:S01]  /*1e330*/  LOP3.LUT R3, R0, 0xff800000, RZ, 0xc0, !PT ;  /* 0xff80000000037812 */ /* 0x000fe200078ec0ff */
[----:B------:R1:W-:Y:S03]  /*1e340*/  STL [R1+0x1c], R4 ;  /* 0x00001c0401007387 */ /* 0x0003e60000100800 */
[----:B------:R-:W-:Y:S01]  /*1e350*/  I2FP.F32.S32 R0, R3 ;  /* 0x0000000300007245 */ /* 0x000fe20000201400 */
[----:B------:R-:W3:Y:S04]  /*1e360*/  LDL.LU R52, [R1+0x448] ;  /* 0x0004480001347983 */ /* 0x000ee80000300800 */
[----:B------:R-:W4:Y:S01]  /*1e370*/  LDL.LU R54, [R1+0x44c] ;  /* 0x00044c0001367983 */ /* 0x000f220000300800 */
[----:B------:R-:W-:-:S03]  /*1e380*/  FFMA.FTZ R0, R0, 1.1920928955078125e-07, R6 ;  /* 0x3400000000007823 */ /* 0x000fc60000010006 */
[----:B------:R-:W4:Y:S04]  /*1e390*/  LDL.LU R53, [R1+0x438] ;  /* 0x0004380001357983 */ /* 0x000f280000300800 */
[----:B------:R-:W4:Y:S04]  /*1e3a0*/  LDL.LU R55, [R1+0x43c] ;  /* 0x00043c0001377983 */ /* 0x000f280000300800 */
[----:B0-----:R-:W4:Y:S04]  /*1e3b0*/  LDL.LU R5, [R1+0x428] ;  /* 0x0004280001057983 */ /* 0x001f280000300800 */
[----:B------:R-:W4:Y:S04]  /*1e3c0*/  LDL.LU R6, [R1+0x42c] ;  /* 0x00042c0001067983 */ /* 0x000f280000300800 */
[----:B------:R-:W4:Y:S04]  /*1e3d0*/  LDL.LU R7, [R1+0x418] ;  /* 0x0004180001077983 */ /* 0x000f280000300800 */
[----:B------:R-:W4:Y:S01]  /*1e3e0*/  LDL.LU R17, [R1+0x41c] ;  /* 0x00041c0001117983 */ /* 0x000f220000300800 */
[----:B------:R-:W-:-:S04]  /*1e3f0*/  IMAD.IADD R3, R2, 0x1, -R3 ;  /* 0x0000000102037824 */ /* 0x000fc800078e0a03 */
[----:B------:R-:W-:-:S04]  /*1e400*/  FADD R3, R3, -1 ;  /* 0xbf80000003037421 */ /* 0x000fc80000000000 */
[----:B-1----:R-:W-:-:S04]  /*1e410*/  FFMA.FTZ R4, R3, R26, -0.16845393180847167969 ;  /* 0xbe2c7f3003047423 */ /* 0x002fc8000001001a */
        /* <DEDUP_REMOVED lines=8> */
[----:B------:R-:W-:Y:S01]  /*1e4a0*/  FMUL R4, R3, R4 ;  /* 0x0000000403047220 */ /* 0x000fe20000400000 */
[----:B------:R-:W-:-:S03]  /*1e4b0*/  @P3 LOP3.LUT R28, R28, 0x200, RZ, 0xfc, !PT ;  /* 0x000002001c1c3812 */ /* 0x000fc600078efcff */
[----:B------:R-:W-:Y:S01]  /*1e4c0*/  FMUL R4, R3, R4 ;  /* 0x0000000403047220 */ /* 0x000fe20000400000 */
[----:B------:R-:W-:-:S03]  /*1e4d0*/  ISETP.GE.U32.AND P3, PT, R2, 0x7f800000, PT ;  /* 0x7f8000000200780c */ /* 0x000fc60003f66070 */
[----:B------:R-:W-:-:S04]  /*1e4e0*/  FFMA.FTZ R4, R3, 1.4426950216293334961, R4 ;  /* 0x3fb8aa3b03047823 */ /* 0x000fc80000010004 */
[----:B------:R-:W-:Y:S01]  /*1e4f0*/  FADD R16, R0, R4 ;  /* 0x0000000400107221 */ /* 0x000fe20000000000 */
[----:B------:R-:W-:-:S05]  /*1e500*/  VIADD R4, R15, 0xc0cafb0d ;  /* 0xc0cafb0d0f047836 */ /* 0x000fca0000000000 */
[----:B------:R-:W-:Y:S02]  /*1e510*/  LOP3.LUT R4, R4, 0xff800000, RZ, 0xc0, !PT ;  /* 0xff80000004047812 */ /* 0x000fe400078ec0ff */
[----:B------:R-:W-:Y:S02]  /*1e520*/  @P3 MOV R0, 0x7f800000 ;  /* 0x7f80000000003802 */ /* 0x000fe40000000f00 */
[-C--:B------:R-:W-:Y:S02]  /*1e530*/  I2FP.F32.S32 R3, R4.reuse ;  /* 0x0000000400037245 */ /* 0x080fe40000201400 */
[----:B------:R-:W-:Y:S01]  /*1e540*/  IADD3 R4, PT, PT, R15, -R4, RZ ;  /* 0x800000040f047210 */ /* 0x000fe20007ffe0ff */
[----:B------:R-:W-:Y:S01]  /*1e550*/  @P3 FFMA.FTZ R16, R2, R0, +INF ;  /* 0x7f80000002103423 */ /* 0x000fe20000010000 */
        /* <DEDUP_REMOVED lines=42> */
[----:B------:R-:W-:Y:S01]  /*1e800*/  @P3 FMUL R55, R55, 0.25 ;  /* 0x3e80000037373820 */ /* 0x000fe20000400000 */
[----:B------:R-:W-:Y:S01]  /*1e810*/  @P3 FMUL R53, R53, 0.25 ;  /* 0x3e80000035353820 */ /* 0x000fe20000400000 */
[----:B------:R-:W-:Y:S01]  /*1e820*/  STL [R1+0x10], R17 ;  /* 0x0000101101007387 */ /* 0x000fe20000100800 */
[----:B------:R-:W-:Y:S01]  /*1e830*/  @!P4 FMUL R54, R54, 16777216 ;  /* 0x4b8000003636c820 */ /* 0x000fe20000400000 */
[----:B------:R-:W-:-:S02]  /*1e840*/  @!P4 FMUL R55, R55, 16777216 ;  /* 0x4b8000003737c820 */ /* 0x000fc40000400000 */
[----:B------:R-:W-:Y:S01]  /*1e850*/  STL [R1+0xc], R7 ;  /* 0x00000c0701007387 */ /* 0x000fe20000100800 */
[----:B------:R-:W-:Y:S01]  /*1e860*/  @!P4 FMUL R53, R53, 16777216 ;  /* 0x4b8000003535c820 */ /* 0x000fe20000400000 */
[----:B------:R-:W-:Y:S02]  /*1e870*/  @!P4 FMUL R52, R52, 16777216 ;  /* 0x4b8000003434c820 */ /* 0x000fe40000400000 */
[----:B------:R0:W-:Y:S04]  /*1e880*/  STL [R1+0x8], R6 ;  /* 0x0000080601007387 */ /* 0x0001e80000100800 */
[----:B------:R1:W-:Y:S01]  /*1e890*/  STL [R1+0x4], R5 ;  /* 0x0000040501007387 */ /* 0x0003e20000100800 */
[----:B------:R-:W-:-:S03]  /*1e8a0*/  FMUL R55, R4, R55 ;  /* 0x0000003704377220 */ /* 0x000fc60000400000 */
[----:B------:R-:W2:Y:S01]  /*1e8b0*/  LDL.LU R48, [R1+0x440] ;  /* 0x0004400001307983 */ /* 0x000ea20000300800 */
[C---:B------:R-:W-:Y:S01]  /*1e8c0*/  FMUL R53, R4.reuse, R53 ;  /* 0x0000003504357220 */ /* 0x040fe20000400000 */
[C---:B------:R-:W-:Y:S02]  /*1e8d0*/  FMUL R54, R4.reuse, R54 ;  /* 0x0000003604367220 */ /* 0x040fe40000400000 */
[----:B------:R-:W3:Y:S01]  /*1e8e0*/  LDL.LU R50, [R1+0x444] ;  /* 0x0004440001327983 */ /* 0x000ee20000300800 */
[----:B------:R-:W-:-:S03]  /*1e8f0*/  FMUL R52, R4, R52 ;  /* 0x0000003404347220 */ /* 0x000fc60000400000 */
[----:B------:R-:W4:Y:S04]  /*1e900*/  LDL.LU R49, [R1+0x430] ;  /* 0x0004300001317983 */ /* 0x000f280000300800 */
[----:B------:R-:W2:Y:S04]  /*1e910*/  LDL.LU R51, [R1+0x434] ;  /* 0x0004340001337983 */ /* 0x000ea80000300800 */
[----:B------:R-:W2:Y:S04]  /*1e920*/  LDL.LU R4, [R1+0x420] ;  /* 0x0004200001047983 */ /* 0x000ea80000300800 */
[----:B0-----:R-:W3:Y:S04]  /*1e930*/  LDL.LU R6, [R1+0x424] ;  /* 0x0004240001067983 */ /* 0x001ee80000300800 */
[----:B------:R-:W4:Y:S04]  /*1e940*/  LDL.LU R7, [R1+0x410] ;  /* 0x0004100001077983 */ /* 0x000f280000300800 */
[----:B------:R-:W4:Y:S01]  /*1e950*/  LDL.LU R17, [R1+0x414] ;  /* 0x0004140001117983 */ /* 0x000f220000300800 */
[----:B------:R-:W-:-:S02]  /*1e960*/  FSETP.NEU.AND P4, PT, R11, RZ, PT ;  /* 0x000000ff0b00720b */ /* 0x000fc40003f8d000 */
[----:B------:R-:W-:Y:S02]  /*1e970*/  LOP3.LUT R28, R28, 0xfffffbff, RZ, 0xc0, !PT ;  /* 0xfffffbff1c1c7812 */ /* 0x000fe400078ec0ff */
[----:B------:R-:W-:Y:S02]  /*1e980*/  MOV R3, R30 ;  /* 0x0000001e00037202 */ /* 0x000fe40000000f00 */
[----:B------:R-:W4:Y:S02]  /*1e990*/  LDL.LU.64 R30, [R1+0x5f8] ;  /* 0x0005f800011e7983 */ /* 0x000f240000300a00 */
        /* <DEDUP_REMOVED lines=9> */
[----:B-1----:R-:W-:Y:S02]  /*1ea30*/  FSEL R5, RZ, -23, P3 ;  /* 0xc1b80000ff057808 */ /* 0x002fe40001800000 */
[----:B------:R-:W-:Y:S02]  /*1ea40*/  FSETP.NEU.AND P3, PT, R13, RZ, PT ;  /* 0x000000ff0d00720b */ /* 0x000fe40003f6d000 */
[----:B------:R-:W-:-:S11]  /*1ea50*/  LOP3.LUT R28, R28, 0xfffffeff, RZ, 0xc0, !PT ;  /* 0xfffffeff1c1c7812 */ /* 0x000fd600078ec0ff */
[----:B------:R-:W-:Y:S02]  /*1ea60*/  @P3 LOP3.LUT R28, R28, 0x100, RZ, 0xfc, !PT ;  /* 0x000001001c1c3812 */ /* 0x000fe400078efcff */
[----:B------:R-:W-:Y:S01]  /*1ea70*/  ISETP.GE.U32.AND P3, PT, R11, 0x7f800000, PT ;  /* 0x7f8000000b00780c */ /* 0x000fe20003f66070 */
[----:B--2---:R-:W-:Y:S01]  /*1ea80*/  @P4 FMUL R4, R4, 0.25 ;  /* 0x3e80000004044820 */ /* 0x004fe20000400000 */
[----:B---3--:R-:W-:Y:S01]  /*1ea90*/  @P4 FMUL R6, R6, 0.25 ;  /* 0x3e80000006064820 */ /* 0x008fe20000400000 */
[----:B----4-:R-:W-:Y:S01]  /*1eaa0*/  @P4 FMUL R7, R7, 0.25 ;  /* 0x3e80000007074820 */ /* 0x010fe20000400000 */
        /* <DEDUP_REMOVED lines=8> */
[----:B------:R-:W-:-:S03]  /*1eb30*/  FMUL R122, R3, R4 ;  /* 0x00000004037a7220 */ /* 0x000fc60000400000 */
[----:B------:R-:W-:Y:S04]  /*1eb40*/  STL [R1+0x758], R125 ;  /* 0x0007587d01007387 */ /* 0x000fe80000100800 */
[----:B------:R-:W-:Y:S04]  /*1eb50*/  STL [R1+0x75c], R124 ;  /* 0x00075c7c01007387 */ /* 0x000fe80000100800 */
[----:B------:R-:W-:Y:S04]  /*1eb60*/  STL [R1+0x760], R123 ;  /* 0x0007607b01007387 */ /* 0x000fe80000100800 */
[----:B------:R-:W-:Y:S04]  /*1eb70*/  STL [R1+0x764], R122 ;  /* 0x0007647a01007387 */ /* 0x000fe80000100800 */
[----:B------:R-:W2:Y:S04]  /*1eb80*/  LDL.LU R44, [R1+0x408] ;  /* 0x00040800012c7983 */ /* 0x000ea80000300800 */
[----:B------:R-:W3:Y:S04]  /*1eb90*/  LDL.LU R46, [R1+0x40c] ;  /* 0x00040c00012e7983 */ /* 0x000ee80000300800 */
[----:B------:R-:W4:Y:S04]  /*1eba0*/  LDL.LU R45, [R1+0x3f8] ;  /* 0x0003f800012d7983 */ /* 0x000f280000300800 */
[----:B------:R-:W2:Y:S04]  /*1ebb0*/  LDL.LU R47, [R1+0x3fc] ;  /* 0x0003fc00012f7983 */ /* 0x000ea80000300800 */
[----:B------:R-:W2:Y:S04]  /*1ebc0*/  LDL.LU R116, [R1+0x3e8] ;  /* 0x0003e80001747983 */ /* 0x000ea80000300800 */
[----:B------:R-:W3:Y:S04]  /*1ebd0*/  LDL.LU R119, [R1+0x3ec] ;  /* 0x0003ec0001777983 */ /* 0x000ee80000300800 */
[----:B------:R-:W4:Y:S04]  /*1ebe0*/  LDL.LU R118, [R1+0x3d8] ;  /* 0x0003d80001767983 */ /* 0x000f280000300800 */
[----:B------:R-:W4:Y:S01]  /*1ebf0*/  LDL.LU R120, [R1+0x3dc] ;  /* 0x0003dc0001787983 */ /* 0x000f220000300800 */
[----:B------:R-:W-:Y:S01]  /*1ec00*/  @P4 FMUL R51, R51, 0.25 ;  /* 0x3e80000033334820 */ /* 0x000fe20000400000 */
[----:B------:R-:W-:Y:S01]  /*1ec10*/  @P4 FMUL R49, R49, 0.25 ;  /* 0x3e80000031314820 */ /* 0x000fe20000400000 */
[----:B------:R-:W-:Y:S01]  /*1ec20*/  @P4 FMUL R50, R50, 0.25 ;  /* 0x3e80000032324820 */ /* 0x000fe20000400000 */
[----:B------:R-:W-:Y:S01]  /*1ec30*/  @P4 FMUL R48, R48, 0.25 ;  /* 0x3e80000030304820 */ /* 0x000fe20000400000 */
[----:B------:R-:W-:Y:S01]  /*1ec40*/  @!P5 FMUL R51, R51, 16777216 ;  /* 0x4b8000003333d820 */ /* 0x000fe20000400000 */
[----:B------:R-:W-:Y:S01]  /*1ec50*/  @!P5 FMUL R49, R49, 16777216 ;  /* 0x4b8000003131d820 */ /* 0x000fe20000400000 */
[----:B------:R-:W-:Y:S01]  /*1ec60*/  @!P5 FMUL R50, R50, 16777216 ;  /* 0x4b8000003232d820 */ /* 0x000fe20000400000 */
[----:B------:R-:W-:Y:S01]  /*1ec70*/  @!P5 FMUL R48, R48, 16777216 ;  /* 0x4b8000003030d820 */ /* 0x000fe20000400000 */
        /* <DEDUP_REMOVED lines=43> */
[----:B------:R-:W-:-:S03]  /*1ef30*/  ISETP.GE.U32.AND P2, PT, R0, 0x7f800000, PT ;  /* 0x7f8000000000780c */ /* 0x000fc60003f46070 */
[----:B------:R-:W-:-:S04]  /*1ef40*/  FFMA.FTZ R4, R5, 1.4426950216293334961, R4 ;  /* 0x3fb8aa3b05047823 */ /* 0x000fc80000010004 */
[----:B------:R-:W-:Y:S01]  /*1ef50*/  FADD R29, R3, R4 ;  /* 0x00000004031d7221 */ /* 0x000fe20000000000 */
[----:B------:R-:W-:-:S05]  /*1ef60*/  IMAD.MOV.U32 R4, RZ, RZ, R31 ;  /* 0x000000ffff047224 */ /* 0x000fca00078e001f */
[C---:B------:R-:W-:Y:S01]  /*1ef70*/  FSETP.GT.AND P3, PT, |R4|.reuse, 8.50705917302346158658e+37, PT ;  /* 0x7e8000000400780b */ /* 0x040fe20003f64200 */
[----:B------:R-:W-:Y:S01]  /*1ef80*/  @P2 IMAD.MOV.U32 R3, RZ, RZ, 0x7f800000 ;  /* 0x7f800000ff032424 */ /* 0x000fe200078e00ff */
[C---:B------:R-:W-:Y:S01]  /*1ef90*/  FSETP.GEU.AND P4, PT, |R4|.reuse, 1.175494350822287508e-38, PT ;  /* 0x008000000400780b */ /* 0x040fe20003f8e200 */
[----:B------:R-:W-:Y:S02]  /*1efa0*/  FMUL R13, R4, 8388608 ;  /* 0x4b000000040d7820 */ /* 0x000fe40000400000 */
[----:B------:R-:W-:Y:S01]  /*1efb0*/  @P2 FFMA.FTZ R29, R0, R3, +INF ;  /* 0x7f800000001d2423 */ /* 0x000fe20000010003 */
[----:B------:R-:W-:-:S04]  /*1efc0*/  FSETP.GEU.AND P2, PT, R4, 1.175494350822287508e-38, PT ;  /* 0x008000000400780b */ /* 0x000fc80003f4e000 */
[----:B------:R-:W-:-:S03]  /*1efd0*/  FSEL R13, R13, R4, !P2 ;  /* 0x000000040d0d7208 */ /* 0x000fc60005000000 */
[----:B------:R-:W-:-:S04]  /*1efe0*/  @P3 FMUL R4, R4, 0.25 ;  /* 0x3e80000004043820 */ /* 0x000fc80000400000 */
[----:B------:R-:W-:-:S06]  /*1eff0*/  @!P4 FMUL R4, R4, 16777216 ;  /* 0x4b8000000404c820 */ /* 0x000fcc0000400000 */
[----:B------:R-:W0:Y:S01]  /*1f000*/  MUFU.RCP R4, R4 ;  /* 0x0000000400047308 */ /* 0x000e220000001000 */
        /* <DEDUP_REMOVED lines=14> */
[----:B------:R0:W-:Y:S04]  /*1f0f0*/  STL [R1+0x770], R119 ;  /* 0x0007707701007387 */ /* 0x0001e80000100800 */
[----:B------:R-:W-:Y:S04]  /*1f100*/  STL [R1+0x774], R116 ;  /* 0x0007747401007387 */ /* 0x000fe80000100800 */
[----:B------:R-:W2:Y:S04]  /*1f110*/  LDL.LU R40, [R1+0x400] ;  /* 0x0004000001287983 */ /* 0x000ea80000300800 */
[----:B------:R-:W3:Y:S04]  /*1f120*/  LDL.LU R42, [R1+0x404] ;  /* 0x00040400012a7983 */ /* 0x000ee80000300800 */
[----:B------:R-:W4:Y:S04]  /*1f130*/  LDL.LU R41, [R1+0x3f0] ;  /* 0x0003f00001297983 */ /* 0x000f280000300800 */
[----:B------:R-:W4:Y:S04]  /*1f140*/  LDL.LU R43, [R1+0x3f4] ;  /* 0x0003f400012b7983 */ /* 0x000f280000300800 */
[----:B------:R-:W4:Y:S04]  /*1f150*/  LDL.LU R112, [R1+0x3e0] ;  /* 0x0003e00001707983 */ /* 0x000f280000300800 */
[----:B------:R-:W4:Y:S04]  /*1f160*/  LDL.LU R114, [R1+0x3e4] ;  /* 0x0003e40001727983 */ /* 0x000f280000300800 */
[----:B------:R-:W4:Y:S04]  /*1f170*/  LDL.LU R113, [R1+0x3d0] ;  /* 0x0003d00001717983 */ /* 0x000f280000300800 */
[----:B------:R-:W4:Y:S04]  /*1f180*/  LDL.LU R115, [R1+0x3d4] ;  /* 0x0003d40001737983 */ /* 0x000f280000300800 */
[----:B------:R-:W4:Y:S01]  /*1f190*/  LDL.LU.64 R32, [R1+0x600] ;  /* 0x0006000001207983 */ /* 0x000f220000300a00 */
[----:B------:R-:W-:Y:S01]  /*1f1a0*/  @P3 FMUL R47, R47, 0.25 ;  /* 0x3e8000002f2f3820 */ /* 0x000fe20000400000 */
[----:B------:R-:W-:Y:S01]  /*1f1b0*/  @P3 FMUL R45, R45, 0.25 ;  /* 0x3e8000002d2d3820 */ /* 0x000fe20000400000 */
[----:B------:R-:W-:Y:S01]  /*1f1c0*/  @P3 FMUL R46, R46, 0.25 ;  /* 0x3e8000002e2e3820 */ /* 0x000fe20000400000 */
[----:B------:R-:W-:Y:S01]  /*1f1d0*/  @P3 FMUL R44, R44, 0.25 ;  /* 0x3e8000002c2c3820 */ /* 0x000fe20000400000 */
[----:B------:R-:W-:Y:S01]  /*1f1e0*/  MOV R3, R30 ;  /* 0x0000001e00037202 */ /* 0x000fe20000000f00 */
[----:B------:R-:W-:Y:S01]  /*1f1f0*/  @!P4 FMUL R47, R47, 16777216 ;  /* 0x4b8000002f2fc820 */ /* 0x000fe20000400000 */
[----:B------:R-:W-:Y:S01]  /*1f200*/  @!P4 FMUL R45, R45, 16777216 ;  /* 0x4b8000002d2dc820 */ /* 0x000fe20000400000 */
[----:B------:R-:W-:Y:S01]  /*1f210*/  @!P4 FMUL R46, R46, 16777216 ;  /* 0x4b8000002e2ec820 */ /* 0x000fe20000400000 */
[----:B------:R-:W-:Y:S01]  /*1f220*/  @!P4 FMUL R44, R44, 16777216 ;  /* 0x4b8000002c2cc820 */ /* 0x000fe20000400000 */
[----:B------:R-:W-:-:S02]  /*1f230*/  FSETP.GT.AND P4, PT, |R3|, 8.50705917302346158658e+37, PT ;  /* 0x7e8000000300780b */ /* 0x000fc40003f84200 */
[C---:B------:R-:W-:Y:S01]  /*1f240*/  FSETP.GEU.AND P5, PT, |R3|.reuse, 1.175494350822287508e-38, PT ;  /* 0x008000000300780b */ /* 0x040fe20003fae200 */
[C---:B------:R-:W-:Y:S01]  /*1f250*/  FMUL R23, R3.reuse, 8388608 ;  /* 0x4b00000003177820 */ /* 0x040fe20000400000 */
[----:B------:R-:W-:-:S04]  /*1f260*/  FSETP.GEU.AND P3, PT, R3, 1.175494350822287508e-38, PT ;  /* 0x008000000300780b */ /* 0x000fc80003f6e000 */
[----:B------:R-:W-:-:S05]  /*1f270*/  FSEL R23, R23, R3, !P3 ;  /* 0x0000000317177208 */ /* 0x000fca0005800000 */
[----:B------:R-:W-:-:S04]  /*1f280*/  @P4 FMUL R3, R3, 0.25 ;  /* 0x3e80000003034820 */ /* 0x000fc80000400000 */
[----:B------:R-:W-:-:S06]  /*1f290*/  @!P5 FMUL R3, R3, 16777216 ;  /* 0x4b8000000303d820 */ /* 0x000fcc0000400000 */
[----:B------:R-:W1:Y:S01]  /*1f2a0*/  MUFU.RCP R3, R3 ;  /* 0x0000000300037308 */ /* 0x000e620000001000 */
[C---:B------:R-:W-:Y:S01]  /*1f2b0*/  FMUL R47, R4.reuse, R47 ;  /* 0x0000002f042f7220 */ /* 0x040fe20000400000 */
[C---:B------:R-:W-:Y:S01]  /*1f2c0*/  FMUL R45, R4.reuse, R45 ;  /* 0x0000002d042d7220 */ /* 0x040fe20000400000 */
[C---:B------:R-:W-:Y:S01]  /*1f2d0*/  FMUL R46, R4.reuse, R46 ;  /* 0x0000002e042e7220 */ /* 0x040fe20000400000 */
[----:B------:R-:W-:Y:S01]  /*1f2e0*/  FMUL R44, R4, R44 ;  /* 0x0000002c042c7220 */ /* 0x000fe20000400000 */
[----:B------:R-:W-:Y:S02]  /*1f2f0*/  FSEL R4, RZ, -23, P3 ;  /* 0xc1b80000ff047808 */ /* 0x000fe40001800000 */
        /* <DEDUP_REMOVED lines=17> */
[C---:B-1----:R-:W-:Y:S01]  /*1f410*/  FMUL R115, R3.reuse, R115 ;  /* 0x0000007303737220 */ /* 0x042fe20000400000 */
        /* <DEDUP_REMOVED lines=24> */
[----:B------:R-:W-:Y:S01]  /*1f5a0*/  FFMA.FTZ R5, R3, 1.4426950216293334961, R5 ;  /* 0x3fb8aa3b03057823 */ /* 0x000fe20000010005 */
[----:B------:R-:W-:-:S03]  /*1f5b0*/  @P3 MOV R3, 0x7f800000 ;  /* 0x7f80000000033802 */ /* 0x000fc60000000f00 */
[----:B------:R-:W-:Y:S02]  /*1f5c0*/  FADD R30, R4, R5 ;  /* 0x00000005041e7221 */ /* 0x000fe40000000000 */
        /* <DEDUP_REMOVED lines=15> */
[----:B------:R-:W-:Y:S01]  /*1f6c0*/  FFMA.FTZ R5, R3, R5, 0.48089820146560668945 ;  /* 0x3ef6384a03057423 */ /* 0x000fe20000010005 */
[----:B------:R-:W-:-:S03]  /*1f6d0*/  ISETP.GE.U32.AND P2, PT, R13, 0x7f800000, PT ;  /* 0x7f8000000d00780c */ /* 0x000fc60003f46070 */
[----:B------:R-:W-:-:S04]  /*1f6e0*/  FFMA.FTZ R5, R3, R5, -0.72134751081466674805 ;  /* 0xbf38aa3b03057423 */ /* 0x000fc80000010005 */
[----:B------:R-:W-:-:S04]  /*1f6f0*/  FMUL R5, R3, R5 ;  /* 0x0000000503057220 */ /* 0x000fc80000400000 */
[----:B------:R-:W-:-:S04]  /*1f700*/  FMUL R5, R3, R5 ;  /* 0x0000000503057220 */ /* 0x000fc80000400000 */
[----:B------:R-:W-:Y:S01]  /*1f710*/  FFMA.FTZ R5, R3, 1.4426950216293334961, R5 ;  /* 0x3fb8aa3b03057823 */ /* 0x000fe20000010005 */
[----:B------:R-:W-:Y:S01]  /*1f720*/  @P2 IMAD.MOV.U32 R3, RZ, RZ, 0x7f800000 ;  /* 0x7f800000ff032424 */ /* 0x000fe200078e00ff */
[----:B------:R-:W-:Y:S02]  /*1f730*/  STL [R1+0x778], R115 ;  /* 0x0007787301007387 */ /* 0x000fe40000100800 */
[----:B------:R-:W-:Y:S01]  /*1f740*/  FADD R6, R4, R5 ;  /* 0x0000000504067221 */ /* 0x000fe20000000000 */
[----:B------:R-:W-:Y:S01]  /*1f750*/  @P2 FFMA.FTZ R6, R13, R3, +INF ;  /* 0x7f8000000d062423 */ /* 0x000fe20000010003 */
[----:B------:R-:W-:Y:S04]  /*1f760*/  STL [R1+0x77c], R113 ;  /* 0x00077c7101007387 */ /* 0x000fe80000100800 */
[----:B------:R-:W-:Y:S01]  /*1f770*/  STL [R1+0x780], R114 ;  /* 0x0007807201007387 */ /* 0x000fe20000100800 */
[----:B------:R-:W-:-:S03]  /*1f780*/  MOV R3, R32 ;  /* 0x0000002000037202 */ /* 0x000fc60000000f00 */
[----:B------:R-:W-:Y:S04]  /*1f790*/  STL [R1+0x784], R112 ;  /* 0x0007847001007387 */ /* 0x000fe80000100800 */
[----:B------:R-:W2:Y:S04]  /*1f7a0*/  LDL.LU R31, [R1+0x3c8] ;  /* 0x0003c800011f7983 */ /* 0x000ea80000300800 */
[----:B------:R-:W-:Y:S04]  /*1f7b0*/  STL [R1+0x40], R6 ;  /* 0x0000400601007387 */ /* 0x000fe80000100800 */
[----:B------:R-:W3:Y:S04]  /*1f7c0*/  LDL.LU R37, [R1+0x3cc] ;  /* 0x0003cc0001257983 */ /* 0x000ee80000300800 */
[----:B------:R-:W4:Y:S04]  /*1f7d0*/  LDL.LU R32, [R1+0x3b8] ;  /* 0x0003b80001207983 */ /* 0x000f280000300800 */
[----:B------:R-:W2:Y:S04]  /*1f7e0*/  LDL.LU R39, [R1+0x3bc] ;  /* 0x0003bc0001277983 */ /* 0x000ea80000300800 */
[----:B------:R-:W2:Y:S04]  /*1f7f0*/  LDL.LU R108, [R1+0x3a8] ;  /* 0x0003a800016c7983 */ /* 0x000ea80000300800 */
[----:B------:R-:W2:Y:S04]  /*1f800*/  LDL.LU R110, [R1+0x3ac] ;  /* 0x0003ac00016e7983 */ /* 0x000ea80000300800 */
[----:B------:R-:W2:Y:S04]  /*1f810*/  LDL.LU R109, [R1+0x398] ;  /* 0x00039800016d7983 */ /* 0x000ea80000300800 */
[----:B------:R-:W3:Y:S01]  /*1f820*/  LDL.LU R111, [R1+0x39c] ;  /* 0x00039c00016f7983 */ /* 0x000ee20000300800 */
[----:B------:R-:W-:-:S05]  /*1f830*/  IMAD.MOV.U32 R4, RZ, RZ, R33 ;  /* 0x000000ffff047224 */ /* 0x000fca00078e0021 */
[C---:B------:R-:W-:Y:S02]  /*1f840*/  FSETP.GT.AND P4, PT, |R4|.reuse, 8.50705917302346158658e+37, PT ;  /* 0x7e8000000400780b */ /* 0x040fe40003f84200 */
[C---:B------:R-:W-:Y:S01]  /*1f850*/  FSETP.GEU.AND P3, PT, |R4|.reuse, 1.175494350822287508e-38, PT ;  /* 0x008000000400780b */ /* 0x040fe20003f6e200 */
[C---:B------:R-:W-:Y:S01]  /*1f860*/  FMUL R24, R4.reuse, 8388608 ;  /* 0x4b00000004187820 */ /* 0x040fe20000400000 */
[----:B------:R-:W-:-:S04]  /*1f870*/  FSETP.GEU.AND P2, PT, R4, 1.175494350822287508e-38, PT ;  /* 0x008000000400780b */ /* 0x000fc80003f4e000 */
[----:B------:R-:W-:-:S05]  /*1f880*/  FSEL R24, R24, R4, !P2 ;  /* 0x0000000418187208 */ /* 0x000fca0005000000 */
[----:B------:R-:W-:-:S04]  /*1f890*/  @P4 FMUL R4, R4, 0.25 ;  /* 0x3e80000004044820 */ /* 0x000fc80000400000 */
[----:B------:R-:W-:-:S06]  /*1f8a0*/  @!P3 FMUL R4, R4, 16777216 ;  /* 0x4b8000000404b820 */ /* 0x000fcc0000400000 */
[----:B------:R-:W1:Y:S01]  /*1f8b0*/  MUFU.RCP R4, R4 ;  /* 0x0000000400047308 */ /* 0x000e620000001000 */
[----:B--2---:R-:W-:Y:S01]  /*1f8c0*/  @P4 FMUL R109, R109, 0.25 ;  /* 0x3e8000006d6d4820 */ /* 0x004fe20000400000 */
[----:B---3--:R-:W-:-:S03]  /*1f8d0*/  @P4 FMUL R111, R111, 0.25 ;  /* 0x3e8000006f6f4820 */ /* 0x008fc60000400000 */
[----:B------:R-:W-:Y:S01]  /*1f8e0*/  @!P3 FMUL R109, R109, 16777216 ;  /* 0x4b8000006d6db820 */ /* 0x000fe20000400000 */
[----:B------:R-:W-:-:S03]  /*1f8f0*/  @!P3 FMUL R111, R111, 16777216 ;  /* 0x4b8000006f6fb820 */ /* 0x000fc60000400000 */
[C---:B-1----:R-:W-:Y:S01]  /*1f900*/  FMUL R109, R4.reuse, R109 ;  /* 0x0000006d046d7220 */ /* 0x042fe20000400000 */
[----:B------:R-:W-:-:S05]  /*1f910*/  FMUL R111, R4, R111 ;  /* 0x0000006f046f7220 */ /* 0x000fca0000400000 */
[----:B------:R-:W-:Y:S04]  /*1f920*/  STL [R1+0x788], R111 ;  /* 0x0007886f01007387 */ /* 0x000fe80000100800 */
[----:B------:R1:W-:Y:S04]  /*1f930*/  STL [R1+0x78c], R109 ;  /* 0x00078c6d01007387 */ /* 0x0003e80000100800 */
        /* <DEDUP_REMOVED lines=8> */
[----:B------:R-:W3:Y:S01]  /*1f9c0*/  LDL.LU.64 R96, [R1+0x608] ;  /* 0x0006080001607983 */ /* 0x000ee20000300a00 */
[----:B------:R-:W-:Y:S01]  /*1f9d0*/  FSETP.GT.AND P5, PT, |R3|, 8.50705917302346158658e+37, PT ;  /* 0x7e8000000300780b */ /* 0x000fe20003fa4200 */
[----:B------:R-:W-:Y:S01]  /*1f9e0*/  @P4 FMUL R110, R110, 0.25 ;  /* 0x3e8000006e6e4820 */ /* 0x000fe20000400000 */
[----:B------:R-:W-:Y:S01]  /*1f9f0*/  @P4 FMUL R108, R108, 0.25 ;  /* 0x3e8000006c6c4820 */ /* 0x000fe20000400000 */
[----:B------:R-:W-:Y:S01]  /*1fa00*/  @P4 FMUL R39, R39, 0.25 ;  /* 0x3e80000027274820 */ /* 0x000fe20000400000 */
[----:B----4-:R-:W-:Y:S01]  /*1fa10*/  @P4 FMUL R32, R32, 0.25 ;  /* 0x3e80000020204820 */ /* 0x010fe20000400000 */
[----:B------:R-:W-:Y:S01]  /*1fa20*/  @P4 FMUL R37, R37, 0.25 ;  /* 0x3e80000025254820 */ /* 0x000fe20000400000 */
[----:B------:R-:W-:Y:S01]  /*1fa30*/  @P4 FMUL R31, R31, 0.25 ;  /* 0x3e8000001f1f4820 */ /* 0x000fe20000400000 */
[----:B------:R-:W-:Y:S01]  /*1fa40*/  FSETP.GEU.AND P4, PT, |R3|, 1.175494350822287508e-38, PT ;  /* 0x008000000300780b */ /* 0x000fe20003f8e200 */
[----:B------:R-:W-:Y:S01]  /*1fa50*/  @!P3 FMUL R110, R110, 16777216 ;  /* 0x4b8000006e6eb820 */ /* 0x000fe20000400000 */
[----:B------:R-:W-:Y:S01]  /*1fa60*/  @!P3 FMUL R108, R108, 16777216 ;  /* 0x4b8000006c6cb820 */ /* 0x000fe20000400000 */
[----:B------:R-:W-:Y:S01]  /*1fa70*/  @!P3 FMUL R39, R39, 16777216 ;  /* 0x4b8000002727b820 */ /* 0x000fe20000400000 */
[----:B------:R-:W-:Y:S01]  /*1fa80*/  @!P3 FMUL R32, R32, 16777216 ;  /* 0x4b8000002020b820 */ /* 0x000fe20000400000 */
[----:B------:R-:W-:Y:S01]  /*1fa90*/  @!P3 FMUL R37, R37, 16777216 ;  /* 0x4b8000002525b820 */ /* 0x000fe20000400000 */
[----:B------:R-:W-:Y:S01]  /*1faa0*/  @!P3 FMUL R31, R31, 16777216 ;  /* 0x4b8000001f1fb820 */ /* 0x000fe20000400000 */
[C---:B------:R-:W-:Y:S01]  /*1fab0*/  FMUL R60, R3.reuse, 8388608 ;  /* 0x4b000000033c7820 */ /* 0x040fe20000400000 */
[----:B------:R-:W-:-:S04]  /*1fac0*/  FSETP.GEU.AND P3, PT, R3, 1.175494350822287508e-38, PT ;  /* 0x008000000300780b */ /* 0x000fc80003f6e000 */
[----:B------:R-:W-:Y:S01]  /*1fad0*/  FSEL R60, R60, R3, !P3 ;  /* 0x000000033c3c7208 */ /* 0x000fe20005800000 */
[----:B------:R-:W-:-:S04]  /*1fae0*/  @P5 FMUL R3, R3, 0.25 ;  /* 0x3e80000003035820 */ /* 0x000fc80000400000 */
[----:B------:R-:W-:-:S06]  /*1faf0*/  @!P4 FMUL R3, R3, 16777216 ;  /* 0x4b8000000303c820 */ /* 0x000fcc0000400000 */
[----:B------:R-:W4:Y:S01]  /*1fb00*/  MUFU.RCP R3, R3 ;  /* 0x0000000300037308 */ /* 0x000f220000001000 */
[C---:B------:R-:W-:Y:S01]  /*1fb10*/  FMUL R110, R4.reuse, R110 ;  /* 0x0000006e046e7220 */ /* 0x040fe20000400000 */
[C---:B------:R-:W-:Y:S01]  /*1fb20*/  FMUL R108, R4.reuse, R108 ;  /* 0x0000006c046c7220 */ /* 0x040fe20000400000 */
[C---:B------:R-:W-:Y:S01]  /*1fb30*/  FMUL R39, R4.reuse, R39 ;  /* 0x0000002704277220 */ /* 0x040fe20000400000 */
[C---:B------:R-:W-:Y:S01]  /*1fb40*/  FMUL R32, R4.reuse, R32 ;  /* 0x0000002004207220 */ /* 0x040fe20000400000 */
[C---:B------:R-:W-:Y:S01]  /*1fb50*/  FMUL R37, R4.reuse, R37 ;  /* 0x0000002504257220 */ /* 0x040fe20000400000 */
[----:B------:R-:W-:Y:S01]  /*1fb60*/  FMUL R31, R4, R31 ;  /* 0x0000001f041f7220 */ /* 0x000fe20000400000 */
[----:B------:R-:W-:Y:S02]  /*1fb70*/  FSEL R4, RZ, -23, P3 ;  /* 0xc1b80000ff047808 */ /* 0x000fe40001800000 */
[----:B------:R-:W-:Y:S01]  /*1fb80*/  ISETP.GE.U32.AND P3, PT, R60, 0x7f800000, PT ;  /* 0x7f8000003c00780c */ /* 0x000fe20003f66070 */
[----:B0-----:R-:W0:Y:S01]  /*1fb90*/  S2R R119, SR_TID.X ;  /* 0x0000000000777919 */ /* 0x001e220000002100 */
[----:B------:R-:W-:Y:S01]  /*1fba0*/  LOP3.LUT R28, R28, 0xfffffffd, RZ, 0xc0, !PT ;  /* 0xfffffffd1c1c7812 */ /* 0x000fe200078ec0ff */
[----:B------:R-:W-:-:S04]  /*1fbb0*/  UIMAD UR7, UR8, UR10, URZ ;  /* 0x0000000a080772a4 */ /* 0x000fc8000f8e02ff */
[----:B------:R-:W-:Y:S02]  /*1fbc0*/  UIMAD.WIDE UR4, UR7, 0x2, URZ ;  /* 0x00000002070478a5 */ /* 0x000fe4000f8e02ff */
[----:B------:R-:W-:Y:S01]  /*1fbd0*/  USHF.L.U32 UR7, UR7, 0x1, URZ ;  /* 0x0000000107077899 */ /* 0x000fe200080006ff */
[----:B------:R-:W-:-:S08]  /*1fbe0*/  F2FP.F16.F32.PACK_AB R7, R67, R65 ;  /* 0x000000414307723e */ /* 0x000fd000000000ff */
[----:B------:R-:W1:Y:S01]  /*1fbf0*/  LDCU UR4, c[0x0][0x3e8] ;  /* 0x00007d00ff0477ac */ /* 0x000e620008000800 */
[----:B0-----:R-:W-:-:S05]  /*1fc00*/  IMAD.SHL.U32 R18, R119, 0x10, RZ ;  /* 0x0000001077127824 */ /* 0x001fca00078e00ff */
[----:B-1----:R-:W-:Y:S02]  /*1fc10*/  LOP3.LUT R109, R18, 0x70, RZ, 0xc0, !PT ;  /* 0x00000070126d7812 */ /* 0x002fe400078ec0ff */
[----:B------:R-:W0:Y:S01]  /*1fc20*/  LDC.64 R18, c[0x0][0x398] ;  /* 0x0000e600ff127b82 */ /* 0x000e220000000a00 */
[----:B--2---:R-:W-:Y:S01]  /*1fc30*/  @P5 FMUL R36, R36, 0.25 ;  /* 0x3e80000024245820 */ /* 0x004fe20000400000 */
[----:B---3--:R-:W-:Y:S01]  /*1fc40*/  @P5 FMUL R34, R34, 0.25 ;  /* 0x3e80000022225820 */ /* 0x008fe20000400000 */
        /* <DEDUP_REMOVED lines=14> */
[C---:B----4-:R-:W-:Y:S01]  /*1fd30*/  FMUL R107, R3.reuse, R107 ;  /* 0x0000006b036b7220 */ /* 0x050fe20000400000 */
        /* <DEDUP_REMOVED lines=40> */
[----:B------:R-:W-:Y:S01]  /*1ffc0*/  FFMA.FTZ R5, R3, R5, 0.28857114911079406738 ;  /* 0x3e93bf9903057423 */ /* 0x000fe20000010005 */
[----:B------:R-:W-:-:S03]  /*1ffd0*/  MOV R26, R96 ;  /* 0x00000060001a7202 */ /* 0x000fc60000000f00 */
[C---:B------:R-:W-:Y:S01]  /*1ffe0*/  FFMA.FTZ R5, R3.reuse, R5, -0.36067417263984680176 ;  /* 0xbeb8aa4903057423 */ /* 0x040fe20000010005 */
[----:B------:R-:W1:Y:S03]  /*1fff0*/  S2R R96, SR_TID.X ;  /* 0x0000000000607919 */ /* 0x000e660000002100 */
[----:B------:R-:W-:Y:S01]  /*20000*/  FFMA.FTZ R5, R3, R5, 0.48089820146560668945 ;  /* 0x3ef6384a03057423 */ /* 0x000fe20000010005 */
[----:B------:R-:W-:-:S03]  /*20010*/  ISETP.GE.U32.AND P2, PT, R24, 0x7f800000, PT ;  /* 0x7f8000001800780c */ /* 0x000fc60003f46070 */
[----:B------:R-:W-:-:S04]  /*20020*/  FFMA.FTZ R5, R3, R5, -0.72134751081466674805 ;  /* 0xbf38aa3b03057423 */ /* 0x000fc80000010005 */
[----:B------:R-:W-:-:S04]  /*20030*/  FMUL R5, R3, R5 ;  /* 0x0000000503057220 */ /* 0x000fc80000400000 */
[----:B------:R-:W-:-:S04]  /*20040*/  FMUL R5, R3, R5 ;  /* 0x0000000503057220 */ /* 0x000fc80000400000 */
[----:B------:R-:W-:Y:S01]  /*20050*/  FFMA.FTZ R5, R3, 1.4426950216293334961, R5 ;  /* 0x3fb8aa3b03057823 */ /* 0x000fe20000010005 */
[----:B------:R-:W-:-:S03]  /*20060*/  @P2 IMAD.MOV.U32 R3, RZ, RZ, 0x7f800000 ;  /* 0x7f800000ff032424 */ /* 0x000fc600078e00ff */
[----:B------:R-:W-:Y:S01]  /*20070*/  FADD R4, R4, R5 ;  /* 0x0000000504047221 */ /* 0x000fe20000000000 */
[----:B------:R-:W-:Y:S01]  /*20080*/  @P2 FFMA.FTZ R4, R24, R3, +INF ;  /* 0x7f80000018042423 */ /* 0x000fe20000010003 */
[----:B------:R-:W-:Y:S01]  /*20090*/  FSETP.NEU.AND P2, PT, R8, RZ, PT ;  /* 0x000000ff0800720b */ /* 0x000fe20003f4d000 */
[----:B------:R-:W-:Y:S01]  /*200a0*/  IMAD.MOV.U32 R27, RZ, RZ, R97 ;  /* 0x000000ffff1b7224 */ /* 0x000fe200078e0061 */
[----:B-1----:R-:W-:Y:S02]  /*200b0*/  LOP3.LUT R97, R96, 0xff, RZ, 0xc0, !PT ;  /* 0x000000ff60617812 */ /* 0x002fe400078ec0ff */
[----:B------:R-:W1:Y:S09]  /*200c0*/  S2R R96, SR_CTAID.X ;  /* 0x0000000000607919 */ /* 0x000e720000002500 */
[----:B------:R-:W-:-:S02]  /*200d0*/  @P2 LOP3.LUT R28, R28, 0x2, RZ, 0xfc, !PT ;  /* 0x000000021c1c2812 */ /* 0x000fc400078efcff */
[----:B------:R-:W-:Y:S02]  /*200e0*/  FSETP.NEU.AND P2, PT, R2, RZ, PT ;  /* 0x000000ff0200720b */ /* 0x000fe40003f4d000 */
[----:B------:R-:W-:Y:S01]  /*200f0*/  LOP3.LUT R28, R28, 0xfffffff7, RZ, 0xc0, !PT ;  /* 0xfffffff71c1c7812 */ /* 0x000fe200078ec0ff */
[C---:B------:R-:W-:Y:S01]  /*20100*/  IMAD.SHL.U32 R3, R119.reuse, 0x8, RZ ;  /* 0x0000000877037824 */ /* 0x040fe200078e00ff */
[----:B------:R-:W-:-:S09]  /*20110*/  SHF.L.U32 R8, R119, 0x9, RZ ;  /* 0x0000000977087819 */ /* 0x000fd200000006ff */
[----:B------:R-:W-:Y:S02]  /*20120*/  @P2 LOP3.LUT R28, R28, 0x8, RZ, 0xfc, !PT ;  /* 0x000000081c1c2812 */ /* 0x000fe400078efcff */
[----:B------:R-:W-:Y:S02]  /*20130*/  FSETP.NEU.AND P2, PT, R15, RZ, PT ;  /* 0x000000ff0f00720b */ /* 0x000fe40003f4d000 */
[----:B------:R-:W-:Y:S02]  /*20140*/  LOP3.LUT R8, R8, 0x1000, RZ, 0xc0, !PT ;  /* 0x0000100008087812 */ /* 0x000fe400078ec0ff */
[----:B------:R-:W-:Y:S02]  /*20150*/  LOP3.LUT R3, R3, 0x80, RZ, 0xc0, !PT ;  /* 0x0000008003037812 */ /* 0x000fe400078ec0ff */
[----:B------:R-:W-:Y:S02]  /*20160*/  LOP3.LUT R28, R28, 0xffffffdf, RZ, 0xc0, !PT ;  /* 0xffffffdf1c1c7812 */ /* 0x000fe400078ec0ff */
[----:B------:R-:W-:-:S02]  /*20170*/  IADD3 R3, PT, PT, R3, UR6, R8 ;  /* 0x0000000603037c10 */ /* 0x000fc4000fffe008 */
[----:B------:R-:W-:Y:S02]  /*20180*/  SHF.L.U32 R8, R119, 0x8, RZ ;  /* 0x0000000877087819 */ /* 0x000fe400000006ff */
[----:B-1----:R-:W-:Y:S02]  /*20190*/  LEA R96, R96, R97, 0x8 ;  /* 0x0000006160607211 */ /* 0x002fe400078e40ff */
[----:B------:R-:W-:Y:S02]  /*201a0*/  @P2 LOP3.LUT R28, R28, 0x20, RZ, 0xfc, !PT ;  /* 0x000000201c1c2812 */ /* 0x000fe400078efcff */
[----:B------:R-:W-:Y:S02]  /*201b0*/  LOP3.LUT R2, R8, 0x1e000, RZ, 0xc0, !PT ;  /* 0x0001e00008027812 */ /* 0x000fe400078ec0ff */
[----:B------:R-:W-:Y:S02]  /*201c0*/  FSETP.NEU.AND P2, PT, R11, RZ, PT ;  /* 0x000000ff0b00720b */ /* 0x000fe40003f4d000 */
[----:B------:R-:W-:Y:S01]  /*201d0*/  IADD3 R3, PT, PT, R109, R3, R2 ;  /* 0x000000036d037210 */ /* 0x000fe20007ffe002 */
[----:B------:R-:W-:Y:S01]  /*201e0*/  IMAD R2, R96, UR11, RZ ;  /* 0x0000000b60027c24 */ /* 0x000fe2000f8e02ff */
[----:B------:R-:W-:Y:S01]  /*201f0*/  LOP3.LUT R28, R28, 0xffffffbf, RZ, 0xc0, !PT ;  /* 0xffffffbf1c1c7812 */ /* 0x000fe200078ec0ff */
[----:B------:R-:W-:Y:S02]  /*20200*/  STL [R1+0x24], R6 ;  /* 0x0000240601007387 */ /* 0x000fe40000100800 */
[C---:B------:R-:W-:Y:S01]  /*20210*/  IMAD.SHL.U32 R8, R2.reuse, 0x2, RZ ;  /* 0x0000000202087824 */ /* 0x040fe200078e00ff */
[----:B------:R-:W-:Y:S01]  /*20220*/  F2FP.F16.F32.PACK_AB R5, R63, R61 ;  /* 0x0000003d3f05723e */ /* 0x000fe200000000ff */
[----:B------:R1:W-:Y:S01]  /*20230*/  STL [R1+0x18], R4 ;  /* 0x0000180401007387 */ /* 0x0003e20000100800 */
[----:B------:R-:W-:-:S03]  /*20240*/  IMAD.HI R11, R2, 0x2, RZ ;  /* 0x00000002020b7827 */ /* 0x000fc600078e02ff */
[----:B------:R-:W2:Y:S01]  /*20250*/  LDL.LU R63, [R1+0x528] ;  /* 0x00052800013f7983 */ /* 0x000ea20000300800 */
[----:B------:R-:W-:Y:S02]  /*20260*/  @P2 LOP3.LUT R28, R28, 0x40, RZ, 0xfc, !PT ;  /* 0x000000401c1c2812 */ /* 0x000fe400078efcff */
[----:B0-----:R-:W-:Y:S01]  /*20270*/  IADD3 R2, P2, P3, R8, UR7, R18 ;  /* 0x0000000708027c10 */ /* 0x001fe2000fb5e012 */
[----:B------:R-:W3:Y:S01]  /*20280*/  LDL.LU R61, [R1+0x52c] ;  /* 0x00052c00013d7983 */ /* 0x000ee20000300800 */
[----:B-1----:R-:W-:-:S03]  /*20290*/  F2FP.F16.F32.PACK_AB R4, R62, R38 ;  /* 0x000000263e04723e */ /* 0x002fc600000000ff */
[----:B------:R-:W4:Y:S04]  /*202a0*/  LDL.LU R62, [R1+0x518] ;  /* 0x00051800013e7983 */ /* 0x000f280000300800 */
[----:B------:R-:W4:Y:S04]  /*202b0*/  LDL.LU R18, [R1+0x51c] ;  /* 0x00051c0001127983 */ /* 0x000f280000300800 */
[----:B------:R-:W4:Y:S04]  /*202c0*/  LDL.LU R100, [R1+0x508] ;  /* 0x0005080001647983 */ /* 0x000f280000300800 */
[----:B------:R-:W4:Y:S04]  /*202d0*/  LDL.LU R102, [R1+0x50c] ;  /* 0x00050c0001667983 */ /* 0x000f280000300800 */
[----:B------:R-:W4:Y:S04]  /*202e0*/  LDL.LU R101, [R1+0x4f8] ;  /* 0x0004f80001657983 */ /* 0x000f280000300800 */
[----:B------:R-:W4:Y:S01]  /*202f0*/  LDL.LU R103, [R1+0x4fc] ;  /* 0x0004fc0001677983 */ /* 0x000f220000300800 */
[----:B------:R-:W-:-:S03]  /*20300*/  F2FP.F16.F32.PACK_AB R6, R66, R64 ;  /* 0x000000404206723e */ /* 0x000fc600000000ff */
        /* <DEDUP_REMOVED lines=12> */
[----:B------:R-:W-:-:S03]  /*203d0*/  FSETP.NEU.AND P4, PT, R0, RZ, PT ;  /* 0x000000ff0000720b */ /* 0x000fc60003f8d000 */
[----:B------:R-:W4:Y:S01]  /*203e0*/  LDL.LU R124, [R1+0x50] ;  /* 0x00005000017c7983 */ /* 0x000f220000300800 */
[----:B------:R-:W-:-:S03]  /*203f0*/  IADD3.X R0, PT, PT, R11, UR5, R19, P2, P3 ;  /* 0x000000050b007c10 */ /* 0x000fc600097e6413 */
[----:B------:R-:W4:Y:S01]  /*20400*/  LDL.LU R125, [R1] ;  /* 0x00000000017d7983 */ /* 0x000f220000300800 */
[----:B------:R-:W-:Y:S02]  /*20410*/  FSETP.NEU.AND P3, PT, R23, RZ, PT ;  /* 0x000000ff1700720b */ /* 0x000fe40003f6d000 */
[----:B------:R-:W-:-:S04]  /*20420*/  LOP3.LUT R28, R28, 0xffffff7f, RZ, 0xc0, !PT ;  /* 0xffffff7f1c1c7812 */ /* 0x000fc800078ec0ff */
[----:B------:R-:W-:Y:S02]  /*20430*/  @P4 LOP3.LUT R28, R28, 0x80, RZ, 0xfc, !PT ;  /* 0x000000801c1c4812 */ /* 0x000fe400078efcff */
[C---:B------:R-:W-:Y:S02]  /*20440*/  FSETP.GT.AND P4, PT, |R27|.reuse, 8.50705917302346158658e+37, PT ;  /* 0x7e8000001b00780b */ /* 0x040fe40003f84200 */
[C---:B------:R-:W-:Y:S02]  /*20450*/  FSETP.GEU.AND P2, PT, R27.reuse, 1.175494350822287508e-38, PT ;  /* 0x008000001b00780b */ /* 0x040fe40003f4e000 */
[----:B------:R-:W-:Y:S01]  /*20460*/  LOP3.LUT R28, R28, 0xffffffef, RZ, 0xc0, !PT ;  /* 0xffffffef1c1c7812 */ /* 0x000fe200078ec0ff */
[----:B------:R-:W-:-:S03]  /*20470*/  FMUL R38, R27, 8388608 ;  /* 0x4b0000001b267820 */ /* 0x000fc60000400000 */
[----:B------:R-:W-:Y:S02]  /*20480*/  @P3 LOP3.LUT R28, R28, 0x10, RZ, 0xfc, !PT ;  /* 0x000000101c1c3812 */ /* 0x000fe400078efcff */
[----:B------:R-:W-:Y:S02]  /*20490*/  FSEL R38, R38, R27, !P2 ;  /* 0x0000001b26267208 */ /* 0x000fe40005000000 */
[----:B------:R-:W-:Y:S02]  /*204a0*/  LOP3.LUT R28, R28, 0xfbffffff, RZ, 0xc0, !PT ;  /* 0xfbffffff1c1c7812 */ /* 0x000fe400078ec0ff */
[C---:B------:R-:W-:Y:S01]  /*204b0*/  FSETP.GEU.AND P3, PT, |R27|.reuse, 1.175494350822287508e-38, PT ;  /* 0x008000001b00780b */ /* 0x040fe20003f6e200 */
[----:B------:R-:W-:Y:S01]  /*204c0*/  @P4 FMUL R27, R27, 0.25 ;  /* 0x3e8000001b1b4820 */ /* 0x000fe20000400000 */
[----:B------:R-:W-:-:S04]  /*204d0*/  @P2 LOP3.LUT R28, R28, 0x4000000, RZ, 0xfc, !PT ;  /* 0x040000001c1c2812 */ /* 0x000fc800078efcff */
[C---:B------:R-:W-:Y:S02]  /*204e0*/  LOP3.LUT P2, RZ, R28.reuse, 0x400, RZ, 0xc0, !PT ;  /* 0x000004001cff7812 */ /* 0x040fe4000784c0ff */
[----:B------:R-:W-:-:S04]  /*204f0*/  LOP3.LUT R28, R28, 0xf7ffffff, RZ, 0xc0, !PT ;  /* 0xf7ffffff1c1c7812 */ /* 0x000fc800078ec0ff */
[----:B------:R-:W-:Y:S01]  /*20500*/  LOP3.LUT R28, R28, 0xfffffffb, RZ, 0xc0, !PT ;  /* 0xfffffffb1c1c7812 */ /* 0x000fe200078ec0ff */
[----:B--2---:R-:W-:Y:S01]  /*20510*/  @P4 FMUL R63, R63, 0.25 ;  /* 0x3e8000003f3f4820 */ /* 0x004fe20000400000 */
[----:B---3--:R-:W-:Y:S01]  /*20520*/  @P4 FMUL R61, R61, 0.25 ;  /* 0x3e8000003d3d4820 */ /* 0x008fe20000400000 */
[----:B----4-:R-:W-:Y:S01]  /*20530*/  @P4 FMUL R62, R62, 0.25 ;  /* 0x3e8000003e3e4820 */ /* 0x010fe20000400000 */
[----:B------:R-:W-:Y:S01]  /*20540*/  @P4 FMUL R18, R18, 0.25 ;  /* 0x3e80000012124820 */ /* 0x000fe20000400000 */
[----:B------:R-:W-:Y:S01]  /*20550*/  @P4 FMUL R100, R100, 0.25 ;  /* 0x3e80000064644820 */ /* 0x000fe20000400000 */
[----:B------:R-:W-:Y:S01]  /*20560*/  @P4 FMUL R102, R102, 0.25 ;  /* 0x3e80000066664820 */ /* 0x000fe20000400000 */
[----:B------:R-:W-:Y:S01]  /*20570*/  @P4 FMUL R101, R101, 0.25 ;  /* 0x3e80000065654820 */ /* 0x000fe20000400000 */
[----:B------:R-:W-:Y:S01]  /*20580*/  @P4 FMUL R103, R103, 0.25 ;  /* 0x3e80000067674820 */ /* 0x000fe20000400000 */
[----:B------:R-:W-:-:S13]  /*20590*/  FSETP.NEU.AND P4, PT, R13, RZ, PT ;  /* 0x000000ff0d00720b */ /* 0x000fda0003f8d000 */
[----:B------:R-:W-:-:S04]  /*205a0*/  @P4 LOP3.LUT R28, R28, 0x4, RZ, 0xfc, !PT ;  /* 0x000000041c1c4812 */ /* 0x000fc800078efcff */
[----:B------:R-:W-:-:S04]  /*205b0*/  @P2 LOP3.LUT R28, R28, 0x8000000, RZ, 0xfc, !PT ;  /* 0x080000001c1c2812 */ /* 0x000fc800078efcff */
[C---:B------:R-:W-:Y:S02]  /*205c0*/  LOP3.LUT P2, RZ, R28.reuse, 0x200, RZ, 0xc0, !PT ;  /* 0x000002001cff7812 */ /* 0x040fe4000784c0ff */
[----:B------:R-:W-:-:S11]  /*205d0*/  LOP3.LUT R28, R28, 0xefffffff, RZ, 0xc0, !PT ;  /* 0xefffffff1c1c7812 */ /* 0x000fd600078ec0ff */
        /* <DEDUP_REMOVED lines=10> */
[----:B------:R-:W-:-:S13]  /*20680*/  LOP3.LUT P2, RZ, R28, 0x2000, RZ, 0xc0, !PT ;  /* 0x000020001cff7812 */ /* 0x000fda000784c0ff */
[----:B------:R-:W-:Y:S02]  /*20690*/  @P2 LOP3.LUT R14, R14, 0x1, RZ, 0xfc, !PT ;  /* 0x000000010e0e2812 */ /* 0x000fe400078efcff */
[----:B------:R-:W-:Y:S02]  /*206a0*/  LOP3.LUT P2, RZ, R28, 0x10000, RZ, 0xc0, !PT ;  /* 0x000100001cff7812 */ /* 0x000fe4000784c0ff */
[----:B------:R-:W-:-:S11]  /*206b0*/  LOP3.LUT R14, R14, 0xfffffffd, RZ, 0xc0, !PT ;  /* 0xfffffffd0e0e7812 */ /* 0x000fd600078ec0ff */
        /* <DEDUP_REMOVED lines=29> */
[----:B------:R-:W-:Y:S02]  /*20890*/  LOP3.LUT R14, R14, 0xfffff7ff, RZ, 0xc0, !PT ;  /* 0xfffff7ff0e0e7812 */ /* 0x000fe400078ec0ff */
[----:B------:R-:W-:Y:S02]  /*208a0*/  FSEL R8, R118, -INF , P1 ;  /* 0xff80000076087808 */ /* 0x000fe40000800000 */
[----:B------:R-:W-:-:S03]  /*208b0*/  FSEL R11, R120, -INF , P0 ;  /* 0xff800000780b7808 */ /* 0x000fc60000000000 */
[----:B------:R0:W-:Y:S04]  /*208c0*/  STL [R1+0x17c], R8 ;  /* 0x00017c0801007387 */ /* 0x0001e80000100800 */
[----:B------:R-:W-:Y:S02]  /*208d0*/  @P2 LOP3.LUT R14, R14, 0x800, RZ, 0xfc, !PT ;  /* 0x000008000e0e2812 */ /* 0x000fe400078efcff */
[----:B------:R-:W-:-:S04]  /*208e0*/  LOP3.LUT P2, RZ, R28, 0x400000, RZ, 0xc0, !PT ;  /* 0x004000001cff7812 */ /* 0x000fc8000784c0ff */
[----:B0-----:R-:W-:Y:S02]  /*208f0*/  FSEL R8, R122, -INF , P2 ;  /* 0xff8000007a087808 */ /* 0x001fe40001000000 */
[C---:B------:R-:W-:Y:S01]  /*20900*/  LOP3.LUT P2, RZ, R14.reuse, 0x800, RZ, 0xc0, !PT ;  /* 0x000008000eff7812 */ /* 0x040fe2000784c0ff */
[----:B------:R0:W-:Y:S04]  /*20910*/  STL [R1+0x27c], R11 ;  /* 0x00027c0b01007387 */ /* 0x0001e80000100800 */
[----:B------:R1:W-:Y:S01]  /*20920*/  STL [R1+0x28c], R8 ;  /* 0x00028c0801007387 */ /* 0x0003e20000100800 */
[----:B0-----:R-:W-:Y:S02]  /*20930*/  FSEL R11, R123, -INF , P2 ;  /* 0xff8000007b0b7808 */ /* 0x001fe40001000000 */
[----:B------:R-:W-:-:S04]  /*20940*/  LOP3.LUT P2, RZ, R14, 0x400, RZ, 0xc0, !PT ;  /* 0x000004000eff7812 */ /* 0x000fc8000784c0ff */
[----:B-1----:R-:W-:Y:S02]  /*20950*/  FSEL R8, R124, -INF , P2 ;  /* 0xff8000007c087808 */ /* 0x002fe40001000000 */
        /* <DEDUP_REMOVED lines=24> */
[----:B------:R-:W-:Y:S01]  /*20ae0*/  LOP3.LUT P2, RZ, R14, 0x2, RZ, 0xc0, !PT ;  /* 0x000000020eff7812 */ /* 0x000fe2000784c0ff */
[----:B------:R0:W-:Y:S04]  /*20af0*/  STL [R1+0x2bc], R11 ;  /* 0x0002bc0b01007387 */ /* 0x0001e80000100800 */
[----:B------:R1:W-:Y:S04]  /*20b00*/  STL [R1+0x2c0], R8 ;  /* 0x0002c00801007387 */ /* 0x0003e80000100800 */
[----:B------:R-:W2:Y:S01]  /*20b10*/  LDL.LU R23, [R1+0x568] ;  /* 0x0005680001177983 */ /* 0x000ea20000300800 */
[----:B0-----:R-:W-:-:S03]  /*20b20*/  FSEL R11, R74, -INF , P2 ;  /* 0xff8000004a0b7808 */ /* 0x001fc60001000000 */
[----:B-1----:R-:W2:Y:S04]  /*20b30*/  LDL.LU R8, [R1+0x560] ;  /* 0x0005600001087983 */ /* 0x002ea80000300800 */
[----:B------:R0:W-:Y:S04]  /*20b40*/  STL [R1+0x2c4], R11 ;  /* 0x0002c40b01007387 */ /* 0x0001e80000100800 */
[----:B0-----:R-:W3:Y:S04]  /*20b50*/  LDL.LU R11, [R1+0x56c] ;  /* 0x00056c00010b7983 */ /* 0x001ee80000300800 */
[----:B------:R-:W3:Y:S04]  /*20b60*/  LDL.LU R15, [R1+0x564] ;  /* 0x00056400010f7983 */ /* 0x000ee80000300800 */
[----:B------:R-:W4:Y:S04]  /*20b70*/  LDL.LU R111, [R1+0x588] ;  /* 0x00058800016f7983 */ /* 0x000f280000300800 */
[----:B------:R-:W4:Y:S04]  /*20b80*/  LDL.LU R112, [R1+0x580] ;  /* 0x0005800001707983 */ /* 0x000f280000300800 */
[----:B------:R-:W2:Y:S04]  /*20b90*/  LDL.LU R114, [R1+0x58c] ;  /* 0x00058c0001727983 */ /* 0x000ea80000300800 */
[----:B------:R-:W2:Y:S04]  /*20ba0*/  LDL.LU R113, [R1+0x584] ;  /* 0x0005840001717983 */ /* 0x000ea80000300800 */
[----:B------:R-:W2:Y:S04]  /*20bb0*/  LDL.LU R115, [R1+0x284] ;  /* 0x0002840001737983 */ /* 0x000ea80000300800 */
[----:B------:R-:W2:Y:S04]  /*20bc0*/  LDL.LU R116, [R1+0x26c] ;  /* 0x00026c0001747983 */ /* 0x000ea80000300800 */
[----:B------:R-:W4:Y:S04]  /*20bd0*/  LDL.LU R118, [R1+0x290] ;  /* 0x0002900001767983 */ /* 0x000f280000300800 */
[----:B------:R-:W4:Y:S04]  /*20be0*/  LDL.LU R120, [R1+0x280] ;  /* 0x0002800001787983 */ /* 0x000f280000300800 */
[----:B------:R-:W4:Y:S04]  /*20bf0*/  LDL.LU R122, [R1+0x548] ;  /* 0x00054800017a7983 */ /* 0x000f280000300800 */
[----:B------:R-:W4:Y:S04]  /*20c00*/  LDL.LU R123, [R1+0x540] ;  /* 0x00054000017b7983 */ /* 0x000f280000300800 */
[----:B------:R-:W4:Y:S04]  /*20c10*/  LDL.LU R124, [R1+0x54c] ;  /* 0x00054c00017c7983 */ /* 0x000f280000300800 */
[----:B------:R-:W4:Y:S01]  /*20c20*/  LDL.LU R125, [R1+0x544] ;  /* 0x00054400017d7983 */ /* 0x000f220000300800 */
[----:B------:R-:W-:-:S04]  /*20c30*/  LOP3.LUT P2, RZ, R14, 0x1, RZ, 0xc0, !PT ;  /* 0x000000010eff7812 */ /* 0x000fc8000784c0ff */
[----:B------:R-:W-:Y:S02]  /*20c40*/  FSEL R14, R72, -INF , P2 ;  /* 0xff800000480e7808 */ /* 0x000fe40001000000 */
[----:B------:R-:W-:-:S04]  /*20c50*/  LOP3.LUT P2, RZ, R28, 0x80000000, RZ, 0xc0, !PT ;  /* 0x800000001cff7812 */ /* 0x000fc8000784c0ff */
[----:B------:R-:W-:Y:S02]  /*20c60*/  FSEL R13, R68, -INF , P2 ;  /* 0xff800000440d7808 */ /* 0x000fe40001000000 */
[----:B------:R-:W-:Y:S01]  /*20c70*/  LOP3.LUT P2, RZ, R28, 0x40000000, RZ, 0xc0, !PT ;  /* 0x400000001cff7812 */ /* 0x000fe2000784c0ff */
[----:B------:R0:W-:Y:S01]  /*20c80*/  STL [R1+0x134], R14 ;  /* 0x0001340e01007387 */ /* 0x0001e20000100800 */
[----:B------:R-:W-:-:S03]  /*20c90*/  FSETP.GT.AND P5, PT, |R26|, 8.50705917302346158658e+37, PT ;  /* 0x7e8000001a00780b */ /* 0x000fc60003fa4200 */
[----:B------:R1:W-:Y:S01]  /*20ca0*/  STL [R1+0x138], R13 ;  /* 0x0001380d01007387 */ /* 0x0003e20000100800 */
[----:B0-----:R-:W-:Y:S02]  /*20cb0*/  FSEL R14, R25, -INF , P2 ;  /* 0xff800000190e7808 */ /* 0x001fe40001000000 */
[----:B------:R-:W-:-:S04]  /*20cc0*/  LOP3.LUT P2, RZ, R28, 0x20000000, RZ, 0xc0, !PT ;  /* 0x200000001cff7812 */ /* 0x000fc8000784c0ff */
[----:B-1----:R-:W-:Y:S02]  /*20cd0*/  FSEL R13, R22, -INF , P2 ;  /* 0xff800000160d7808 */ /* 0x002fe40001000000 */
[----:B------:R-:W-:Y:S01]  /*20ce0*/  LOP3.LUT P2, RZ, R28, 0x10000000, RZ, 0xc0, !PT ;  /* 0x100000001cff7812 */ /* 0x000fe2000784c0ff */
[----:B------:R0:W-:Y:S01]  /*20cf0*/  STL [R1+0x164], R14 ;  /* 0x0001640e01007387 */ /* 0x0001e20000100800 */
[C---:B------:R-:W-:Y:S01]  /*20d00*/  FMUL R19, R26.reuse, 8388608 ;  /* 0x4b0000001a137820 */ /* 0x040fe20000400000 */
[----:B------:R-:W-:Y:S02]  /*20d10*/  FSETP.GEU.AND P4, PT, R26, 1.175494350822287508e-38, PT ;  /* 0x008000001a00780b */ /* 0x000fe40003f8e000 */
[----:B------:R1:W-:Y:S01]  /*20d20*/  STL [R1+0x168], R13 ;  /* 0x0001680d01007387 */ /* 0x0003e20000100800 */
[----:B0-----:R-:W-:Y:S02]  /*20d30*/  FSEL R14, R21, -INF , P2 ;  /* 0xff800000150e7808 */ /* 0x001fe40001000000 */
[C---:B------:R-:W-:Y:S01]  /*20d40*/  LOP3.LUT P2, RZ, R28.reuse, 0x8000000, RZ, 0xc0, !PT ;  /* 0x080000001cff7812 */ /* 0x040fe2000784c0ff */
[----:B------:R-:W-:Y:S01]  /*20d50*/  @!P3 FMUL R103, R103, 16777216 ;  /* 0x4b8000006767b820 */ /* 0x000fe20000400000 */
[----:B------:R-:W-:-:S02]  /*20d60*/  LOP3.LUT P0, RZ, R28, 0x100, RZ, 0xc0, !PT ;  /* 0x000001001cff7812 */ /* 0x000fc4000780c0ff */
[----:B-1----:R-:W-:Y:S01]  /*20d70*/  FSEL R13, R20, -INF , P2 ;  /* 0xff800000140d7808 */ /* 0x002fe20001000000 */
[----:B------:R-:W-:Y:S01]  /*20d80*/  @!P3 FMUL R101, R101, 16777216 ;  /* 0x4b8000006565b820 */ /* 0x000fe20000400000 */
[----:B------:R-:W-:Y:S01]  /*20d90*/  FSEL R19, R19, R26, !P4 ;  /* 0x0000001a13137208 */ /* 0x000fe20006000000 */
[----:B------:R-:W-:Y:S01]  /*20da0*/  @!P3 FMUL R102, R102, 16777216 ;  /* 0x4b8000006666b820 */ /* 0x000fe20000400000 */
[----:B------:R-:W-:Y:S01]  /*20db0*/  FSETP.GEU.AND P6, PT, |R26|, 1.175494350822287508e-38, PT ;  /* 0x008000001a00780b */ /* 0x000fe20003fce200 */
[----:B------:R-:W-:Y:S01]  /*20dc0*/  @!P3 FMUL R100, R100, 16777216 ;  /* 0x4b8000006464b820 */ /* 0x000fe20000400000 */
[----:B------:R-:W-:Y:S01]  /*20dd0*/  @!P3 FMUL R18, R18, 16777216 ;  /* 0x4b8000001212b820 */ /* 0x000fe20000400000 */
[----:B------:R-:W-:Y:S01]  /*20de0*/  @!P3 FMUL R62, R62, 16777216 ;  /* 0x4b8000003e3eb820 */ /* 0x000fe20000400000 */
[----:B------:R-:W-:Y:S01]  /*20df0*/  @!P3 FMUL R61, R61, 16777216 ;  /* 0x4b8000003d3db820 */ /* 0x000fe20000400000 */
[----:B------:R-:W-:Y:S01]  /*20e00*/  @!P3 FMUL R63, R63, 16777216 ;  /* 0x4b8000003f3fb820 */ /* 0x000fe20000400000 */
[----:B------:R-:W-:Y:S01]  /*20e10*/  @!P3 FMUL R27, R27, 16777216 ;  /* 0x4b8000001b1bb820 */ /* 0x000fe20000400000 */
[----:B------:R-:W-:Y:S01]  /*20e20*/  LOP3.LUT P1, RZ, R28, 0x2, RZ, 0xc0, !PT ;  /* 0x000000021cff7812 */ /* 0x000fe2000782c0ff */
[----:B------:R-:W-:Y:S01]  /*20e30*/  @P5 FMUL R99, R99, 0.25 ;  /* 0x3e80000063635820 */ /* 0x000fe20000400000 */
        /* <DEDUP_REMOVED lines=8> */
[C---:B------:R-:W-:Y:S01]  /*20ec0*/  LOP3.LUT P3, RZ, R28.reuse, 0x8, RZ, 0xc0, !PT ;  /* 0x000000081cff7812 */ /* 0x040fe2000786c0ff */
[----:B------:R0:W-:Y:S01]  /*20ed0*/  STL [R1+0x170], R14 ;  /* 0x0001700e01007387 */ /* 0x0001e20000100800 */
[----:B------:R-:W-:-:S03]  /*20ee0*/  LOP3.LUT P5, RZ, R28, 0x20, RZ, 0xc0, !PT ;  /* 0x000000201cff7812 */ /* 0x000fc600078ac0ff */
[----:B------:R1:W-:Y:S01]  /*20ef0*/  STL [R1+0x174], R13 ;  /* 0x0001740d01007387 */ /* 0x0003e20000100800 */
[----:B0-----:R-:W-:Y:S02]  /*20f00*/  FSEL R14, R12, -INF , P0 ;  /* 0xff8000000c0e7808 */ /* 0x001fe40000000000 */
[----:B------:R-:W-:Y:S02]  /*20f10*/  FSEL R12, R16, -INF , P3 ;  /* 0xff800000100c7808 */ /* 0x000fe40001800000 */
[----:B-1----:R-:W-:Y:S02]  /*20f20*/  FSEL R13, R9, -INF , P1 ;  /* 0xff800000090d7808 */ /* 0x002fe40000800000 */
[----:B------:R-:W-:Y:S01]  /*20f30*/  FSEL R9, R10, -INF , P5 ;  /* 0xff8000000a097808 */ /* 0x000fe20002800000 */
[----:B------:R-:W-:Y:S04]  /*20f40*/  STL [R1+0x178], R14 ;  /* 0x0001780e01007387 */ /* 0x000fe80000100800 */
[----:B------:R-:W-:Y:S04]  /*20f50*/  STL [R1+0x130], R13 ;  /* 0x0001300d01007387 */ /* 0x000fe80000100800 */
[----:B------:R-:W-:Y:S04]  /*20f60*/  STL [R1+0x124], R12 ;  /* 0x0001240c01007387 */ /* 0x000fe80000100800 */
[----:B------:R3:W-:Y:S02]  /*20f70*/  STL [R1+0x120], R9 ;  /* 0x0001200901007387 */ /* 0x0007e40000100800 */
[----:B---3--:R-:W-:-:S02]  /*20f80*/  F2FP.F16.F32.PACK_AB R9, R11, R15 ;  /* 0x0000000f0b09723e */ /* 0x008fc400000000ff */
[----:B--2---:R-:W-:Y:S02]  /*20f90*/  F2FP.F16.F32.PACK_AB R12, R115, R116 ;  /* 0x00000074730c723e */ /* 0x004fe400000000ff */
[----:B------:R-:W2:Y:S04]  /*20fa0*/  LDL.LU R115, [R1+0x250] ;  /* 0x0002500001737983 */ /* 0x000ea80000300800 */
[----:B------:R-:W2:Y:S01]  /*20fb0*/  LDL.LU R116, [R1+0x240] ;  /* 0x0002400001747983 */ /* 0x000ea20000300800 */
[----:B----4-:R-:W-:-:S03]  /*20fc0*/  F2FP.F16.F32.PACK_AB R13, R118, R120 ;  /* 0x00000078760d723e */ /* 0x010fc600000000ff */
[----:B------:R-:W3:Y:S04]  /*20fd0*/  LDL.LU R118, [R1+0x258] ;  /* 0x0002580001767983 */ /* 0x000ee80000300800 */
[----:B------:R-:W3:Y:S01]  /*20fe0*/  LDL.LU R120, [R1+0x24c] ;  /* 0x00024c0001787983 */ /* 0x000ee20000300800 */
[----:B------:R-:W-:-:S03]  /*20ff0*/  F2FP.F16.F32.PACK_AB R14, R122, R123 ;  /* 0x0000007b7a0e723e */ /* 0x000fc600000000ff */
[----:B------:R-:W4:Y:S04]  /*21000*/  LDL.LU R122, [R1+0x274] ;  /* 0x00027400017a7983 */ /* 0x000f280000300800 */
[----:B------:R-:W4:Y:S01]  /*21010*/  LDL.LU R123, [R1+0x264] ;  /* 0x00026400017b7983 */ /* 0x000f220000300800 */
[----:B------:R-:W-:-:S03]  /*21020*/  F2FP.F16.F32.PACK_AB R15, R124, R125 ;  /* 0x0000007d7c0f723e */ /* 0x000fc600000000ff */
[----:B------:R-:W4:Y:S04]  /*21030*/  LDL.LU R124, [R1+0x288] ;  /* 0x00028800017c7983 */ /* 0x000f280000300800 */
[----:B------:R-:W4:Y:S04]  /*21040*/  LDL.LU R125, [R1+0x270] ;  /* 0x00027000017d7983 */ /* 0x000f280000300800 */
[----:B------:R0:W-:Y:S01]  /*21050*/  STSM.16.M88.4 [R3], R4 ;  /* 0x0000000403007844 */ /* 0x0001e20000000200 */
[----:B------:R-:W-:Y:S02]  /*21060*/  MOV R20, 0x3dc6b27f ;  /* 0x3dc6b27f00147802 */ /* 0x000fe40000000f00 */
[----:B0-----:R-:W-:-:S04]  /*21070*/  IADD3 R4, PT, PT, R19, -0x3f3504f3, RZ ;  /* 0xc0cafb0d13047810 */ /* 0x001fc80007ffe0ff */
[----:B------:R-:W-:-:S05]  /*21080*/  LOP3.LUT R4, R4, 0xff800000, RZ, 0xc0, !PT ;  /* 0xff80000004047812 */ /* 0x000fca00078ec0ff */
        /* <DEDUP_REMOVED lines=8> */
[----:B------:R-:W-:Y:S01]  /*21110*/  FFMA.FTZ R6, R5, R6, -0.36067417263984680176 ;  /* 0xbeb8aa4905067423 */ /* 0x000fe20000010006 */
[----:B------:R-:W-:-:S03]  /*21120*/  LOP3.LUT P2, RZ, R28, 0x4000000, RZ, 0xc0, !PT ;  /* 0x040000001cff7812 */ /* 0x000fc6000784c0ff */
[----:B------:R-:W-:Y:S01]  /*21130*/  FFMA.FTZ R6, R5, R6, 0.48089820146560668945 ;  /* 0x3ef6384a05067423 */ /* 0x000fe20000010006 */
[----:B------:R-:W-:-:S03]  /*21140*/  F2FP.F16.F32.PACK_AB R8, R23, R8 ;  /* 0x000000081708723e */ /* 0x000fc600000000ff */
[----:B------:R-:W-:Y:S01]  /*21150*/  FFMA.FTZ R6, R5, R6, -0.72134751081466674805 ;  /* 0xbf38aa3b05067423 */ /* 0x000fe20000010006 */
[----:B------:R-:W-:Y:S02]  /*21160*/  F2FP.F16.F32.PACK_AB R10, R111, R112 ;  /* 0x000000706f0a723e */ /* 0x000fe400000000ff */
[----:B------:R-:W-:Y:S01]  /*21170*/  F2FP.F16.F32.PACK_AB R11, R114, R113 ;  /* 0x00000071720b723e */ /* 0x000fe200000000ff */
[----:B------:R-:W-:Y:S01]  /*21180*/  FMUL R6, R5, R6 ;  /* 0x0000000605067220 */ /* 0x000fe20000400000 */
[----:B------:R-:W-:Y:S02]  /*21190*/  FSEL R68, RZ, -23, P2 ;  /* 0xc1b80000ff447808 */ /* 0x000fe40001000000 */
[----:B------:R-:W-:Y:S01]  /*211a0*/  ISETP.GE.U32.AND P2, PT, R19, 0x7f800000, PT ;  /* 0x7f8000001300780c */ /* 0x000fe20003f46070 */
[----:B------:R0:W-:Y:S01]  /*211b0*/  STSM.16.M88.4 [R3+0x100], R8 ;  /* 0x0001000803007844 */ /* 0x0001e20000000200 */
[----:B------:R-:W-:Y:S01]  /*211c0*/  FSEL R16, RZ, -23, P4 ;  /* 0xc1b80000ff107808 */ /* 0x000fe20002000000 */
[----:B------:R-:W-:Y:S01]  /*211d0*/  IMAD.SHL.U32 R7, R119, 0x4, RZ ;  /* 0x0000000477077824 */ /* 0x000fe200078e00ff */
[----:B------:R-:W-:Y:S01]  /*211e0*/  I2FP.F32.S32 R4, R4 ;  /* 0x0000000400047245 */ /* 0x000fe20000201400 */
[----:B------:R-:W-:-:S03]  /*211f0*/  FMUL R6, R5, R6 ;  /* 0x0000000605067220 */ /* 0x000fc60000400000 */
[----:B------:R-:W-:Y:S01]  /*21200*/  LOP3.LUT R7, R7, 0x380, RZ, 0xc0, !PT ;  /* 0x0000038007077812 */ /* 0x000fe200078ec0ff */
[----:B------:R-:W-:Y:S01]  /*21210*/  FFMA.FTZ R4, R4, 1.1920928955078125e-07, R16 ;  /* 0x3400000004047823 */ /* 0x000fe20000010010 */
[----:B------:R-:W-:Y:S01]  /*21220*/  FFMA.FTZ R6, R5, 1.4426950216293334961, R6 ;  /* 0x3fb8aa3b05067823 */ /* 0x000fe20000010006 */
[----:B0-----:R-:W-:Y:S01]  /*21230*/  SHF.R.U32.HI R8, RZ, 0x1, R119 ;  /* 0x00000001ff087819 */ /* 0x001fe20000011677 */
[----:B------:R-:W-:-:S03]  /*21240*/  @!P6 FMUL R26, R26, 16777216 ;  /* 0x4b8000001a1ae820 */ /* 0x000fc60000400000 */
[----:B------:R-:W-:Y:S01]  /*21250*/  LOP3.LUT R8, R8, 0xc, RZ, 0xc0, !PT ;  /* 0x0000000c08087812 */ /* 0x000fe200078ec0ff */
[----:B------:R-:W-:Y:S01]  /*21260*/  FADD R5, R4, R6 ;  /* 0x0000000604057221 */ /* 0x000fe20000000000 */
[----:B------:R-:W-:Y:S02]  /*21270*/  @P2 MOV R4, 0x7f800000 ;  /* 0x7f80000000042802 */ /* 0x000fe40000000f00 */
[----:B------:R-:W-:Y:S01]  /*21280*/  IADD3 R7, PT, PT, R8, UR6, R7 ;  /* 0x0000000608077c10 */ /* 0x000fe2000fffe007 */
[----:B------:R-:W0:Y:S02]  /*21290*/  MUFU.RCP R26, R26 ;  /* 0x0000001a001a7308 */ /* 0x000e240000001000 */
[----:B------:R-:W-:Y:S01]  /*212a0*/  @P2 FFMA.FTZ R5, R19, R4, +INF ;  /* 0x7f80000013052423 */ /* 0x000fe20000010004 */
[----:B------:R-:W-:Y:S02]  /*212b0*/  IADD3 R7, PT, PT, R109, R7, RZ ;  /* 0x000000076d077210 */ /* 0x000fe40007ffe0ff */
[----:B------:R-:W-:-:S03]  /*212c0*/  LOP3.LUT P5, RZ, R28, 0x40, RZ, 0xc0, !PT ;  /* 0x000000401cff7812 */ /* 0x000fc600078ac0ff */
[----:B------:R-:W1:Y:S01]  /*212d0*/  MUFU.RCP R27, R27 ;  /* 0x0000001b001b7308 */ /* 0x000e620000001000 */
[----:B------:R-:W-:Y:S04]  /*212e0*/  STL [R1+0xfc], R7 ;  /* 0x0000fc0701007387 */ /* 0x000fe80000100800 */
[----:B------:R0:W-:Y:S01]  /*212f0*/  STL [R1], R5 ;  /* 0x0000000501007387 */ /* 0x0001e20000100800 */
[----:B------:R-:W-:Y:S01]  /*21300*/  FSETP.NEU.AND P2, PT, R19, RZ, PT ;  /* 0x000000ff1300720b */ /* 0x000fe20003f4d000 */
[----:B------:R-:W-:Y:S01]  /*21310*/  @!P6 FMUL R99, R99, 16777216 ;  /* 0x4b8000006363e820 */ /* 0x000fe20000400000 */
[----:B------:R-:W-:Y:S01]  /*21320*/  @!P6 FMUL R97, R97, 16777216 ;  /* 0x4b8000006161e820 */ /* 0x000fe20000400000 */
[----:B0-----:R-:W-:Y:S01]  /*21330*/  FSEL R5, R17, -INF , P5 ;  /* 0xff80000011057808 */ /* 0x001fe20002800000 */
[----:B------:R-:W-:Y:S01]  /*21340*/  @!P6 FMUL R98, R98, 16777216 ;  /* 0x4b8000006262e820 */ /* 0x000fe20000400000 */
[----:B------:R-:W-:Y:S01]  /*21350*/  @!P6 FMUL R96, R96, 16777216 ;  /* 0x4b8000006060e820 */ /* 0x000fe20000400000 */
[----:B------:R-:W-:-:S02]  /*21360*/  @!P6 FMUL R65, R65, 16777216 ;  /* 0x4b8000004141e820 */ /* 0x000fc40000400000 */
[----:B------:R-:W-:Y:S01]  /*21370*/  STL [R1+0xd0], R5 ;  /* 0x0000d00501007387 */ /* 0x000fe20000100800 */
[----:B------:R-:W-:Y:S01]  /*21380*/  @!P6 FMUL R66, R66, 16777216 ;  /* 0x4b8000004242e820 */ /* 0x000fe20000400000 */
[----:B------:R-:W-:Y:S01]  /*21390*/  @!P6 FMUL R64, R64, 16777216 ;  /* 0x4b8000004040e820 */ /* 0x000fe20000400000 */
[----:B------:R-:W-:Y:S01]  /*213a0*/  @!P6 FMUL R67, R67, 16777216 ;  /* 0x4b8000004343e820 */ /* 0x000fe20000400000 */
[----:B------:R-:W4:Y:S04]  /*213b0*/  LDL.LU R19, [R1+0x210] ;  /* 0x0002100001137983 */ /* 0x000f280000300800 */
[----:B------:R-:W4:Y:S01]  /*213c0*/  LDL.LU R8, [R1+0x204] ;  /* 0x0002040001087983 */ /* 0x000f220000300800 */
[----:B------:R-:W-:-:S03]  /*213d0*/  FMUL R99, R26, R99 ;  /* 0x000000631a637220 */ /* 0x000fc60000400000 */
[----:B------:R-:W4:Y:S01]  /*213e0*/  LDL.LU R17, [R1+0x214] ;  /* 0x0002140001117983 */ /* 0x000f220000300800 */
[C---:B------:R-:W-:Y:S01]  /*213f0*/  FMUL R97, R26.reuse, R97 ;  /* 0x000000611a617220 */ /* 0x040fe20000400000 */
[C---:B------:R-:W-:Y:S02]  /*21400*/  FMUL R98, R26.reuse, R98 ;  /* 0x000000621a627220 */ /* 0x040fe40000400000 */
[----:B------:R-:W4:Y:S01]  /*21410*/  LDL.LU R9, [R1+0x20c] ;  /* 0x00020c0001097983 */ /* 0x000f220000300800 */
[C---:B------:R-:W-:Y:S01]  /*21420*/  FMUL R96, R26.reuse, R96 ;  /* 0x000000601a607220 */ /* 0x040fe20000400000 */
[C---:B------:R-:W-:Y:S01]  /*21430*/  FMUL R65, R26.reuse, R65 ;  /* 0x000000411a417220 */ /* 0x040fe20000400000 */
[C---:B------:R-:W-:Y:S01]  /*21440*/  FMUL R66, R26.reuse, R66 ;  /* 0x000000421a427220 */ /* 0x040fe20000400000 */
[----:B------:R-:W4:Y:S01]  /*21450*/  LDL.LU R16, [R1+0x21c] ;  /* 0x00021c0001107983 */ /* 0x000f220000300800 */
[C---:B------:R-:W-:Y:S01]  /*21460*/  FMUL R64, R26.reuse, R64 ;  /* 0x000000401a407220 */ /* 0x040fe20000400000 */
[----:B------:R-:W-:Y:S01]  /*21470*/  FMUL R67, R26, R67 ;  /* 0x000000431a437220 */ /* 0x000fe20000400000 */
[----:B------:R-:W-:Y:S01]  /*21480*/  FSETP.NEU.AND P0, PT, R60, RZ, PT ;  /* 0x000000ff3c00720b */ /* 0x000fe20003f0d000 */
[----:B------:R-:W4:Y:S01]  /*21490*/  LDL.LU R10, [R1+0x218] ;  /* 0x00021800010a7983 */ /* 0x000f220000300800 */
[C---:B-1----:R-:W-:Y:S01]  /*214a0*/  FMUL R103, R27.reuse, R103 ;  /* 0x000000671b677220 */ /* 0x042fe20000400000 */
[C---:B------:R-:W-:Y:S01]  /*214b0*/  FMUL R101, R27.reuse, R101 ;  /* 0x000000651b657220 */ /* 0x040fe20000400000 */
[C---:B------:R-:W-:Y:S01]  /*214c0*/  FMUL R102, R27.reuse, R102 ;  /* 0x000000661b667220 */ /* 0x040fe20000400000 */
[----:B------:R-:W4:Y:S01]  /*214d0*/  LDL.LU R26, [R1+0x224] ;  /* 0x00022400011a7983 */ /* 0x000f220000300800 */
[C---:B------:R-:W-:Y:S01]  /*214e0*/  FMUL R100, R27.reuse, R100 ;  /* 0x000000641b647220 */ /* 0x040fe20000400000 */
[C---:B------:R-:W-:Y:S01]  /*214f0*/  FMUL R60, R27.reuse, R18 ;  /* 0x000000121b3c7220 */ /* 0x040fe20000400000 */
[C---:B------:R-:W-:Y:S01]  /*21500*/  FMUL R62, R27.reuse, R62 ;  /* 0x0000003e1b3e7220 */ /* 0x040fe20000400000 */
[C---:B------:R-:W-:Y:S01]  /*21510*/  FMUL R61, R27.reuse, R61 ;  /* 0x0000003d1b3d7220 */ /* 0x040fe20000400000 */
[----:B------:R-:W-:Y:S01]  /*21520*/  FMUL R63, R27, R63 ;  /* 0x0000003f1b3f7220 */ /* 0x000fe20000400000 */
[----:B------:R-:W4:Y:S01]  /*21530*/  LDL.LU R11, [R1+0x220] ;  /* 0x00022000010b7983 */ /* 0x000f220000300800 */
[----:B------:R-:W-:-:S03]  /*21540*/  FSETP.NEU.AND P1, PT, R24, RZ, PT ;  /* 0x000000ff1800720b */ /* 0x000fc60003f2d000 */
[----:B------:R0:W-:Y:S04]  /*21550*/  STSM.16.M88.4 [R3+0x200], R12 ;  /* 0x0002000c03007844 */ /* 0x0001e80000000200 */
[----:B------:R-:W4:Y:S01]  /*21560*/  LDL.LU R27, [R1+0x144] ;  /* 0x00014400011b7983 */ /* 0x000f220000300800 */
[----:B------:R-:W-:-:S03]  /*21570*/  VIADD R72, R38, 0xc0cafb0d ;  /* 0xc0cafb0d26487836 */ /* 0x000fc60000000000 */
[----:B0-----:R-:W4:Y:S04]  /*21580*/  LDL.LU R12, [R1+0x13c] ;  /* 0x00013c00010c7983 */ /* 0x001f280000300800 */
        /* <DEDUP_REMOVED lines=8> */
[----:B------:R-:W-:-:S03]  /*21610*/  LOP3.LUT R72, R72, 0xff800000, RZ, 0xc0, !PT ;  /* 0xff80000048487812 */ /* 0x000fc600078ec0ff */
[----:B------:R-:W4:Y:S04]  /*21620*/  LDL.LU R74, [R1+0xe8] ;  /* 0x0000e800014a7983 */ /* 0x000f280000300800 */
[----:B------:R-:W4:Y:S04]  /*21630*/  LDL.LU R75, [R1+0xe4] ;  /* 0x0000e400014b7983 */ /* 0x000f280000300800 */
[----:B------:R-:W4:Y:S04]  /*21640*/  LDL.LU R79, [R1+0x108] ;  /* 0x00010800014f7983 */ /* 0x000f280000300800 */
[----:B------:R-:W4:Y:S01]  /*21650*/  LDL.LU R81, [R1+0x100] ;  /* 0x0001000001517983 */ /* 0x000f220000300800 */
[----:B------:R-:W-:-:S03]  /*21660*/  I2FP.F32.S32 R4, R72 ;  /* 0x0000004800047245 */ /* 0x000fc60000201400 */
[----:B------:R-:W4:Y:S04]  /*21670*/  LDL.LU R85, [R1+0x10c] ;  /* 0x00010c0001557983 */ /* 0x000f280000300800 */
[----:B------:R-:W4:Y:S04]  /*21680*/  LDL.LU R87, [R1+0x104] ;  /* 0x0001040001577983 */ /* 0x000f280000300800 */
[----:B------:R-:W4:Y:S04]  /*21690*/  LDL.LU R89, [R1+0xa0] ;  /* 0x0000a00001597983 */ /* 0x000f280000300800 */
[----:B------:R-:W4:Y:S04]  /*216a0*/  LDL.LU R93, [R1+0x98] ;  /* 0x00009800015d7983 */ /* 0x000f280000300800 */
[----:B------:R-:W4:Y:S01]  /*216b0*/  LDL.LU R23, [R1+0xa4] ;  /* 0x0000a40001177983 */ /* 0x000f220000300800 */
[----:B------:R-:W-:-:S03]  /*216c0*/  FFMA.FTZ R68, R4, 1.1920928955078125e-07, R68 ;  /* 0x3400000004447823 */ /* 0x000fc60000010044 */
[----:B------:R-:W4:Y:S04]  /*216d0*/  LDL.LU R109, [R1+0x9c] ;  /* 0x00009c00016d7983 */ /* 0x000f280000300800 */
[----:B------:R-:W4:Y:S04]  /*216e0*/  LDL.LU R111, [R1+0xc0] ;  /* 0x0000c000016f7983 */ /* 0x000f280000300800 */
[----:B------:R-:W4:Y:S04]  /*216f0*/  LDL.LU R112, [R1+0xb8] ;  /* 0x0000b80001707983 */ /* 0x000f280000300800 */
[----:B------:R-:W4:Y:S04]  /*21700*/  LDL.LU R114, [R1+0xc4] ;  /* 0x0000c40001727983 */ /* 0x000f280000300800 */
[----:B------:R-:W4:Y:S01]  /*21710*/  LDL.LU R113, [R1+0xbc] ;  /* 0x0000bc0001717983 */ /* 0x000f220000300800 */
[----:B--2---:R-:W-:-:S03]  /*21720*/  F2FP.F16.F32.PACK_AB R4, R115, R116 ;  /* 0x000000747304723e */ /* 0x004fc600000000ff */
[----:B------:R-:W2:Y:S04]  /*21730*/  LDL.LU R115, [R1+0x5c] ;  /* 0x00005c0001737983 */ /* 0x000ea80000300800 */
[----:B------:R-:W2:Y:S01]  /*21740*/  LDL.LU R116, [R1+0x58] ;  /* 0x0000580001747983 */ /* 0x000ea20000300800 */
[----:B---3--:R-:W-:-:S03]  /*21750*/  F2FP.F16.F32.PACK_AB R5, R118, R120 ;  /* 0x000000787605723e */ /* 0x008fc600000000ff */
[----:B------:R-:W3:Y:S04]  /*21760*/  LDL.LU R118, [R1+0x64] ;  /* 0x0000640001767983 */ /* 0x000ee80000300800 */
[----:B------:R-:W3:Y:S01]  /*21770*/  LDL.LU R120, [R1+0x60] ;  /* 0x0000600001787983 */ /* 0x000ee20000300800 */
[----:B----4-:R-:W-:-:S03]  /*21780*/  F2FP.F16.F32.PACK_AB R6, R122, R123 ;  /* 0x0000007b7a06723e */ /* 0x010fc600000000ff */
[----:B------:R-:W4:Y:S04]  /*21790*/  LDL.LU R122, [R1+0x80] ;  /* 0x00008000017a7983 */ /* 0x000f280000300800 */
[----:B------:R-:W4:Y:S01]  /*217a0*/  LDL.LU R123, [R1+0x78] ;  /* 0x00007800017b7983 */ /* 0x000f220000300800 */
[----:B------:R-:W-:-:S03]  /*217b0*/  F2FP.F16.F32.PACK_AB R7, R124, R125 ;  /* 0x0000007d7c07723e */ /* 0x000fc600000000ff */
[----:B------:R-:W4:Y:S04]  /*217c0*/  LDL.LU R124, [R1+0x84] ;  /* 0x00008400017c7983 */ /* 0x000f280000300800 */
[----:B------:R-:W4:Y:S01]  /*217d0*/  LDL.LU R125, [R1+0x7c] ;  /* 0x00007c00017d7983 */ /* 0x000f220000300800 */
[----:B------:R-:W-:-:S04]  /*217e0*/  IMAD.IADD R72, R38, 0x1, -R72 ;  /* 0x0000000126487824 */ /* 0x000fc800078e0a48 */
[----:B------:R-:W-:-:S04]  /*217f0*/  FADD R72, R72, -1 ;  /* 0xbf80000048487421 */ /* 0x000fc80000000000 */
[----:B------:R-:W-:-:S04]  /*21800*/  FFMA.FTZ R20, R72, R20, -0.16845393180847167969 ;  /* 0xbe2c7f3048147423 */ /* 0x000fc80000010014 */
[----:B------:R-:W-:-:S04]  /*21810*/  FFMA.FTZ R20, R72, R20, 0.1716887056827545166 ;  /* 0x3e2fcf2a48147423 */ /* 0x000fc80000010014 */
[C---:B------:R-:W-:Y:S01]  /*21820*/  FFMA.FTZ R20, R72.reuse, R20, -0.17900948226451873779 ;  /* 0xbe374e4348147423 */ /* 0x040fe20000010014 */
[----:B------:R0:W-:Y:S03]  /*21830*/  STSM.16.M88.4 [R3+0x300], R4 ;  /* 0x0003000403007844 */ /* 0x0001e60000000200 */
[----:B------:R-:W-:-:S04]  /*21840*/  FFMA.FTZ R20, R72, R20, 0.20512372255325317383 ;  /* 0x3e520bf448147423 */ /* 0x000fc80000010014 */
[----:B0-----:R-:W-:-:S04]  /*21850*/  FFMA.FTZ R4, R72, R20, -0.24046532809734344482 ;  /* 0xbe763c8b48047423 */ /* 0x001fc80000010014 */
[----:B------:R-:W-:Y:S01]  /*21860*/  FFMA.FTZ R4, R72, R4, 0.28857114911079406738 ;  /* 0x3e93bf9948047423 */ /* 0x000fe20000010004 */
[----:B------:R-:W-:Y:S02]  /*21870*/  F2FP.F16.F32.PACK_AB R5, R92, R90 ;  /* 0x0000005a5c05723e */ /* 0x000fe400000000ff */
[----:B------:R-:W-:Y:S02]  /*21880*/  F2FP.F16.F32.PACK_AB R6, R95, R94 ;  /* 0x0000005e5f06723e */ /* 0x000fe400000000ff */
[----:B------:R-:W-:Y:S02]  /*21890*/  F2FP.F16.F32.PACK_AB R7, R117, R121 ;  /* 0x000000797507723e */ /* 0x000fe400000000ff */
[----:B------:R-:W-:Y:S01]  /*218a0*/  LOP3.LUT P5, RZ, R28, 0x80, RZ, 0xc0, !PT ;  /* 0x000000801cff7812 */ /* 0x000fe200078ac0ff */
[----:B------:R-:W4:Y:S01]  /*218b0*/  LDL.LU R117, [R1+0x790] ;  /* 0x0007900001757983 */ /* 0x000f220000300800 */
[----:B------:R-:W-:Y:S02]  /*218c0*/  F2FP.F16.F32.PACK_AB R8, R19, R8 ;  /* 0x000000081308723e */ /* 0x000fe400000000ff */
[----:B------:R-:W-:-:S02]  /*218d0*/  F2FP.F16.F32.PACK_AB R9, R17, R9 ;  /* 0x000000091109723e */ /* 0x000fc400000000ff */
[----:B------:R-:W-:Y:S02]  /*218e0*/  F2FP.F16.F32.PACK_AB R10, R16, R10 ;  /* 0x0000000a100a723e */ /* 0x000fe400000000ff */
[----:B------:R-:W-:-:S05]  /*218f0*/  F2FP.F16.F32.PACK_AB R11, R26, R11 ;  /* 0x0000000b1a0b723e */ /* 0x000fca00000000ff */
[----:B------:R-:W-:Y:S01]  /*21900*/  STSM.16.M88.4 [R3+0x400], R8 ;  /* 0x0004000803007844 */ /* 0x000fe20000000200 */
[----:B------:R-:W-:Y:S02]  /*21910*/  F2FP.F16.F32.PACK_AB R12, R27, R12 ;  /* 0x0000000c1b0c723e */ /* 0x000fe400000000ff */
[----:B------:R-:W-:Y:S02]  /*21920*/  F2FP.F16.F32.PACK_AB R13, R18, R13 ;  /* 0x0000000d120d723e */ /* 0x000fe400000000ff */
[----:B------:R-:W-:Y:S02]  /*21930*/  F2FP.F16.F32.PACK_AB R14, R24, R14 ;  /* 0x0000000e180e723e */ /* 0x000fe400000000ff */
[----:B------:R-:W-:-:S05]  /*21940*/  F2FP.F16.F32.PACK_AB R15, R15, R21 ;  /* 0x000000150f0f723e */ /* 0x000fca00000000ff */
[----:B------:R0:W-:Y:S01]  /*21950*/  STSM.16.M88.4 [R3+0x500], R12 ;  /* 0x0005000c03007844 */ /* 0x0001e20000000200 */
[----:B------:R-:W-:Y:S01]  /*21960*/  F2FP.F16.F32.PACK_AB R16, R22, R25 ;  /* 0x000000191610723e */ /* 0x000fe200000000ff */
[----:B0-----:R-:W-:-:S04]  /*21970*/  FFMA.FTZ R12, R72, R4, -0.36067417263984680176 ;  /* 0xbeb8aa49480c7423 */ /* 0x001fc80000010004 */
[----:B------:R-:W-:Y:S01]  /*21980*/  FFMA.FTZ R12, R72, R12, 0.48089820146560668945 ;  /* 0x3ef6384a480c7423 */ /* 0x000fe2000001000c */
[----:B------:R-:W-:-:S03]  /*21990*/  F2FP.F16.F32.PACK_AB R17, R74, R75 ;  /* 0x0000004b4a11723e */ /* 0x000fc600000000ff */
[C---:B------:R-:W-:Y:S01]  /*219a0*/  FFMA.FTZ R12, R72.reuse, R12, -0.72134751081466674805 ;  /* 0xbf38aa3b480c7423 */ /* 0x040fe2000001000c */
[----:B------:R-:W-:Y:S02]  /*219b0*/  F2FP.F16.F32.PACK_AB R18, R79, R81 ;  /* 0x000000514f12723e */ /* 0x000fe400000000ff */
[----:B------:R-:W-:Y:S01]  /*219c0*/  F2FP.F16.F32.PACK_AB R19, R85, R87 ;  /* 0x000000575513723e */ /* 0x000fe200000000ff */
[C---:B------:R-:W-:Y:S01]  /*219d0*/  FMUL R12, R72.reuse, R12 ;  /* 0x0000000c480c7220 */ /* 0x040fe20000400000 */
[----:B------:R-:W-:Y:S02]  /*219e0*/  F2FP.F16.F32.PACK_AB R4, R91, R88 ;  /* 0x000000585b04723e */ /* 0x000fe400000000ff */
[----:B------:R-:W-:Y:S01]  /*219f0*/  F2FP.F16.F32.PACK_AB R20, R89, R93 ;  /* 0x0000005d5914723e */ /* 0x000fe200000000ff */
[----:B------:R-:W-:Y:S01]  /*21a00*/  STSM.16.M88.4 [R3+0x600], R16 ;  /* 0x0006001003007844 */ /* 0x000fe20000000200 */
[----:B------:R-:W-:Y:S01]  /*21a10*/  FMUL R12, R72, R12 ;  /* 0x0000000c480c7220 */ /* 0x000fe20000400000 */
[----:B------:R-:W-:-:S02]  /*21a20*/  F2FP.F16.F32.PACK_AB R21, R23, R109 ;  /* 0x0000006d1715723e */ /* 0x000fc400000000ff */
[----:B------:R-:W-:Y:S02]  /*21a30*/  F2FP.F16.F32.PACK_AB R8, R78, R76 ;  /* 0x0000004c4e08723e */ /* 0x000fe400000000ff */
[----:B------:R-:W-:Y:S02]  /*21a40*/  F2FP.F16.F32.PACK_AB R22, R111, R112 ;  /* 0x000000706f16723e */ /* 0x000fe400000000ff */
[----:B------:R-:W-:Y:S02]  /*21a50*/  F2FP.F16.F32.PACK_AB R9, R80, R77 ;  /* 0x0000004d5009723e */ /* 0x000fe400000000ff */
[----:B------:R-:W-:Y:S02]  /*21a60*/  F2FP.F16.F32.PACK_AB R23, R114, R113 ;  /* 0x000000717217723e */ /* 0x000fe400000000ff */
[----:B------:R-:W-:Y:S02]  /*21a70*/  F2FP.F16.F32.PACK_AB R10, R84, R82 ;  /* 0x00000052540a723e */ /* 0x000fe400000000ff */
[----:B------:R-:W-:Y:S01]  /*21a80*/  F2FP.F16.F32.PACK_AB R11, R86, R83 ;  /* 0x00000053560b723e */ /* 0x000fe200000000ff */
[----:B------:R-:W-:Y:S01]  /*21a90*/  STSM.16.M88.4 [R3+0x700], R20 ;  /* 0x0007001403007844 */ /* 0x000fe20000000200 */
[----:B--2---:R-:W-:-:S02]  /*21aa0*/  F2FP.F16.F32.PACK_AB R24, R115, R116 ;  /* 0x000000747318723e */ /* 0x004fc400000000ff */
[----:B---3--:R-:W-:Y:S02]  /*21ab0*/  F2FP.F16.F32.PACK_AB R25, R118, R120 ;  /* 0x000000787619723e */ /* 0x008fe400000000ff */
[----:B----4-:R-:W-:Y:S02]  /*21ac0*/  F2FP.F16.F32.PACK_AB R26, R122, R123 ;  /* 0x0000007b7a1a723e */ /* 0x010fe400000000ff */
[----:B------:R-:W-:Y:S01]  /*21ad0*/  F2FP.F16.F32.PACK_AB R27, R124, R125 ;  /* 0x0000007d7c1b723e */ /* 0x000fe200000000ff */
[----:B------:R-:W-:-:S04]  /*21ae0*/  FFMA.FTZ R72, R72, 1.4426950216293334961, R12 ;  /* 0x3fb8aa3b48487823 */ /* 0x000fc8000001000c */
[----:B------:R-:W-:Y:S01]  /*21af0*/  STSM.16.M88.4 [R3+0x800], R24 ;  /* 0x0008001803007844 */ /* 0x000fe20000000200 */
[----:B------:R-:W-:-:S03]  /*21b00*/  F2FP.F16.F32.PACK_AB R12, R57, R56 ;  /* 0x00000038390c723e */ /* 0x000fc600000000ff */
[----:B------:R0:W-:Y:S04]  /*21b10*/  STSM.16.M88.4 [R3+0x900], R4 ;  /* 0x0009000403007844 */ /* 0x0001e80000000200 */
[----:B------:R1:W-:Y:S04]  /*21b20*/  STSM.16.M88.4 [R3+0xa00], R8 ;  /* 0x000a000803007844 */ /* 0x0003e80000000200 */
[----:B------:R-:W2:Y:S01]  /*21b30*/  LDL.LU R57, [R1+0x5d8] ;  /* 0x0005d80001397983 */ /* 0x000ea20000300800 */
[----:B0-----:R-:W-:-:S03]  /*21b40*/  FSEL R4, R29, -INF , P5 ;  /* 0xff8000001d047808 */ /* 0x001fc60002800000 */
[----:B-1----:R-:W2:Y:S04]  /*21b50*/  LDL.LU R9, [R1+0x5d0] ;  /* 0x0005d00001097983 */ /* 0x002ea80000300800 */
[----:B------:R0:W-:Y:S04]  /*21b60*/  STL [R1+0x58], R4 ;  /* 0x0000580401007387 */ /* 0x0001e80000100800 */
        /* <DEDUP_REMOVED lines=37> */
[----:B------:R-:W-:-:S02]  /*21dc0*/  F2FP.F16.F32.PACK_AB R13, R59, R58 ;  /* 0x0000003a3b0d723e */ /* 0x000fc400000000ff */
[----:B------:R-:W-:Y:S02]  /*21dd0*/  F2FP.F16.F32.PACK_AB R14, R71, R69 ;  /* 0x00000045470e723e */ /* 0x000fe400000000ff */
[----:B------:R-:W-:Y:S02]  /*21de0*/  F2FP.F16.F32.PACK_AB R15, R73, R70 ;  /* 0x00000046490f723e */ /* 0x000fe400000000ff */
[----:B------:R-:W-:Y:S02]  /*21df0*/  F2FP.F16.F32.PACK_AB R16, R49, R48 ;  /* 0x000000303110723e */ /* 0x000fe400000000ff */
[----:B------:R-:W-:Y:S02]  /*21e00*/  F2FP.F16.F32.PACK_AB R17, R51, R50 ;  /* 0x000000323311723e */ /* 0x000fe400000000ff */
[----:B------:R-:W-:Y:S02]  /*21e10*/  F2FP.F16.F32.PACK_AB R18, R53, R52 ;  /* 0x000000343512723e */ /* 0x000fe400000000ff */
[----:B------:R-:W-:-:S02]  /*21e20*/  F2FP.F16.F32.PACK_AB R19, R55, R54 ;  /* 0x000000363713723e */ /* 0x000fc400000000ff */
[----:B0-----:R-:W-:Y:S02]  /*21e30*/  F2FP.F16.F32.PACK_AB R4, R41, R40 ;  /* 0x000000282904723e */ /* 0x001fe400000000ff */
[----:B------:R-:W-:Y:S02]  /*21e40*/  F2FP.F16.F32.PACK_AB R5, R43, R42 ;  /* 0x0000002a2b05723e */ /* 0x000fe400000000ff */
[----:B------:R-:W-:Y:S02]  /*21e50*/  F2FP.F16.F32.PACK_AB R6, R45, R44 ;  /* 0x0000002c2d06723e */ /* 0x000fe400000000ff */
[----:B------:R-:W-:Y:S02]  /*21e60*/  F2FP.F16.F32.PACK_AB R7, R47, R46 ;  /* 0x0000002e2f07723e */ /* 0x000fe400000000ff */
[----:B------:R-:W-:Y:S02]  /*21e70*/  F2FP.F16.F32.PACK_AB R20, R35, R36 ;  /* 0x000000242314723e */ /* 0x000fe400000000ff */
[----:B------:R-:W-:-:S02]  /*21e80*/  F2FP.F16.F32.PACK_AB R21, R33, R34 ;  /* 0x000000222115723e */ /* 0x000fc400000000ff */
[----:B------:R-:W-:Y:S02]  /*21e90*/  F2FP.F16.F32.PACK_AB R22, R32, R31 ;  /* 0x0000001f2016723e */ /* 0x000fe400000000ff */
[----:B------:R-:W-:Y:S01]  /*21ea0*/  F2FP.F16.F32.PACK_AB R23, R39, R37 ;  /* 0x000000252717723e */ /* 0x000fe200000000ff */
[----:B------:R-:W-:Y:S01]  /*21eb0*/  STSM.16.M88.4 [R3+0xb00], R12 ;  /* 0x000b000c03007844 */ /* 0x000fe20000000200 */
[----:B------:R-:W-:Y:S02]  /*21ec0*/  F2FP.F16.F32.PACK_AB R24, R66, R67 ;  /* 0x000000434218723e */ /* 0x000fe400000000ff */
[----:B------:R-:W-:Y:S02]  /*21ed0*/  F2FP.F16.F32.PACK_AB R25, R65, R64 ;  /* 0x000000404119723e */ /* 0x000fe400000000ff */
[----:B------:R-:W-:Y:S02]  /*21ee0*/  F2FP.F16.F32.PACK_AB R26, R62, R63 ;  /* 0x0000003f3e1a723e */ /* 0x000fe400000000ff */
[----:B------:R-:W-:Y:S01]  /*21ef0*/  F2FP.F16.F32.PACK_AB R27, R60, R61 ;  /* 0x0000003d3c1b723e */ /* 0x000fe200000000ff */
[----:B------:R-:W-:Y:S04]  /*21f00*/  STSM.16.M88.4 [R3+0xc00], R16 ;  /* 0x000c001003007844 */ /* 0x000fe80000000200 */
[----:B------:R0:W-:Y:S04]  /*21f10*/  STSM.16.M88.4 [R3+0xd00], R4 ;  /* 0x000d000403007844 */ /* 0x0001e80000000200 */
[----:B------:R1:W-:Y:S01]  /*21f20*/  STSM.16.M88.4 [R3+0xe00], R20 ;  /* 0x000e001403007844 */ /* 0x0003e20000000200 */
[----:B------:R-:W-:-:S03]  /*21f30*/  ISETP.GE.U32.AND P4, PT, R38, 0x7f800000, PT ;  /* 0x7f8000002600780c */ /* 0x000fc60003f86070 */
[----:B------:R1:W-:Y:S01]  /*21f40*/  STSM.16.M88.4 [R3+0xf00], R24 ;  /* 0x000f001803007844 */ /* 0x0003e20000000200 */
[----:B------:R-:W-:Y:S01]  /*21f50*/  LOP3.LUT R119, R119, 0x1ff, RZ, 0xc0, !PT ;  /* 0x000001ff77777812 */ /* 0x000fe200078ec0ff */
[----:B------:R-:W-:-:S08]  /*21f60*/  FADD R121, R68, R72 ;  /* 0x0000004844797221 */ /* 0x000fd00000000000 */
[----:B------:R-:W-:Y:S02]  /*21f70*/  @P4 MOV R8, 0x7f800000 ;  /* 0x7f80000000084802 */ /* 0x000fe40000000f00 */
[----:B0-----:R-:W-:Y:S01]  /*21f80*/  LEA R4, R119, UR6, 0x4 ;  /* 0x0000000677047c11 */ /* 0x001fe2000f8e20ff */
[----:B------:R-:W-:Y:S02]  /*21f90*/  BAR.SYNC.DEFER_BLOCKING 0x0 ;  /* 0x0000000000007b1d */ /* 0x000fe40000010000 */
[C---:B------:R-:W-:Y:S01]  /*21fa0*/  @P4 FFMA.FTZ R121, R38.reuse, R8, +INF ;  /* 0x7f80000026794423 */ /* 0x040fe20000010008 */
[----:B------:R-:W-:Y:S02]  /*21fb0*/  FSETP.NEU.AND P3, PT, R38, RZ, PT ;  /* 0x000000ff2600720b */ /* 0x000fe40003f6d000 */
[C---:B------:R-:W-:Y:S02]  /*21fc0*/  LOP3.LUT P5, RZ, R28.reuse, 0x10, RZ, 0xc0, !PT ;  /* 0x000000101cff7812 */ /* 0x040fe400078ac0ff */
[----:B------:R-:W-:-:S02]  /*21fd0*/  LOP3.LUT P6, RZ, R28, 0x4, RZ, 0xc0, !PT ;  /* 0x000000041cff7812 */ /* 0x000fc400078cc0ff */
[----:B------:R-:W4:Y:S04]  /*21fe0*/  LDL.LU R28, [R1+0x23c] ;  /* 0x00023c00011c7983 */ /* 0x000f280000300800 */
[----:B------:R-:W4:Y:S04]  /*21ff0*/  LDL.LU R29, [R1+0x244] ;  /* 0x00024400011d7983 */ /* 0x000f280000300800 */
[----:B------:R-:W-:Y:S04]  /*22000*/  LDS.128 R68, [R4+0xc000] ;  /* 0x00c0000004447984 */ /* 0x000fe80000000c00 */
[----:B------:R-:W-:Y:S04]  /*22010*/  LDS.128 R64, [R4+0xe000] ;  /* 0x00e0000004407984 */ /* 0x000fe80000000c00 */
[----:B------:R-:W-:Y:S04]  /*22020*/  LDS.128 R60, [R4+0x10000] ;  /* 0x01000000043c7984 */ /* 0x000fe80000000c00 */
[----:B------:R-:W-:Y:S04]  /*22030*/  LDS.128 R52, [R4+0x14000] ;  /* 0x0140000004347984 */ /* 0x000fe80000000c00 */
[----:B------:R-:W-:Y:S04]  /*22040*/  LDS.128 R48, [R4+0x16000] ;  /* 0x0160000004307984 */ /* 0x000fe80000000c00 */
[----:B------:R-:W-:Y:S04]  /*22050*/  LDS.128 R44, [R4+0x18000] ;  /* 0x01800000042c7984 */ /* 0x000fe80000000c00 */
[----:B------:R-:W-:Y:S04]  /*22060*/  LDS.128 R40, [R4+0x1a000] ;  /* 0x01a0000004287984 */ /* 0x000fe80000000c00 */
[----:B------:R-:W-:Y:S01]  /*22070*/  LDS.128 R36, [R4+0x1c000] ;  /* 0x01c0000004247984 */ /* 0x000fe20000000c00 */
[----:B------:R-:W-:-:S02]  /*22080*/  ISETP.GE.U32.AND P4, PT, R119, 0x100, PT ;  /* 0x000001007700780c */ /* 0x000fc40003f86070 */
[----:B--2---:R-:W-:Y:S02]  /*22090*/  F2FP.F16.F32.PACK_AB R8, R57, R9 ;  /* 0x000000093908723e */ /* 0x004fe400000000ff */
[----:B------:R-:W-:Y:S01]  /*220a0*/  LDS.128 R56, [R4+0x12000] ;  /* 0x0120000004387984 */ /* 0x000fe20000000c00 */
[----:B---3--:R-:W-:Y:S02]  /*220b0*/  F2FP.F16.F32.PACK_AB R9, R10, R11 ;  /* 0x0000000b0a09723e */ /* 0x008fe400000000ff */
[----:B----4-:R-:W-:Y:S02]  /*220c0*/  F2FP.F16.F32.PACK_AB R10, R83, R86 ;  /* 0x00000056530a723e */ /* 0x010fe400000000ff */
[----:B------:R-:W-:Y:S02]  /*220d0*/  F2FP.F16.F32.PACK_AB R11, R82, R84 ;  /* 0x00000054520b723e */ /* 0x000fe400000000ff */
[----:B------:R-:W-:Y:S02]  /*220e0*/  F2FP.F16.F32.PACK_AB R12, R77, R80 ;  /* 0x000000504d0c723e */ /* 0x000fe400000000ff */
[----:B------:R-:W-:-:S02]  /*220f0*/  F2FP.F16.F32.PACK_AB R13, R76, R78 ;  /* 0x0000004e4c0d723e */ /* 0x000fc400000000ff */
[----:B------:R-:W-:Y:S02]  /*22100*/  F2FP.F16.F32.PACK_AB R14, R94, R95 ;  /* 0x0000005f5e0e723e */ /* 0x000fe400000000ff */
[----:B------:R-:W-:Y:S02]  /*22110*/  F2FP.F16.F32.PACK_AB R15, R90, R92 ;  /* 0x0000005c5a0f723e */ /* 0x000fe400000000ff */
[----:B------:R-:W-:Y:S02]  /*22120*/  F2FP.F16.F32.PACK_AB R16, R88, R91 ;  /* 0x0000005b5810723e */ /* 0x000fe400000000ff */
[----:B------:R-:W-:Y:S02]  /*22130*/  F2FP.F16.F32.PACK_AB R17, R74, R75 ;  /* 0x0000004b4a11723e */ /* 0x000fe400000000ff */
[----:B------:R-:W-:Y:S01]  /*22140*/  LDS.128 R72, [R4+0xa000] ;  /* 0x00a0000004487984 */ /* 0x000fe20000000c00 */
[----:B------:R-:W-:-:S03]  /*22150*/  F2FP.F16.F32.PACK_AB R18, R79, R81 ;  /* 0x000000514f12723e */ /* 0x000fc600000000ff */
[----:B------:R-:W-:Y:S04]  /*22160*/  LDS.128 R80, [R4+0x6000] ;  /* 0x0060000004507984 */ /* 0x000fe80000000c00 */
[----:B------:R-:W-:Y:S01]  /*22170*/  LDS.128 R76, [R4+0x8000] ;  /* 0x00800000044c7984 */ /* 0x000fe20000000c00 */
[----:B------:R-:W-:-:S03]  /*22180*/  F2FP.F16.F32.PACK_AB R19, R85, R87 ;  /* 0x000000575513723e */ /* 0x000fc600000000ff */
[----:B------:R-:W-:Y:S01]  /*22190*/  LDS.128 R84, [R4+0x4000] ;  /* 0x0040000004547984 */ /* 0x000fe20000000c00 */
[----:B-1----:R-:W-:-:S03]  /*221a0*/  F2FP.F16.F32.PACK_AB R20, R89, R93 ;  /* 0x0000005d5914723e */ /* 0x002fc600000000ff */
[----:B------:R-:W0:Y:S04]  /*221b0*/  LDS.128 R92, [R4] ;  /* 0x00000000045c7984 */ /* 0x000e280000000c00 */
[----:B------:R-:W1:Y:S04]  /*221c0*/  LDS.128 R88, [R4+0x2000] ;  /* 0x0020000004587984 */ /* 0x000e680000000c00 */
[----:B------:R-:W2:Y:S01]  /*221d0*/  LDS.128 R4, [R4+0x1e000] ;  /* 0x01e0000004047984 */ /* 0x000ea20000000c00 */
[----:B------:R-:W-:Y:S01]  /*221e0*/  BAR.SYNC.DEFER_BLOCKING 0x0 ;  /* 0x0000000000007b1d */ /* 0x000fe20000010000 */
[----:B------:R-:W-:-:S02]  /*221f0*/  F2FP.F16.F32.PACK_AB R21, R109, R111 ;  /* 0x0000006f6d15723e */ /* 0x000fc400000000ff */
[----:B------:R-:W-:Y:S02]  /*22200*/  F2FP.F16.F32.PACK_AB R22, R112, R114 ;  /* 0x000000727016723e */ /* 0x000fe400000000ff */
[----:B------:R-:W-:Y:S02]  /*22210*/  F2FP.F16.F32.PACK_AB R24, R116, R117 ;  /* 0x000000757418723e */ /* 0x000fe400000000ff */
[----:B------:R-:W-:Y:S02]  /*22220*/  FSEL R117, R30, -INF , P5 ;  /* 0xff8000001e757808 */ /* 0x000fe40002800000 */
[----:B------:R-:W3:Y:S04]  /*22230*/  LDL.LU R30, [R1+0x294] ;  /* 0x00029400011e7983 */ /* 0x000ee80000300800 */
[----:B------:R-:W4:Y:S04]  /*22240*/  LDL.LU R31, [R1+0x29c] ;  /* 0x00029c00011f7983 */ /* 0x000f280000300800 */
[----:B------:R-:W2:Y:S04]  /*22250*/  LDL.LU R32, [R1+0x16c] ;  /* 0x00016c0001207983 */ /* 0x000ea80000300800 */
[----:B------:R-:W2:Y:S04]  /*22260*/  LDL.LU R33, [R1+0x1fc] ;  /* 0x0001fc0001217983 */ /* 0x000ea80000300800 */
[----:B------:R-:W2:Y:S04]  /*22270*/  LDL.LU R109, [R1+0x230] ;  /* 0x00023000016d7983 */ /* 0x000ea80000300800 */
[----:B------:R-:W2:Y:S01]  /*22280*/  LDL.LU R34, [R1+0x228] ;  /* 0x0002280001227983 */ /* 0x000ea20000300800 */
[----:B------:R-:W-:-:S03]  /*22290*/  F2FP.F16.F32.PACK_AB R23, R113, R115 ;  /* 0x000000737117723e */ /* 0x000fc600000000ff */
[----:B------:R-:W3:Y:S04]  /*222a0*/  LDL.LU R111, [R1+0x234] ;  /* 0x00023400016f7983 */ /* 0x000ee80000300800 */
[----:B------:R-:W3:Y:S04]  /*222b0*/  LDL.LU R35, [R1+0x22c] ;  /* 0x00022c0001237983 */ /* 0x000ee80000300800 */
[----:B------:R-:W4:Y:S04]  /*222c0*/  LDL.LU R112, [R1+0x118] ;  /* 0x0001180001707983 */ /* 0x000f280000300800 */
[----:B------:R-:W4:Y:S01]  /*222d0*/  LDL.LU R114, [R1+0x11c] ;  /* 0x00011c0001727983 */ /* 0x000f220000300800 */
[----:B------:R-:W-:-:S03]  /*222e0*/  F2FP.F16.F32.PACK_AB R25, R118, R120 ;  /* 0x000000787619723e */ /* 0x000fc600000000ff */
[----:B------:R-:W4:Y:S04]  /*222f0*/  LDL.LU R113, [R1+0x14c] ;  /* 0x00014c0001717983 */ /* 0x000f280000300800 */
[----:B------:R-:W4:Y:S01]  /*22300*/  LDL.LU R115, [R1+0x150] ;  /* 0x0001500001737983 */ /* 0x000f220000300800 */
[----:B------:R-:W-:-:S03]  /*22310*/  F2FP.F16.F32.PACK_AB R26, R122, R123 ;  /* 0x0000007b7a1a723e */ /* 0x000fc600000000ff */
        /* <DEDUP_REMOVED lines=9> */
[----:B------:R0:W-:Y:S04]  /*223b0*/  STSM.16.M88.4 [R3], R8 ;  /* 0x0000000803007844 */ /* 0x0001e80000000200 */
[----:B------:R1:W-:Y:S04]  /*223c0*/  STSM.16.M88.4 [R3+0x100], R12 ;  /* 0x0001000c03007844 */ /* 0x0003e80000000200 */
[----:B------:R1:W-:Y:S04]  /*223d0*/  STSM.16.M88.4 [R3+0x200], R16 ;  /* 0x0002001003007844 */ /* 0x0003e80000000200 */
[----:B0-----:R-:W4:Y:S04]  /*223e0*/  LDL.LU R8, [R1+0x110] ;  /* 0x0001100001087983 */ /* 0x001f280000300800 */
        /* <DEDUP_REMOVED lines=9> */
[----:B------:R-:W4:Y:S04]  /*22480*/  LDL.LU R18, [R1+0xa8] ;  /* 0x0000a80001127983 */ /* 0x000f280000300800 */
[----:B------:R-:W4:Y:S04]  /*22490*/  LDL.LU R19, [R1+0xac] ;  /* 0x0000ac0001137983 */ /* 0x000f280000300800 */
[----:B------:R0:W-:Y:S04]  /*224a0*/  STSM.16.M88.4 [R3+0x300], R20 ;  /* 0x0003001403007844 */ /* 0x0001e80000000200 */
[----:B------:R1:W-:Y:S04]  /*224b0*/  STSM.16.M88.4 [R3+0x400], R24 ;  /* 0x0004001803007844 */ /* 0x0003e80000000200 */
[----:B0-----:R-:W4:Y:S04]  /*224c0*/  LDL.LU R20, [R1+0x368] ;  /* 0x0003680001147983 */ /* 0x001f280000300800 */
[----:B------:R-:W4:Y:S04]  /*224d0*/  LDL.LU R21, [R1+0x36c] ;  /* 0x00036c0001157983 */ /* 0x000f280000300800 */
[----:B------:R-:W4:Y:S04]  /*224e0*/  LDL.LU R22, [R1+0x200] ;  /* 0x0002000001167983 */ /* 0x000f280000300800 */
[----:B------:R-:W4:Y:S04]  /*224f0*/  LDL.LU R23, [R1+0x208] ;  /* 0x0002080001177983 */ /* 0x000f280000300800 */
[----:B-1----:R-:W4:Y:S04]  /*22500*/  LDL.LU R26, [R1+0x248] ;  /* 0x00024800011a7983 */ /* 0x002f280000300800 */
[----:B------:R-:W4:Y:S01]  /*22510*/  LDL.LU R27, [R1+0x254] ;  /* 0x00025400011b7983 */ /* 0x000f220000300800 */
[----:B--2---:R-:W-:-:S02]  /*22520*/  F2FP.F16.F32.PACK_AB R34, R109, R34 ;  /* 0x000000226d22723e */ /* 0x004fc400000000ff */
[----:B---3--:R-:W-:Y:S02]  /*22530*/  F2FP.F16.F32.PACK_AB R35, R111, R35 ;  /* 0x000000236f23723e */ /* 0x008fe400000000ff */
[----:B----4-:R-:W-:Y:S02]  /*22540*/  F2FP.F16.F32.PACK_AB R8, R112, R8 ;  /* 0x000000087008723e */ /* 0x010fe400000000ff */
[----:B------:R-:W-:Y:S02]  /*22550*/  F2FP.F16.F32.PACK_AB R9, R114, R9 ;  /* 0x000000097209723e */ /* 0x000fe400000000ff */
[----:B------:R-:W-:Y:S02]  /*22560*/  F2FP.F16.F32.PACK_AB R10, R113, R10 ;  /* 0x0000000a710a723e */ /* 0x000fe400000000ff */
[----:B------:R-:W-:Y:S02]  /*22570*/  F2FP.F16.F32.PACK_AB R11, R115, R11 ;  /* 0x0000000b730b723e */ /* 0x000fe400000000ff */
[----:B------:R-:W-:-:S02]  /*22580*/  F2FP.F16.F32.PACK_AB R12, R116, R12 ;  /* 0x0000000c740c723e */ /* 0x000fc400000000ff */
[----:B------:R-:W-:Y:S02]  /*22590*/  F2FP.F16.F32.PACK_AB R13, R119, R13 ;  /* 0x0000000d770d723e */ /* 0x000fe400000000ff */
[----:B------:R-:W-:Y:S02]  /*225a0*/  F2FP.F16.F32.PACK_AB R14, R118, R14 ;  /* 0x0000000e760e723e */ /* 0x000fe400000000ff */
[----:B------:R-:W-:Y:S02]  /*225b0*/  F2FP.F16.F32.PACK_AB R15, R120, R15 ;  /* 0x0000000f780f723e */ /* 0x000fe400000000ff */
[----:B------:R-:W-:Y:S02]  /*225c0*/  F2FP.F16.F32.PACK_AB R16, R122, R16 ;  /* 0x000000107a10723e */ /* 0x000fe400000000ff */
[----:B------:R-:W-:Y:S02]  /*225d0*/  F2FP.F16.F32.PACK_AB R17, R123, R17 ;  /* 0x000000117b11723e */ /* 0x000fe400000000ff */
[----:B------:R-:W-:-:S02]  /*225e0*/  F2FP.F16.F32.PACK_AB R18, R124, R18 ;  /* 0x000000127c12723e */ /* 0x000fc400000000ff */
[----:B------:R-:W-:Y:S02]  /*225f0*/  F2FP.F16.F32.PACK_AB R30, R20, R30 ;  /* 0x0000001e141e723e */ /* 0x000fe400000000ff */
[----:B------:R-:W2:Y:S01]  /*22600*/  LDL.LU R20, [R1+0x44] ;  /* 0x0000440001147983 */ /* 0x000ea20000300800 */
[----:B------:R-:W-:-:S03]  /*22610*/  F2FP.F16.F32.PACK_AB R31, R21, R31 ;  /* 0x0000001f151f723e */ /* 0x000fc600000000ff */
[----:B------:R-:W3:Y:S01]  /*22620*/  LDL.LU R21, [R1+0x48] ;  /* 0x0000480001157983 */ /* 0x000ee20000300800 */
[----:B------:R-:W-:-:S03]  /*22630*/  F2FP.F16.F32.PACK_AB R32, R22, R32 ;  /* 0x000000201620723e */ /* 0x000fc600000000ff */
[----:B------:R-:W4:Y:S01]  /*22640*/  LDL.LU R22, [R1+0x68] ;  /* 0x0000680001167983 */ /* 0x000f220000300800 */
[----:B------:R-:W-:-:S03]  /*22650*/  F2FP.F16.F32.PACK_AB R33, R23, R33 ;  /* 0x000000211721723e */ /* 0x000fc600000000ff */
[----:B------:R-:W2:Y:S01]  /*22660*/  LDL.LU R23, [R1+0x6c] ;  /* 0x00006c0001177983 */ /* 0x000ea20000300800 */
[----:B------:R-:W-:-:S03]  /*22670*/  F2FP.F16.F32.PACK_AB R28, R26, R28 ;  /* 0x0000001c1a1c723e */ /* 0x000fc600000000ff */
[----:B------:R-:W2:Y:S01]  /*22680*/  LDL.LU R24, [R1+0x1c] ;  /* 0x00001c0001187983 */ /* 0x000ea20000300800 */
[----:B------:R-:W-:-:S03]  /*22690*/  F2FP.F16.F32.PACK_AB R29, R27, R29 ;  /* 0x0000001d1b1d723e */ /* 0x000fc600000000ff */
[----:B------:R-:W2:Y:S04]  /*226a0*/  LDL.LU R25, [R1+0x20] ;  /* 0x0000200001197983 */ /* 0x000ea80000300800 */
[----:B------:R-:W2:Y:S04]  /*226b0*/  LDL.LU R26, [R1+0x30] ;  /* 0x00003000011a7983 */ /* 0x000ea80000300800 */
[----:B------:R-:W2:Y:S04]  /*226c0*/  LDL.LU R27, [R1+0x34] ;  /* 0x00003400011b7983 */ /* 0x000ea80000300800 */
        /* <DEDUP_REMOVED lines=15> */
[----:B------:R0:W-:Y:S04]  /*227c0*/  STSM.16.M88.4 [R3+0x500], R28 ;  /* 0x0005001c03007844 */ /* 0x0001e80000000200 */
        /* <DEDUP_REMOVED lines=14> */
[----:B------:R-:W-:Y:S04]  /*228b0*/  STSM.16.M88.4 [R3+0x800], R12 ;  /* 0x0008000c03007844 */ /* 0x000fe80000000200 */
[----:B------:R0:W-:Y:S02]  /*228c0*/  STSM.16.M88.4 [R3+0x900], R16 ;  /* 0x0009001003007844 */ /* 0x0001e40000000200 */
[----:B0-----:R-:W-:-:S02]  /*228d0*/  F2FP.F16.F32.PACK_AB R17, R107, R106 ;  /* 0x0000006a6b11723e */ /* 0x001fc400000000ff */
[----:B--2---:R-:W-:Y:S02]  /*228e0*/  F2FP.F16.F32.PACK_AB R18, R109, R108 ;  /* 0x0000006c6d12723e */ /* 0x004fe400000000ff */
[----:B---3--:R-:W-:Y:S02]  /*228f0*/  F2FP.F16.F32.PACK_AB R19, R111, R110 ;  /* 0x0000006e6f13723e */ /* 0x008fe400000000ff */
[----:B----4-:R-:W-:Y:S02]  /*22900*/  F2FP.F16.F32.PACK_AB R12, R113, R112 ;  /* 0x00000070710c723e */ /* 0x010fe400000000ff */
[----:B------:R-:W-:Y:S02]  /*22910*/  F2FP.F16.F32.PACK_AB R13, R115, R114 ;  /* 0x00000072730d723e */ /* 0x000fe400000000ff */
[----:B------:R-:W-:Y:S02]  /*22920*/  F2FP.F16.F32.PACK_AB R14, R118, R116 ;  /* 0x00000074760e723e */ /* 0x000fe400000000ff */
[----:B------:R-:W-:-:S02]  /*22930*/  F2FP.F16.F32.PACK_AB R15, R120, R119 ;  /* 0x00000077780f723e */ /* 0x000fc400000000ff */
[----:B------:R-:W-:Y:S02]  /*22940*/  F2FP.F16.F32.PACK_AB R27, R29, R27 ;  /* 0x0000001b1d1b723e */ /* 0x000fe400000000ff */
[----:B------:R-:W0:Y:S01]  /*22950*/  LDC R29, c[0x0][0x3e8] ;  /* 0x0000fa00ff1d7b82 */ /* 0x000e220000000800 */
[----:B------:R-:W-:Y:S02]  /*22960*/  F2FP.F16.F32.PACK_AB R20, R8, R20 ;  /* 0x000000140814723e */ /* 0x000fe400000000ff */
[----:B------:R-:W-:Y:S02]  /*22970*/  F2FP.F16.F32.PACK_AB R8, R124, R122 ;  /* 0x0000007a7c08723e */ /* 0x000fe400000000ff */
[----:B------:R-:W1:Y:S01]  /*22980*/  S2R R124, SR_TID.X ;  /* 0x00000000007c7919 */ /* 0x000e620000002100 */
[----:B------:R-:W-:Y:S02]  /*22990*/  F2FP.F16.F32.PACK_AB R21, R9, R21 ;  /* 0x000000150915723e */ /* 0x000fe400000000ff */
[----:B------:R-:W-:-:S02]  /*229a0*/  F2FP.F16.F32.PACK_AB R24, R32, R24 ;  /* 0x000000182018723e */ /* 0x000fc400000000ff */
[----:B------:R-:W-:Y:S01]  /*229b0*/  F2FP.F16.F32.PACK_AB R22, R10, R22 ;  /* 0x000000160a16723e */ /* 0x000fe200000000ff */
[----:B------:R-:W2:Y:S01]  /*229c0*/  LDC R32, c[0x0][0x3e8] ;  /* 0x0000fa00ff207b82 */ /* 0x000ea20000000800 */
[----:B------:R-:W-:Y:S02]  /*229d0*/  F2FP.F16.F32.PACK_AB R25, R33, R25 ;  /* 0x000000192119723e */ /* 0x000fe400000000ff */
[----:B------:R-:W-:Y:S02]  /*229e0*/  F2FP.F16.F32.PACK_AB R23, R11, R23 ;  /* 0x000000170b17723e */ /* 0x000fe400000000ff */
[----:B------:R-:W-:Y:S02]  /*229f0*/  F2FP.F16.F32.PACK_AB R26, R34, R26 ;  /* 0x0000001a221a723e */ /* 0x000fe400000000ff */
[----:B------:R-:W-:Y:S01]  /*22a00*/  F2FP.F16.F32.PACK_AB R9, R125, R123 ;  /* 0x0000007b7d09723e */ /* 0x000fe200000000ff */
[----:B------:R-:W3:Y:S01]  /*22a10*/  LDC R33, c[0x0][0x3e8] ;  /* 0x0000fa00ff217b82 */ /* 0x000ee20000000800 */
[----:B------:R-:W-:-:S02]  /*22a20*/  F2FP.F16.F32.PACK_AB R10, R35, R28 ;  /* 0x0000001c230a723e */ /* 0x000fc400000000ff */
[----:B------:R-:W-:Y:S01]  /*22a30*/  F2FP.F16.F32.PACK_AB R11, R30, R31 ;  /* 0x0000001f1e0b723e */ /* 0x000fe200000000ff */
[----:B------:R-:W-:Y:S04]  /*22a40*/  STSM.16.M88.4 [R3+0xa00], R20 ;  /* 0x000a001403007844 */ /* 0x000fe80000000200 */
[----:B------:R4:W-:Y:S01]  /*22a50*/  STSM.16.M88.4 [R3+0xb00], R24 ;  /* 0x000b001803007844 */ /* 0x0009e20000000200 */
[----:B------:R-:W2:Y:S03]  /*22a60*/  LDC R28, c[0x0][0x3e8] ;  /* 0x0000fa00ff1c7b82 */ /* 0x000ea60000000800 */
[----:B------:R0:W-:Y:S01]  /*22a70*/  STSM.16.M88.4 [R3+0xc00], R8 ;  /* 0x000c000803007844 */ /* 0x0001e20000000200 */
[----:B-1----:R-:W-:-:S04]  /*22a80*/  SHF.R.U32.HI R16, RZ, 0x8, R124 ;  /* 0x00000008ff107819 */ /* 0x002fc8000001167c */
[----:B------:R-:W1:Y:S08]  /*22a90*/  LDC R31, c[0x0][0x3e8] ;  /* 0x0000fa00ff1f7b82 */ /* 0x000e700000000800 */
[----:B----4-:R-:W4:Y:S01]  /*22aa0*/  LDC R24, c[0x0][0x3e8] ;  /* 0x0000fa00ff187b82 */ /* 0x010f220000000800 */
[----:B0-----:R-:W-:-:S05]  /*22ab0*/  SGXT.U32 R11, R16, 0x1 ;  /* 0x00000001100b781a */ /* 0x001fca0000000000 */
[----:B------:R-:W-:Y:S01]  /*22ac0*/  IMAD R11, R11, UR4, RZ ;  /* 0x000000040b0b7c24 */ /* 0x000fe2000f8e02ff */
[----:B------:R0:W-:Y:S01]  /*22ad0*/  STSM.16.M88.4 [R3+0xd00], R12 ;  /* 0x000d000c03007844 */ /* 0x0001e20000000200 */
[----:B------:R-:W-:Y:S01]  /*22ae0*/  F2FP.F16.F32.PACK_AB R16, R105, R104 ;  /* 0x000000686910723e */ /* 0x000fe200000000ff */
[----:B------:R-:W1:Y:S01]  /*22af0*/  LDC R23, c[0x0][0x3e8] ;  /* 0x0000fa00ff177b82 */ /* 0x000e620000000800 */
[----:B------:R-:W-:Y:S01]  /*22b00*/  F2FP.F16.F32.PACK_AB R8, R97, R96 ;  /* 0x000000606108723e */ /* 0x000fe200000000ff */
[----:B------:R-:W1:Y:S01]  /*22b10*/  S2R R107, SR_TID.X ;  /* 0x00000000006b7919 */ /* 0x000e620000002100 */
[----:B------:R-:W-:Y:S01]  /*22b20*/  LEA R20, P5, R11, R2, 0x1 ;  /* 0x000000020b147211 */ /* 0x000fe200078a08ff */
[----:B------:R-:W1:Y:S01]  /*22b30*/  LDCU UR4, c[0x0][0x3ec] ;  /* 0x00007d80ff0477ac */ /* 0x000e620008000800 */
[----:B------:R-:W-:Y:S02]  /*22b40*/  F2FP.F16.F32.PACK_AB R9, R99, R98 ;  /* 0x000000626309723e */ /* 0x000fe400000000ff */
[----:B------:R-:W-:Y:S01]  /*22b50*/  LEA.HI.X.SX32 R21, R11, R0, 0x1, P5 ;  /* 0x000000000b157211 */ /* 0x000fe200028f0eff */
[----:B------:R-:W3:Y:S01]  /*22b60*/  LDC R25, c[0x0][0x3e8] ;  /* 0x0000fa00ff197b82 */ /* 0x000ee20000000800 */
[----:B------:R-:W-:Y:S01]  /*22b70*/  F2FP.F16.F32.PACK_AB R10, R101, R100 ;  /* 0x00000064650a723e */ /* 0x000fe200000000ff */
[----:B0-----:R-:W-:Y:S01]  /*22b80*/  IMAD R12, R29, 0x2, R11 ;  /* 0x000000021d0c7824 */ /* 0x001fe200078e020b */
[----:B------:R-:W-:Y:S01]  /*22b90*/  F2FP.F16.F32.PACK_AB R11, R103, R102 ;  /* 0x00000066670b723e */ /* 0x000fe200000000ff */
[----:B------:R0:W-:Y:S04]  /*22ba0*/  STSM.16.M88.4 [R3+0xe00], R16 ;  /* 0x000e001003007844 */ /* 0x0001e80000000200 */
[----:B------:R-:W3:Y:S01]  /*22bb0*/  LDC R30, c[0x0][0x3e8] ;  /* 0x0000fa00ff1e7b82 */ /* 0x000ee20000000800 */
[----:B------:R1:W-:Y:S07]  /*22bc0*/  STSM.16.M88.4 [R3+0xf00], R8 ;  /* 0x000f000803007844 */ /* 0x0003ee0000000200 */
[----:B------:R-:W-:Y:S01]  /*22bd0*/  BAR.SYNC.DEFER_BLOCKING 0x0 ;  /* 0x0000000000007b1d */ /* 0x000fe20000010000 */
[----:B------:R-:W-:-:S02]  /*22be0*/  LEA R14, P5, R12, R2, 0x1 ;  /* 0x000000020c0e7211 */ /* 0x000fc400078a08ff */
[----:B--2---:R-:W-:Y:S02]  /*22bf0*/  LEA R22, R28, R12, 0x1 ;  /* 0x0000000c1c167211 */ /* 0x004fe400078e08ff */
[----:B------:R-:W-:-:S03]  /*22c00*/  LEA.HI.X.SX32 R15, R12, R0, 0x1, P5 ;  /* 0x000000000c0f7211 */ /* 0x000fc600028f0eff */
[----:B------:R-:W2:Y:S01]  /*22c10*/  LDC R34, c[0x0][0x3e8] ;  /* 0x0000fa00ff227b82 */ /* 0x000ea20000000800 */
[C---:B------:R-:W-:Y:S01]  /*22c20*/  LEA R12, P5, R22.reuse, R2, 0x1 ;  /* 0x00000002160c7211 */ /* 0x040fe200078a08ff */
[----:B------:R-:W2:Y:S03]  /*22c30*/  LDL.LU R99, [R1+0x1f8] ;  /* 0x0001f80001637983 */ /* 0x000ea60000300800 */
[----:B------:R-:W-:-:S03]  /*22c40*/  LEA.HI.X.SX32 R13, R22, R0, 0x1, P5 ;  /* 0x00000000160d7211 */ /* 0x000fc600028f0eff */
[----:B0-----:R-:W0:Y:S01]  /*22c50*/  LDC R19, c[0x0][0x3e8] ;  /* 0x0000fa00ff137b82 */ /* 0x001e220000000800 */
[----:B----4-:R-:W-:-:S07]  /*22c60*/  IMAD R22, R24, 0x2, R22 ;  /* 0x0000000218167824 */ /* 0x010fce00078e0216 */
[----:B------:R-:W4:Y:S01]  /*22c70*/  LDC R16, c[0x0][0x3e8] ;  /* 0x0000fa00ff107b82 */ /* 0x000f220000000800 */
[----:B------:R-:W-:Y:S01]  /*22c80*/  STG.E.U16 desc[UR12][R20.64], R92 ;  /* 0x0000005c14007986 */ /* 0x000fe2000c10150c */
[----:B-1----:R-:W-:-:S03]  /*22c90*/  LEA R3, R23, R22, 0x1 ;  /* 0x0000001617037211 */ /* 0x002fc600078e08ff */
[----:B------:R1:W-:Y:S03]  /*22ca0*/  STG.E.U16 desc[UR12][R14.64], R93 ;  /* 0x0000005d0e007986 */ /* 0x0003e6000c10150c */
[----:B------:R-:W4:Y:S01]  /*22cb0*/  LDC R17, c[0x0][0x3e8] ;  /* 0x0000fa00ff117b82 */ /* 0x000f220000000800 */
[----:B---3--:R-:W-:Y:S01]  /*22cc0*/  IMAD R8, R25, 0x2, R3 ;  /* 0x0000000219087824 */ /* 0x008fe200078e0203 */
[----:B------:R3:W-:Y:S06]  /*22cd0*/  STG.E.U16 desc[UR12][R12.64], R94 ;  /* 0x0000005e0c007986 */ /* 0x0007ec000c10150c */
[----:B------:R-:W4:Y:S08]  /*22ce0*/  LDC R18, c[0x0][0x3e8] ;  /* 0x0000fa00ff127b82 */ /* 0x000f300000000800 */
[----:B------:R-:W2:Y:S01]  /*22cf0*/  LDC R35, c[0x0][0x3e8] ;  /* 0x0000fa00ff237b82 */ /* 0x000ea20000000800 */
[C---:B-1----:R-:W-:Y:S01]  /*22d00*/  LEA R14, P5, R22.reuse, R2, 0x1 ;  /* 0x00000002160e7211 */ /* 0x042fe200078a08ff */
[----:B------:R-:W2:Y:S03]  /*22d10*/  LDL.LU R96, [R1+0x17c] ;  /* 0x00017c0001607983 */ /* 0x000ea60000300800 */
[----:B------:R-:W-:Y:S01]  /*22d20*/  LEA.HI.X.SX32 R15, R22, R0, 0x1, P5 ;  /* 0x00000000160f7211 */ /* 0x000fe200028f0eff */
[----:B------:R-:W2:Y:S01]  /*22d30*/  LDL.LU R97, [R1+0x1f4] ;  /* 0x0001f40001617983 */ /* 0x000ea20000300800 */
[C---:B---3--:R-:W-:Y:S01]  /*22d40*/  LEA R12, P5, R3.reuse, R2, 0x1 ;  /* 0x00000002030c7211 */ /* 0x048fe200078a08ff */
[----:B------:R-:W1:Y:S02]  /*22d50*/  LDC R20, c[0x0][0x3e8] ;  /* 0x0000fa00ff147b82 */ /* 0x000e640000000800 */
[----:B------:R-:W-:Y:S01]  /*22d60*/  STG.E.U16 desc[UR12][R14.64], R95 ;  /* 0x0000005f0e007986 */ /* 0x000fe2000c10150c */
[----:B------:R-:W-:-:S02]  /*22d70*/  LEA.HI.X.SX32 R13, R3, R0, 0x1, P5 ;  /* 0x00000000030d7211 */ /* 0x000fc400028f0eff */
[C---:B------:R-:W-:Y:S01]  /*22d80*/  LEA R10, P5, R8.reuse, R2, 0x1 ;  /* 0x00000002080a7211 */ /* 0x040fe200078a08ff */
[----:B------:R-:W3:Y:S01]  /*22d90*/  LDL.LU R110, [R1+0x27c] ;  /* 0x00027c00016e7983 */ /* 0x000ee20000300800 */
[----:B0-----:R-:W-:Y:S01]  /*22da0*/  LEA R3, R19, R8, 0x1 ;  /* 0x0000000813037211 */ /* 0x001fe200078e08ff */
[----:B------:R-:W0:Y:S01]  /*22db0*/  LDC R21, c[0x0][0x3e8] ;  /* 0x0000fa00ff157b82 */ /* 0x000e220000000800 */
[----:B------:R-:W-:Y:S01]  /*22dc0*/  LEA.HI.X.SX32 R11, R8, R0, 0x1, P5 ;  /* 0x00000000080b7211 */ /* 0x000fe200028f0eff */
[----:B------:R-:W-:Y:S01]  /*22dd0*/  STG.E.U16 desc[UR12][R12.64], R88 ;  /* 0x000000580c007986 */ /* 0x000fe2000c10150c */
[C---:B------:R-:W-:Y:S02]  /*22de0*/  LEA R8, P5, R3.reuse, R2, 0x1 ;  /* 0x0000000203087211 */ /* 0x040fe400078a08ff */
[----:B------:R-:W-:Y:S01]  /*22df0*/  PRMT R92, R92, 0x7632, R92 ;  /* 0x000076325c5c7816 */ /* 0x000fe2000000005c */
[----:B------:R-:W2:Y:S02]  /*22e00*/  LDL.LU R111, [R1+0x1f0] ;  /* 0x0001f000016f7983 */ /* 0x000ea40000300800 */
[----:B------:R-:W0:Y:S02]  /*22e10*/  LDC R19, c[0x0][0x3e8] ;  /* 0x0000fa00ff137b82 */ /* 0x000e240000000800 */
[----:B------:R4:W-:Y:S01]  /*22e20*/  STG.E.U16 desc[UR12][R10.64], R89 ;  /* 0x000000590a007986 */ /* 0x0009e2000c10150c */
[----:B------:R-:W-:-:S02]  /*22e30*/  LEA.HI.X.SX32 R9, R3, R0, 0x1, P5 ;  /* 0x0000000003097211 */ /* 0x000fc400028f0eff */
[----:B------:R-:W-:Y:S01]  /*22e40*/  PRMT R93, R93, 0x7632, R93 ;  /* 0x000076325d5d7816 */ /* 0x000fe2000000005d */
[----:B------:R-:W2:Y:S01]  /*22e50*/  LDL.LU R108, [R1+0x28c] ;  /* 0x00028c00016c7983 */ /* 0x000ea20000300800 */
[----:B----4-:R-:W-:-:S03]  /*22e60*/  IMAD R10, R16, 0x2, R3 ;  /* 0x00000002100a7824 */ /* 0x010fc600078e0203 */
[----:B------:R4:W-:Y:S01]  /*22e70*/  STG.E.U16 desc[UR12][R8.64], R90 ;  /* 0x0000005a08007986 */ /* 0x0009e2000c10150c */
[----:B------:R-:W1:Y:S01]  /*22e80*/  LDC R16, c[0x0][0x3e8] ;  /* 0x0000fa00ff107b82 */ /* 0x000e620000000800 */
[----:B------:R-:W-:Y:S02]  /*22e90*/  LEA R14, P5, R10, R2, 0x1 ;  /* 0x000000020a0e7211 */ /* 0x000fe400078a08ff */
[----:B------:R-:W2:Y:S01]  /*22ea0*/  LDL.LU R109, [R1+0x1ec] ;  /* 0x0001ec00016d7983 */ /* 0x000ea20000300800 */
[----:B------:R-:W-:-:S04]  /*22eb0*/  LEA R3, R17, R10, 0x1 ;  /* 0x0000000a11037211 */ /* 0x000fc800078e08ff */
[----:B------:R-:W1:Y:S01]  /*22ec0*/  LDC R17, c[0x0][0x3e8] ;  /* 0x0000fa00ff117b82 */ /* 0x000e620000000800 */
[----:B------:R-:W-:Y:S01]  /*22ed0*/  LEA.HI.X.SX32 R15, R10, R0, 0x1, P5 ;  /* 0x000000000a0f7211 */ /* 0x000fe200028f0eff */
[----:B------:R-:W2:Y:S01]  /*22ee0*/  LDL.LU R106, [R1+0x298] ;  /* 0x00029800016a7983 */ /* 0x000ea20000300800 */
[C---:B------:R-:W-:Y:S01]  /*22ef0*/  LEA R12, P5, R3.reuse, R2, 0x1 ;  /* 0x00000002030c7211 */ /* 0x040fe200078a08ff */
[----:B----4-:R-:W-:Y:S02]  /*22f00*/  IMAD R8, R18, 0x2, R3 ;  /* 0x0000000212087824 */ /* 0x010fe400078e0203 */
[----:B------:R-:W-:Y:S02]  /*22f10*/  STG.E.U16 desc[UR12][R14.64], R91 ;  /* 0x0000005b0e007986 */ /* 0x000fe4000c10150c */
[----:B------:R-:W4:Y:S01]  /*22f20*/  LDC R18, c[0x0][0x3e8] ;  /* 0x0000fa00ff127b82 */ /* 0x000f220000000800 */
[----:B------:R-:W-:Y:S01]  /*22f30*/  LEA.HI.X.SX32 R13, R3, R0, 0x1, P5 ;  /* 0x00000000030d7211 */ /* 0x000fe200028f0eff */
[----:B------:R-:W2:Y:S01]  /*22f40*/  LDL.LU R104, [R1+0x1e8] ;  /* 0x0001e80001687983 */ /* 0x000ea20000300800 */
[----:B------:R-:W-:-:S02]  /*22f50*/  LEA R10, P5, R8, R2, 0x1 ;  /* 0x00000002080a7211 */ /* 0x000fc400078a08ff */
[----:B0-----:R-:W-:Y:S01]  /*22f60*/  LEA R3, R19, R8, 0x1 ;  /* 0x0000000813037211 */ /* 0x001fe200078e08ff */
[----:B------:R-:W-:Y:S01]  /*22f70*/  STG.E.U16 desc[UR12][R12.64], R84 ;  /* 0x000000540c007986 */ /* 0x000fe2000c10150c */
[----:B------:R-:W-:Y:S01]  /*22f80*/  LEA.HI.X.SX32 R11, R8, R0, 0x1, P5 ;  /* 0x00000000080b7211 */ /* 0x000fe200028f0eff */
[----:B------:R-:W0:Y:S01]  /*22f90*/  LDC R19, c[0x0][0x3e8] ;  /* 0x0000fa00ff137b82 */ /* 0x000e220000000800 */
[C---:B------:R-:W-:Y:S01]  /*22fa0*/  LEA R8, P5, R3.reuse, R2, 0x1 ;  /* 0x0000000203087211 */ /* 0x040fe200078a08ff */
[----:B------:R-:W2:Y:S04]  /*22fb0*/  LDL.LU R105, [R1+0x2a0] ;  /* 0x0002a00001697983 */ /* 0x000ea80000300800 */
[----:B------:R1:W-:Y:S01]  /*22fc0*/  STG.E.U16 desc[UR12][R10.64], R85 ;  /* 0x000000550a007986 */ /* 0x0003e2000c10150c */
[----:B------:R-:W-:-:S02]  /*22fd0*/  LEA.HI.X.SX32 R9, R3, R0, 0x1, P5 ;  /* 0x0000000003097211 */ /* 0x000fc400028f0eff */
[----:B------:R-:W-:Y:S01]  /*22fe0*/  PRMT R94, R94, 0x7632, R94 ;  /* 0x000076325e5e7816 */ /* 0x000fe2000000005e */
[----:B------:R-:W2:Y:S01]  /*22ff0*/  LDL.LU R119, [R1+0x1e4] ;  /* 0x0001e40001777983 */ /* 0x000ea20000300800 */
[----:B-1----:R-:W-:-:S03]  /*23000*/  IMAD R10, R16, 0x2, R3 ;  /* 0x00000002100a7824 */ /* 0x002fc600078e0203 */
[----:B------:R4:W-:Y:S01]  /*23010*/  STG.E.U16 desc[UR12][R8.64], R86 ;  /* 0x0000005608007986 */ /* 0x0009e2000c10150c */
[----:B------:R-:W1:Y:S01]  /*23020*/  LDC R16, c[0x0][0x3e8] ;  /* 0x0000fa00ff107b82 */ /* 0x000e620000000800 */
[C---:B------:R-:W-:Y:S02]  /*23030*/  LEA R14, P5, R10.reuse, R2, 0x1 ;  /* 0x000000020a0e7211 */ /* 0x040fe400078a08ff */
[----:B------:R-:W2:Y:S01]  /*23040*/  LDL.LU R120, [R1+0x2a4] ;  /* 0x0002a40001787983 */ /* 0x000ea20000300800 */
[----:B------:R-:W-:Y:S02]  /*23050*/  LEA R3, R17, R10, 0x1 ;  /* 0x0000000a11037211 */ /* 0x000fe400078e08ff */
[----:B------:R-:W-:Y:S02]  /*23060*/  LEA.HI.X.SX32 R15, R10, R0, 0x1, P5 ;  /* 0x000000000a0f7211 */ /* 0x000fe400028f0eff */
[----:B------:R-:W1:Y:S01]  /*23070*/  LDC R17, c[0x0][0x3e8] ;  /* 0x0000fa00ff117b82 */ /* 0x000e620000000800 */
[----:B------:R-:W-:Y:S01]  /*23080*/  LEA R12, P5, R3, R2, 0x1 ;  /* 0x00000002030c7211 */ /* 0x000fe200078a08ff */
[----:B------:R-:W2:Y:S01]  /*23090*/  LDL.LU R116, [R1+0x1e0] ;  /* 0x0001e00001747983 */ /* 0x000ea20000300800 */
[----:B----4-:R-:W-:-:S02]  /*230a0*/  IMAD R8, R18, 0x2, R3 ;  /* 0x0000000212087824 */ /* 0x010fc400078e0203 */
[----:B------:R-:W-:Y:S01]  /*230b0*/  LEA.HI.X.SX32 R13, R3, R0, 0x1, P5 ;  /* 0x00000000030d7211 */ /* 0x000fe200028f0eff */
[----:B------:R-:W-:Y:S02]  /*230c0*/  STG.E.U16 desc[UR12][R14.64], R87 ;  /* 0x000000570e007986 */ /* 0x000fe4000c10150c */
[C---:B------:R-:W-:Y:S01]  /*230d0*/  LEA R10, P5, R8.reuse, R2, 0x1 ;  /* 0x00000002080a7211 */ /* 0x040fe200078a08ff */
[----:B------:R-:W4:Y:S01]  /*230e0*/  LDC R18, c[0x0][0x3e8] ;  /* 0x0000fa00ff127b82 */ /* 0x000f220000000800 */
[----:B0-----:R-:W-:Y:S01]  /*230f0*/  LEA R3, R19, R8, 0x1 ;  /* 0x0000000813037211 */ /* 0x001fe200078e08ff */
[----:B------:R-:W2:Y:S01]  /*23100*/  LDL.LU R118, [R1+0x2a8] ;  /* 0x0002a80001767983 */ /* 0x000ea20000300800 */
[----:B------:R-:W-:-:S03]  /*23110*/  LEA.HI.X.SX32 R11, R8, R0, 0x1, P5 ;  /* 0x00000000080b7211 */ /* 0x000fc600028f0eff */
[----:B------:R-:W-:Y:S02]  /*23120*/  STG.E.U16 desc[UR12][R12.64], R80 ;  /* 0x000000500c007986 */ /* 0x000fe4000c10150c */
[----:B------:R-:W0:Y:S02]  /*23130*/  LDC R19, c[0x0][0x3e8] ;  /* 0x0000fa00ff137b82 */ /* 0x000e240000000800 */
[----:B------:R1:W-:Y:S01]  /*23140*/  STG.E.U16 desc[UR12][R10.64], R81 ;  /* 0x000000510a007986 */ /* 0x0003e2000c10150c */
[----:B------:R-:W-:Y:S02]  /*23150*/  LEA R8, P5, R3, R2, 0x1 ;  /* 0x0000000203087211 */ /* 0x000fe400078a08ff */
[----:B------:R-:W-:Y:S01]  /*23160*/  PRMT R29, R95, 0x7632, R29 ;  /* 0x000076325f1d7816 */ /* 0x000fe2000000001d */
[----:B------:R-:W2:Y:S01]  /*23170*/  LDL.LU R114, [R1+0x1dc] ;  /* 0x0001dc0001727983 */ /* 0x000ea20000300800 */
[----:B-1----:R-:W-:Y:S01]  /*23180*/  IMAD R10, R16, 0x2, R3 ;  /* 0x00000002100a7824 */ /* 0x002fe200078e0203 */
[----:B------:R-:W-:Y:S01]  /*23190*/  LEA.HI.X.SX32 R9, R3, R0, 0x1, P5 ;  /* 0x0000000003097211 */ /* 0x000fe200028f0eff */
[----:B------:R-:W1:Y:S01]  /*231a0*/  LDC R16, c[0x0][0x3e8] ;  /* 0x0000fa00ff107b82 */ /* 0x000e620000000800 */
[----:B------:R-:W-:Y:S01]  /*231b0*/  PRMT R88, R88, 0x7632, R88 ;  /* 0x0000763258587816 */ /* 0x000fe20000000058 */
[----:B------:R-:W2:Y:S01]  /*231c0*/  LDL.LU R115, [R1+0x2ac] ;  /* 0x0002ac0001737983 */ /* 0x000ea20000300800 */
[----:B------:R-:W-:-:S02]  /*231d0*/  LEA R14, P5, R10, R2, 0x1 ;  /* 0x000000020a0e7211 */ /* 0x000fc400078a08ff */
[----:B------:R-:W-:Y:S01]  /*231e0*/  LEA R3, R17, R10, 0x1 ;  /* 0x0000000a11037211 */ /* 0x000fe200078e08ff */
[----:B------:R4:W-:Y:S02]  /*231f0*/  STG.E.U16 desc[UR12][R8.64], R82 ;  /* 0x0000005208007986 */ /* 0x0009e4000c10150c */
[----:B------:R-:W1:Y:S01]  /*23200*/  LDC R17, c[0x0][0x3e8] ;  /* 0x0000fa00ff117b82 */ /* 0x000e620000000800 */
[----:B------:R-:W-:Y:S01]  /*23210*/  LEA.HI.X.SX32 R15, R10, R0, 0x1, P5 ;  /* 0x000000000a0f7211 */ /* 0x000fe200028f0eff */
[----:B----4-:R-:W-:Y:S01]  /*23220*/  IMAD R11, R18, 0x2, R3 ;  /* 0x00000002120b7824 */ /* 0x010fe200078e0203 */
[----:B------:R-:W-:Y:S01]  /*23230*/  PRMT R89, R89, 0x7632, R89 ;  /* 0x0000763259597816 */ /* 0x000fe20000000059 */
[----:B------:R-:W4:Y:S04]  /*23240*/  LDL.LU R112, [R1+0x1d8] ;  /* 0x0001d80001707983 */ /* 0x000f280000300800 */
[----:B------:R-:W1:Y:S01]  /*23250*/  LDC R18, c[0x0][0x3e8] ;  /* 0x0000fa00ff127b82 */ /* 0x000e620000000800 */
[C---:B------:R-:W-:Y:S01]  /*23260*/  LEA R8, P5, R3.reuse, R2, 0x1 ;  /* 0x0000000203087211 */ /* 0x040fe200078a08ff */
[----:B------:R-:W-:Y:S03]  /*23270*/  STG.E.U16 desc[UR12][R14.64], R83 ;  /* 0x000000530e007986 */ /* 0x000fe6000c10150c */
[----:B------:R-:W-:Y:S01]  /*23280*/  LEA.HI.X.SX32 R9, R3, R0, 0x1, P5 ;  /* 0x0000000003097211 */ /* 0x000fe200028f0eff */
[----:B------:R-:W4:Y:S01]  /*23290*/  LDL.LU R113, [R1+0x2b0] ;  /* 0x0002b00001717983 */ /* 0x000f220000300800 */
[----:B0-----:R-:W-:-:S02]  /*232a0*/  LEA R3, R19, R11, 0x1 ;  /* 0x0000000b13037211 */ /* 0x001fc400078e08ff */
[----:B------:R-:W0:Y:S01]  /*232b0*/  LDC R19, c[0x0][0x3e8] ;  /* 0x0000fa00ff137b82 */ /* 0x000e220000000800 */
[----:B------:R1:W-:Y:S01]  /*232c0*/  STG.E.U16 desc[UR12][R8.64], R76 ;  /* 0x0000004c08007986 */ /* 0x0003e2000c10150c */
[C---:B------:R-:W-:Y:S02]  /*232d0*/  LEA R10, P5, R11.reuse, R2, 0x1 ;  /* 0x000000020b0a7211 */ /* 0x040fe400078a08ff */
[----:B------:R-:W-:Y:S01]  /*232e0*/  PRMT R90, R90, 0x7632, R90 ;  /* 0x000076325a5a7816 */ /* 0x000fe2000000005a */
[----:B------:R-:W2:Y:S01]  /*232f0*/  LDL.LU R123, [R1+0x1d4] ;  /* 0x0001d400017b7983 */ /* 0x000ea20000300800 */
[----:B------:R-:W-:Y:S02]  /*23300*/  LEA.HI.X.SX32 R11, R11, R0, 0x1, P5 ;  /* 0x000000000b0b7211 */ /* 0x000fe400028f0eff */
[----:B------:R-:W-:Y:S01]  /*23310*/  LEA R12, P5, R3, R2, 0x1 ;  /* 0x00000002030c7211 */ /* 0x000fe200078a08ff */
[----:B------:R-:W2:Y:S01]  /*23320*/  LDL.LU R125, [R1+0x2b4] ;  /* 0x0002b400017d7983 */ /* 0x000ea20000300800 */
[----:B-1----:R-:W-:-:S02]  /*23330*/  IMAD R9, R16, 0x2, R3 ;  /* 0x0000000210097824 */ /* 0x002fc400078e0203 */
[----:B------:R-:W-:Y:S01]  /*23340*/  LEA.HI.X.SX32 R13, R3, R0, 0x1, P5 ;  /* 0x00000000030d7211 */ /* 0x000fe200028f0eff */
[----:B------:R-:W1:Y:S01]  /*23350*/  LDC R16, c[0x0][0x3e8] ;  /* 0x0000fa00ff107b82 */ /* 0x000e620000000800 */
[----:B------:R0:W-:Y:S01]  /*23360*/  STG.E.U16 desc[UR12][R10.64], R77 ;  /* 0x0000004d0a007986 */ /* 0x0001e2000c10150c */
[----:B------:R-:W-:Y:S02]  /*23370*/  LEA R8, P5, R9, R2, 0x1 ;  /* 0x0000000209087211 */ /* 0x000fe400078a08ff */
[----:B------:R-:W-:Y:S01]  /*23380*/  LEA R3, R17, R9, 0x1 ;  /* 0x0000000911037211 */ /* 0x000fe200078e08ff */
[----:B------:R-:W2:Y:S03]  /*23390*/  LDL.LU R122, [R1+0x1d0] ;  /* 0x0001d000017a7983 */ /* 0x000ea60000300800 */
[----:B------:R-:W1:Y:S01]  /*233a0*/  LDC R17, c[0x0][0x3e8] ;  /* 0x0000fa00ff117b82 */ /* 0x000e620000000800 */
[----:B------:R-:W-:Y:S01]  /*233b0*/  LEA.HI.X.SX32 R9, R9, R0, 0x1, P5 ;  /* 0x0000000009097211 */ /* 0x000fe200028f0eff */
[----:B------:R0:W-:Y:S02]  /*233c0*/  STG.E.U16 desc[UR12][R12.64], R78 ;  /* 0x0000004e0c007986 */ /* 0x0001e4000c10150c */
[----:B0-----:R-:W-:-:S04]  /*233d0*/  LEA R10, P5, R3, R2, 0x1 ;  /* 0x00000002030a7211 */ /* 0x001fc800078a08ff */
[----:B------:R-:W-:Y:S01]  /*233e0*/  LEA.HI.X.SX32 R11, R3, R0, 0x1, P5 ;  /* 0x00000000030b7211 */ /* 0x000fe200028f0eff */
[----:B------:R-:W-:Y:S02]  /*233f0*/  IMAD R13, R18, 0x2, R3 ;  /* 0x00000002120d7824 */ /* 0x000fe400078e0203 */
[----:B------:R-:W0:Y:S03]  /*23400*/  LDC R18, c[0x0][0x3e8] ;  /* 0x0000fa00ff127b82 */ /* 0x000e260000000800 */
[----:B------:R-:W-:Y:S01]  /*23410*/  LEA R3, R19, R13, 0x1 ;  /* 0x0000000d13037211 */ /* 0x000fe200078e08ff */
[----:B------:R1:W-:Y:S04]  /*23420*/  STG.E.U16 desc[UR12][R8.64], R79 ;  /* 0x0000004f08007986 */ /* 0x0003e8000c10150c */
[----:B------:R-:W0:Y:S01]  /*23430*/  LDC R19, c[0x0][0x3e8] ;  /* 0x0000fa00ff137b82 */ /* 0x000e220000000800 */
[----:B------:R-:W-:Y:S01]  /*23440*/  LEA R12, P5, R13, R2, 0x1 ;  /* 0x000000020d0c7211 */ /* 0x000fe200078a08ff */
[----:B-1----:R-:W-:-:S06]  /*23450*/  IMAD R9, R16, 0x2, R3 ;  /* 0x0000000210097824 */ /* 0x002fcc00078e0203 */
[----:B------:R-:W1:Y:S01]  /*23460*/  LDC R16, c[0x0][0x3e8] ;  /* 0x0000fa00ff107b82 */ /* 0x000e620000000800 */
[----:B------:R-:W-:Y:S02]  /*23470*/  LEA.HI.X.SX32 R13, R13, R0, 0x1, P5 ;  /* 0x000000000d0d7211 */ /* 0x000fe400028f0eff */
[----:B------:R-:W-:-:S04]  /*23480*/  LEA R14, P5, R3, R2, 0x1 ;  /* 0x00000002030e7211 */ /* 0x000fc800078a08ff */
[----:B------:R-:W-:Y:S02]  /*23490*/  LEA.HI.X.SX32 R15, R3, R0, 0x1, P5 ;  /* 0x00000000030f7211 */ /* 0x000fe400028f0eff */
[----:B------:R-:W-:Y:S02]  /*234a0*/  LEA R8, P5, R9, R2, 0x1 ;  /* 0x0000000209087211 */ /* 0x000fe400078a08ff */
[----:B------:R-:W-:Y:S02]  /*234b0*/  LEA R3, R17, R9, 0x1 ;  /* 0x0000000911037211 */ /* 0x000fe400078e08ff */
[----:B------:R-:W3:Y:S01]  /*234c0*/  LDC R17, c[0x0][0x3e8] ;  /* 0x0000fa00ff117b82 */ /* 0x000ee20000000800 */
[----:B------:R0:W-:Y:S01]  /*234d0*/  STG.E.U16 desc[UR12][R10.64], R72 ;  /* 0x000000480a007986 */ /* 0x0001e2000c10150c */
[----:B------:R-:W-:-:S03]  /*234e0*/  LEA.HI.X.SX32 R9, R9, R0, 0x1, P5 ;  /* 0x0000000009097211 */ /* 0x000fc600028f0eff */
[----:B------:R0:W-:Y:S02]  /*234f0*/  STG.E.U16 desc[UR12][R12.64], R73 ;  /* 0x000000490c007986 */ /* 0x0001e4000c10150c */
[C---:B0-----:R-:W-:Y:S01]  /*23500*/  LEA R10, P5, R3.reuse, R2, 0x1 ;  /* 0x00000002030a7211 */ /* 0x041fe200078a08ff */
[----:B------:R-:W-:Y:S02]  /*23510*/  IMAD R13, R18, 0x2, R3 ;  /* 0x00000002120d7824 */ /* 0x000fe400078e0203 */
[----:B------:R-:W0:Y:S01]  /*23520*/  LDC R18, c[0x0][0x3e8] ;  /* 0x0000fa00ff127b82 */ /* 0x000e220000000800 */
[----:B------:R-:W-:Y:S02]  /*23530*/  LEA.HI.X.SX32 R11, R3, R0, 0x1, P5 ;  /* 0x00000000030b7211 */ /* 0x000fe400028f0eff */
[----:B------:R-:W-:Y:S01]  /*23540*/  LEA R3, R19, R13, 0x1 ;  /* 0x0000000d13037211 */ /* 0x000fe200078e08ff */
[----:B------:R1:W-:Y:S04]  /*23550*/  STG.E.U16 desc[UR12][R14.64], R74 ;  /* 0x0000004a0e007986 */ /* 0x0003e8000c10150c */
[----:B------:R-:W0:Y:S01]  /*23560*/  LDC R19, c[0x0][0x3e8] ;  /* 0x0000fa00ff137b82 */ /* 0x000e220000000800 */
[----:B------:R1:W-:Y:S01]  /*23570*/  STG.E.U16 desc[UR12][R8.64], R75 ;  /* 0x0000004b08007986 */ /* 0x0003e2000c10150c */
[----:B------:R-:W-:-:S04]  /*23580*/  LEA R12, P5, R13, R2, 0x1 ;  /* 0x000000020d0c7211 */ /* 0x000fc800078a08ff */
[----:B------:R-:W-:Y:S02]  /*23590*/  LEA.HI.X.SX32 R13, R13, R0, 0x1, P5 ;  /* 0x000000000d0d7211 */ /* 0x000fe400028f0eff */
[C---:B-1----:R-:W-:Y:S01]  /*235a0*/  LEA R14, P5, R3.reuse, R2, 0x1 ;  /* 0x00000002030e7211 */ /* 0x042fe200078a08ff */
[----:B------:R-:W-:Y:S02]  /*235b0*/  IMAD R9, R16, 0x2, R3 ;  /* 0x0000000210097824 */ /* 0x000fe400078e0203 */
[----:B------:R-:W1:Y:S01]  /*235c0*/  LDC R16, c[0x0][0x3e8] ;  /* 0x0000fa00ff107b82 */ /* 0x000e620000000800 */
[----:B------:R-:W-:Y:S02]  /*235d0*/  LEA.HI.X.SX32 R15, R3, R0, 0x1, P5 ;  /* 0x00000000030f7211 */ /* 0x000fe400028f0eff */
[----:B------:R-:W-:Y:S02]  /*235e0*/  LEA R8, P5, R9, R2, 0x1 ;  /* 0x0000000209087211 */ /* 0x000fe400078a08ff */
[----:B---3--:R-:W-:Y:S01]  /*235f0*/  LEA R3, R17, R9, 0x1 ;  /* 0x0000000911037211 */ /* 0x008fe200078e08ff */
[----:B------:R3:W-:Y:S02]  /*23600*/  STG.E.U16 desc[UR12][R10.64], R68 ;  /* 0x000000440a007986 */ /* 0x0007e4000c10150c */
[----:B------:R-:W1:Y:S01]  /*23610*/  LDC R17, c[0x0][0x3e8] ;  /* 0x0000fa00ff117b82 */ /* 0x000e620000000800 */
[----:B------:R-:W-:Y:S01]  /*23620*/  LEA.HI.X.SX32 R9, R9, R0, 0x1, P5 ;  /* 0x0000000009097211 */ /* 0x000fe200028f0eff */
[----:B------:R0:W-:Y:S01]  /*23630*/  STG.E.U16 desc[UR12][R12.64], R69 ;  /* 0x000000450c007986 */ /* 0x0001e2000c10150c */
[----:B---3--:R-:W-:Y:S01]  /*23640*/  LEA R10, P5, R3, R2, 0x1 ;  /* 0x00000002030a7211 */ /* 0x008fe200078a08ff */
[----:B0-----:R-:W-:-:S04]  /*23650*/  IMAD R13, R18, 0x2, R3 ;  /* 0x00000002120d7824 */ /* 0x001fc800078e0203 */
[----:B------:R-:W0:Y:S01]  /*23660*/  LDC R18, c[0x0][0x3e8] ;  /* 0x0000fa00ff127b82 */ /* 0x000e220000000800 */
[----:B------:R-:W-:Y:S02]  /*23670*/  LEA.HI.X.SX32 R11, R3, R0, 0x1, P5 ;  /* 0x00000000030b7211 */ /* 0x000fe400028f0eff */
[----:B------:R-:W-:Y:S01]  /*23680*/  LEA R3, R19, R13, 0x1 ;  /* 0x0000000d13037211 */ /* 0x000fe200078e08ff */
[----:B------:R-:W-:Y:S01]  /*23690*/  STG.E.U16 desc[UR12][R14.64], R70 ;  /* 0x000000460e007986 */ /* 0x000fe2000c10150c */
[----:B------:R-:W-:-:S03]  /*236a0*/  LEA R12, P5, R13, R2, 0x1 ;  /* 0x000000020d0c7211 */ /* 0x000fc600078a08ff */
[----:B------:R1:W-:Y:S01]  /*236b0*/  STG.E.U16 desc[UR12][R8.64], R71 ;  /* 0x0000004708007986 */ /* 0x0003e2000c10150c */
[----:B------:R-:W-:Y:S01]  /*236c0*/  LEA.HI.X.SX32 R13, R13, R0, 0x1, P5 ;  /* 0x000000000d0d7211 */ /* 0x000fe200028f0eff */
[----:B------:R-:W3:Y:S01]  /*236d0*/  LDC R19, c[0x0][0x3e8] ;  /* 0x0000fa00ff137b82 */ /* 0x000ee20000000800 */
[----:B-1----:R-:W-:-:S07]  /*236e0*/  IMAD R9, R16, 0x2, R3 ;  /* 0x0000000210097824 */ /* 0x002fce00078e0203 */
[----:B------:R-:W1:Y:S01]  /*236f0*/  LDC R16, c[0x0][0x3e8] ;  /* 0x0000fa00ff107b82 */ /* 0x000e620000000800 */
        /* <DEDUP_REMOVED lines=8> */
[----:B0-----:R-:W-:Y:S01]  /*23780*/  LEA R10, P5, R3, R2, 0x1 ;  /* 0x00000002030a7211 */ /* 0x001fe200078a08ff */
[----:B------:R-:W-:-:S03]  /*23790*/  IMAD R13, R18, 0x2, R3 ;  /* 0x00000002120d7824 */ /* 0x000fc600078e0203 */
[----:B------:R-:W-:Y:S01]  /*237a0*/  LEA.HI.X.SX32 R11, R3, R0, 0x1, P5 ;  /* 0x00000000030b7211 */ /* 0x000fe200028f0eff */
[----:B------:R-:W-:Y:S01]  /*237b0*/  STG.E.U16 desc[UR12][R14.64], R66 ;  /* 0x000000420e007986 */ /* 0x000fe2000c10150c */
[----:B------:R-:W0:Y:S01]  /*237c0*/  LDC R18, c[0x0][0x3e8] ;  /* 0x0000fa00ff127b82 */ /* 0x000e220000000800 */
[----:B------:R-:W-:Y:S02]  /*237d0*/  LEA R3, R20, R13, 0x1 ;  /* 0x0000000d14037211 */ /* 0x000fe400078e08ff */
[----:B------:R1:W-:Y:S01]  /*237e0*/  STG.E.U16 desc[UR12][R8.64], R67 ;  /* 0x0000004308007986 */ /* 0x0003e2000c10150c */
[----:B------:R-:W-:-:S04]  /*237f0*/  LEA R12, P5, R13, R2, 0x1 ;  /* 0x000000020d0c7211 */ /* 0x000fc800078a08ff */
[----:B------:R-:W-:Y:S01]  /*23800*/  LEA.HI.X.SX32 R13, R13, R0, 0x1, P5 ;  /* 0x000000000d0d7211 */ /* 0x000fe200028f0eff */
[----:B------:R-:W0:Y:S01]  /*23810*/  LDC R20, c[0x0][0x3e8] ;  /* 0x0000fa00ff147b82 */ /* 0x000e220000000800 */
[----:B-1----:R-:W-:-:S07]  /*23820*/  IMAD R9, R16, 0x2, R3 ;  /* 0x0000000210097824 */ /* 0x002fce00078e0203 */
[----:B------:R-:W1:Y:S01]  /*23830*/  LDC R16, c[0x0][0x3e8] ;  /* 0x0000fa00ff107b82 */ /* 0x000e620000000800 */
[----:B------:R-:W-:-:S04]  /*23840*/  LEA R14, P5, R3, R2, 0x1 ;  /* 0x00000002030e7211 */ /* 0x000fc800078a08ff */
[----:B------:R-:W-:Y:S02]  /*23850*/  LEA.HI.X.SX32 R15, R3, R0, 0x1, P5 ;  /* 0x00000000030f7211 */ /* 0x000fe400028f0eff */
[----:B------:R-:W-:Y:S02]  /*23860*/  LEA R8, P5, R9, R2, 0x1 ;  /* 0x0000000209087211 */ /* 0x000fe400078a08ff */
[----:B---3--:R-:W-:Y:S01]  /*23870*/  LEA R3, R17, R9, 0x1 ;  /* 0x0000000911037211 */ /* 0x008fe200078e08ff */
[----:B------:R3:W-:Y:S01]  /*23880*/  STG.E.U16 desc[UR12][R10.64], R60 ;  /* 0x0000003c0a007986 */ /* 0x0007e2000c10150c */
[----:B------:R-:W-:Y:S01]  /*23890*/  LEA.HI.X.SX32 R9, R9, R0, 0x1, P5 ;  /* 0x0000000009097211 */ /* 0x000fe200028f0eff */
[----:B------:R-:W2:Y:S02]  /*238a0*/  LDC R17, c[0x0][0x3e8] ;  /* 0x0000fa00ff117b82 */ /* 0x000ea40000000800 */
[----:B------:R3:W-:Y:S02]  /*238b0*/  STG.E.U16 desc[UR12][R12.64], R61 ;  /* 0x0000003d0c007986 */ /* 0x0007e4000c10150c */
[----:B---3--:R-:W-:Y:S01]  /*238c0*/  LEA R10, P5, R3, R2, 0x1 ;  /* 0x00000002030a7211 */ /* 0x008fe200078a08ff */
[----:B------:R-:W-:-:S03]  /*238d0*/  IMAD R13, R19, 0x2, R3 ;  /* 0x00000002130d7824 */ /* 0x000fc600078e0203 */
[----:B------:R-:W-:Y:S01]  /*238e0*/  LEA.HI.X.SX32 R11, R3, R0, 0x1, P5 ;  /* 0x00000000030b7211 */ /* 0x000fe200028f0eff */
[----:B------:R3:W-:Y:S01]  /*238f0*/  STG.E.U16 desc[UR12][R14.64], R62 ;  /* 0x0000003e0e007986 */ /* 0x0007e2000c10150c */
[----:B------:R-:W2:Y:S01]  /*23900*/  LDC R19, c[0x0][0x3e8] ;  /* 0x0000fa00ff137b82 */ /* 0x000ea20000000800 */
[----:B------:R-:W-:Y:S02]  /*23910*/  LEA R12, P5, R13, R2, 0x1 ;  /* 0x000000020d0c7211 */ /* 0x000fe400078a08ff */
[----:B------:R-:W-:Y:S01]  /*23920*/  LEA R3, R21, R13, 0x1 ;  /* 0x0000000d15037211 */ /* 0x000fe200078e08ff */
[----:B------:R1:W-:Y:S01]  /*23930*/  STG.E.U16 desc[UR12][R8.64], R63 ;  /* 0x0000003f08007986 */ /* 0x0003e2000c10150c */
[----:B------:R-:W-:Y:S02]  /*23940*/  LEA.HI.X.SX32 R13, R13, R0, 0x1, P5 ;  /* 0x000000000d0d7211 */ /* 0x000fe400028f0eff */
[----:B---3--:R-:W-:Y:S01]  /*23950*/  LEA R14, P5, R3, R2, 0x1 ;  /* 0x00000002030e7211 */ /* 0x008fe200078a08ff */
[----:B-1----:R-:W-:-:S03]  /*23960*/  IMAD R9, R16, 0x2, R3 ;  /* 0x0000000210097824 */ /* 0x002fc600078e0203 */
[----:B------:R-:W-:Y:S01]  /*23970*/  LEA.HI.X.SX32 R15, R3, R0, 0x1, P5 ;  /* 0x00000000030f7211 */ /* 0x000fe200028f0eff */
[----:B------:R1:W-:Y:S01]  /*23980*/  STG.E.U16 desc[UR12][R10.64], R56 ;  /* 0x000000380a007986 */ /* 0x0003e2000c10150c */
[C---:B------:R-:W-:Y:S02]  /*23990*/  LEA R8, P5, R9.reuse, R2, 0x1 ;  /* 0x0000000209087211 */ /* 0x040fe400078a08ff */
[----:B0-----:R-:W-:Y:S01]  /*239a0*/  LEA R3, R18, R9, 0x1 ;  /* 0x0000000912037211 */ /* 0x001fe200078e08ff */
[----:B------:R0:W-:Y:S01]  /*239b0*/  STG.E.U16 desc[UR12][R12.64], R57 ;  /* 0x000000390c007986 */ /* 0x0001e2000c10150c */
[----:B------:R-:W-:Y:S01]  /*239c0*/  LEA.HI.X.SX32 R9, R9, R0, 0x1, P5 ;  /* 0x0000000009097211 */ /* 0x000fe200028f0eff */
[----:B------:R-:W3:Y:S01]  /*239d0*/  LDC R18, c[0x0][0x3e8] ;  /* 0x0000fa00ff127b82 */ /* 0x000ee20000000800 */
[----:B-1----:R-:W-:Y:S01]  /*239e0*/  LEA R10, P5, R3, R2, 0x1 ;  /* 0x00000002030a7211 */ /* 0x002fe200078a08ff */
[----:B0-----:R-:W-:-:S03]  /*239f0*/  IMAD R13, R20, 0x2, R3 ;  /* 0x00000002140d7824 */ /* 0x001fc600078e0203 */
[----:B------:R-:W-:Y:S01]  /*23a00*/  LEA.HI.X.SX32 R11, R3, R0, 0x1, P5 ;  /* 0x00000000030b7211 */ /* 0x000fe200028f0eff */
[----:B------:R0:W-:Y:S02]  /*23a10*/  STG.E.U16 desc[UR12][R14.64], R58 ;  /* 0x0000003a0e007986 */ /* 0x0001e4000c10150c */
[----:B------:R-:W1:Y:S01]  /*23a20*/  LDC R20, c[0x0][0x3e8] ;  /* 0x0000fa00ff147b82 */ /* 0x000e620000000800 */
[----:B------:R-:W-:Y:S02]  /*23a30*/  LEA R12, P5, R13, R2, 0x1 ;  /* 0x000000020d0c7211 */ /* 0x000fe400078a08ff */
[----:B------:R-:W-:Y:S02]  /*23a40*/  LEA R16, R31, R13, 0x1 ;  /* 0x0000000d1f107211 */ /* 0x000fe400078e08ff */
[----:B------:R-:W-:Y:S01]  /*23a50*/  LEA.HI.X.SX32 R13, R13, R0, 0x1, P5 ;  /* 0x000000000d0d7211 */ /* 0x000fe200028f0eff */
[----:B------:R4:W-:Y:S02]  /*23a60*/  STG.E.U16 desc[UR12][R8.64], R59 ;  /* 0x0000003b08007986 */ /* 0x0009e4000c10150c */
[----:B------:R-:W1:Y:S01]  /*23a70*/  LDC R31, c[0x0][0x3e8] ;  /* 0x0000fa00ff1f7b82 */ /* 0x000e620000000800 */
[----:B0-----:R-:W-:-:S04]  /*23a80*/  LEA R14, P5, R16, R2, 0x1 ;  /* 0x00000002100e7211 */ /* 0x001fc800078a08ff */
[----:B------:R-:W-:Y:S01]  /*23a90*/  LEA.HI.X.SX32 R15, R16, R0, 0x1, P5 ;  /* 0x00000000100f7211 */ /* 0x000fe200028f0eff */
[----:B--2---:R-:W-:Y:S01]  /*23aa0*/  IMAD R16, R17, 0x2, R16 ;  /* 0x0000000211107824 */ /* 0x004fe200078e0210 */
[----:B------:R0:W-:Y:S04]  /*23ab0*/  STG.E.U16 desc[UR12][R10.64], R52 ;  /* 0x000000340a007986 */ /* 0x0001e8000c10150c */
[----:B----4-:R-:W-:Y:S01]  /*23ac0*/  LEA R8, R19, R16, 0x1 ;  /* 0x0000001013087211 */ /* 0x010fe200078e08ff */
[----:B------:R-:W-:Y:S01]  /*23ad0*/  STG.E.U16 desc[UR12][R12.64], R53 ;  /* 0x000000350c007986 */ /* 0x000fe2000c10150c */
[----:B------:R-:W2:Y:S03]  /*23ae0*/  LDC R19, c[0x0][0x3e8] ;  /* 0x0000fa00ff137b82 */ /* 0x000ea60000000800 */
[----:B------:R4:W-:Y:S01]  /*23af0*/  STG.E.U16 desc[UR12][R14.64], R54 ;  /* 0x000000360e007986 */ /* 0x0009e2000c10150c */
[----:B0-----:R-:W-:-:S04]  /*23b00*/  LEA R10, P5, R16, R2, 0x1 ;  /* 0x00000002100a7211 */ /* 0x001fc800078a08ff */
[----:B------:R-:W-:Y:S01]  /*23b10*/  LEA.HI.X.SX32 R11, R16, R0, 0x1, P5 ;  /* 0x00000000100b7211 */ /* 0x000fe200028f0eff */
[----:B----4-:R-:W-:Y:S01]  /*23b20*/  IMAD R15, R30, 0x2, R8 ;  /* 0x000000021e0f7824 */ /* 0x010fe200078e0208 */
[----:B------:R-:W-:-:S03]  /*23b30*/  LEA R12, P5, R8, R2, 0x1 ;  /* 0x00000002080c7211 */ /* 0x000fc600078a08ff */
[----:B------:R3:W-:Y:S01]  /*23b40*/  STG.E.U16 desc[UR12][R10.64], R55 ;  /* 0x000000370a007986 */ /* 0x0007e2000c10150c */
[----:B------:R-:W0:Y:S01]  /*23b50*/  LDC R30, c[0x0][0x3e8] ;  /* 0x0000fa00ff1e7b82 */ /* 0x000e220000000800 */
[----:B------:R-:W-:Y:S02]  /*23b60*/  LEA R9, R32, R15, 0x1 ;  /* 0x0000000f20097211 */ /* 0x000fe400078e08ff */
[----:B------:R-:W-:-:S05]  /*23b70*/  LEA.HI.X.SX32 R13, R8, R0, 0x1, P5 ;  /* 0x00000000080d7211 */ /* 0x000fca00028f0eff */
[----:B------:R-:W4:Y:S01]  /*23b80*/  LDC R32, c[0x0][0x3e8] ;  /* 0x0000fa00ff207b82 */ /* 0x000f220000000800 */
[----:B------:R-:W-:Y:S01]  /*23b90*/  LEA R14, P5, R15, R2, 0x1 ;  /* 0x000000020f0e7211 */ /* 0x000fe200078a08ff */
[----:B---3--:R-:W-:-:S03]  /*23ba0*/  IMAD R11, R18, 0x2, R9 ;  /* 0x00000002120b7824 */ /* 0x008fc600078e0209 */
[----:B------:R-:W-:Y:S02]  /*23bb0*/  LEA.HI.X.SX32 R15, R15, R0, 0x1, P5 ;  /* 0x000000000f0f7211 */ /* 0x000fe400028f0eff */
[----:B------:R-:W-:-:S04]  /*23bc0*/  LEA R16, P5, R9, R2, 0x1 ;  /* 0x0000000209107211 */ /* 0x000fc800078a08ff */
[----:B------:R-:W-:Y:S02]  /*23bd0*/  LEA.HI.X.SX32 R17, R9, R0, 0x1, P5 ;  /* 0x0000000009117211 */ /* 0x000fe400028f0eff */
[C---:B------:R-:W-:Y:S02]  /*23be0*/  LEA R10, P5, R11.reuse, R2, 0x1 ;  /* 0x000000020b0a7211 */ /* 0x040fe400078a08ff */
[----:B-1----:R-:W-:Y:S01]  /*23bf0*/  LEA R9, R20, R11, 0x1 ;  /* 0x0000000b14097211 */ /* 0x002fe200078e08ff */
[----:B------:R1:W-:Y:S01]  /*23c00*/  STG.E.U16 desc[UR12][R12.64], R48 ;  /* 0x000000300c007986 */ /* 0x0003e2000c10150c */
[----:B------:R-:W-:Y:S01]  /*23c10*/  LEA.HI.X.SX32 R11, R11, R0, 0x1, P5 ;  /* 0x000000000b0b7211 */ /* 0x000fe200028f0eff */
[----:B------:R-:W3:Y:S02]  /*23c20*/  LDC R20, c[0x0][0x3e8] ;  /* 0x0000fa00ff147b82 */ /* 0x000ee40000000800 */
[----:B------:R2:W-:Y:S01]  /*23c30*/  STG.E.U16 desc[UR12][R14.64], R49 ;  /* 0x000000310e007986 */ /* 0x0005e2000c10150c */
[----:B-1----:R-:W-:Y:S01]  /*23c40*/  LEA R12, P5, R9, R2, 0x1 ;  /* 0x00000002090c7211 */ /* 0x002fe200078a08ff */
[----:B--2---:R-:W-:-:S04]  /*23c50*/  IMAD R15, R31, 0x2, R9 ;  /* 0x000000021f0f7824 */ /* 0x004fc800078e0209 */
[----:B------:R-:W1:Y:S01]  /*23c60*/  LDC R31, c[0x0][0x3e8] ;  /* 0x0000fa00ff1f7b82 */ /* 0x000e620000000800 */
[----:B------:R-:W-:Y:S02]  /*23c70*/  LEA.HI.X.SX32 R13, R9, R0, 0x1, P5 ;  /* 0x00000000090d7211 */ /* 0x000fe400028f0eff */
[C---:B------:R-:W-:Y:S02]  /*23c80*/  LEA R14, P5, R15.reuse, R2, 0x1 ;  /* 0x000000020f0e7211 */ /* 0x040fe400078a08ff */
[----:B----4-:R-:W-:Y:S01]  /*23c90*/  LEA R18, R32, R15, 0x1 ;  /* 0x0000000f20127211 */ /* 0x010fe200078e08ff */
[----:B------:R2:W-:Y:S02]  /*23ca0*/  STG.E.U16 desc[UR12][R16.64], R50 ;  /* 0x0000003210007986 */ /* 0x0005e4000c10150c */
[----:B------:R-:W4:Y:S01]  /*23cb0*/  LDC R32, c[0x0][0x3e8] ;  /* 0x0000fa00ff207b82 */ /* 0x000f220000000800 */
[----:B------:R-:W-:Y:S01]  /*23cc0*/  LEA.HI.X.SX32 R15, R15, R0, 0x1, P5 ;  /* 0x000000000f0f7211 */ /* 0x000fe200028f0eff */
[----:B------:R0:W-:Y:S01]  /*23cd0*/  STG.E.U16 desc[UR12][R10.64], R51 ;  /* 0x000000330a007986 */ /* 0x0001e2000c10150c */
[----:B--2---:R-:W-:-:S04]  /*23ce0*/  LEA R16, P5, R18, R2, 0x1 ;  /* 0x0000000212107211 */ /* 0x004fc800078a08ff */
[----:B------:R-:W-:Y:S01]  /*23cf0*/  LEA.HI.X.SX32 R17, R18, R0, 0x1, P5 ;  /* 0x0000000012117211 */ /* 0x000fe200028f0eff */
[----:B------:R-:W-:Y:S01]  /*23d00*/  IMAD R18, R19, 0x2, R18 ;  /* 0x0000000213127824 */ /* 0x000fe200078e0212 */
[----:B------:R2:W-:Y:S04]  /*23d10*/  STG.E.U16 desc[UR12][R12.64], R44 ;  /* 0x0000002c0c007986 */ /* 0x0005e8000c10150c */
[----:B0-----:R-:W-:Y:S02]  /*23d20*/  LEA R10, R30, R18, 0x1 ;  /* 0x000000121e0a7211 */ /* 0x001fe400078e08ff */
[----:B------:R-:W0:Y:S01]  /*23d30*/  LDC R30, c[0x0][0x3e8] ;  /* 0x0000fa00ff1e7b82 */ /* 0x000e220000000800 */
[----:B------:R1:W-:Y:S01]  /*23d40*/  STG.E.U16 desc[UR12][R14.64], R45 ;  /* 0x0000002d0e007986 */ /* 0x0003e2000c10150c */
[----:B--2---:R-:W-:-:S03]  /*23d50*/  LEA R12, P5, R18, R2, 0x1 ;  /* 0x00000002120c7211 */ /* 0x004fc600078a08ff */
[----:B------:R2:W-:Y:S01]  /*23d60*/  STG.E.U16 desc[UR12][R16.64], R46 ;  /* 0x0000002e10007986 */ /* 0x0005e2000c10150c */
[----:B------:R-:W-:Y:S02]  /*23d70*/  LEA.HI.X.SX32 R13, R18, R0, 0x1, P5 ;  /* 0x00000000120d7211 */ /* 0x000fe400028f0eff */
[----:B-1----:R-:W-:Y:S01]  /*23d80*/  LEA R14, P5, R10, R2, 0x1 ;  /* 0x000000020a0e7211 */ /* 0x002fe200078a08ff */
[----:B--2---:R-:W-:-:S03]  /*23d90*/  IMAD R17, R31, 0x2, R10 ;  /* 0x000000021f117824 */ /* 0x004fc600078e020a */
[----:B------:R-:W-:Y:S01]  /*23da0*/  LEA.HI.X.SX32 R15, R10, R0, 0x1, P5 ;  /* 0x000000000a0f7211 */ /* 0x000fe200028f0eff */
[----:B------:R-:W1:Y:S01]  /*23db0*/  LDC R31, c[0x0][0x3e8] ;  /* 0x0000fa00ff1f7b82 */ /* 0x000e620000000800 */
[C---:B------:R-:W-:Y:S02]  /*23dc0*/  LEA R16, P5, R17.reuse, R2, 0x1 ;  /* 0x0000000211107211 */ /* 0x040fe400078a08ff */
[----:B----4-:R-:W-:Y:S02]  /*23dd0*/  LEA R11, R32, R17, 0x1 ;  /* 0x00000011200b7211 */ /* 0x010fe400078e08ff */
[----:B------:R-:W-:-:S03]  /*23de0*/  LEA.HI.X.SX32 R17, R17, R0, 0x1, P5 ;  /* 0x0000000011117211 */ /* 0x000fc600028f0eff */
[----:B------:R-:W2:Y:S01]  /*23df0*/  LDC R32, c[0x0][0x3e8] ;  /* 0x0000fa00ff207b82 */ /* 0x000ea20000000800 */
[----:B------:R-:W-:-:S04]  /*23e00*/  LEA R18, P5, R11, R2, 0x1 ;  /* 0x000000020b127211 */ /* 0x000fc800078a08ff */
[----:B------:R-:W-:Y:S01]  /*23e10*/  LEA.HI.X.SX32 R19, R11, R0, 0x1, P5 ;  /* 0x000000000b137211 */ /* 0x000fe200028f0eff */
[----:B---3--:R-:W-:Y:S01]  /*23e20*/  IMAD R11, R20, 0x2, R11 ;  /* 0x00000002140b7824 */ /* 0x008fe200078e020b */
[----:B------:R-:W-:Y:S04]  /*23e30*/  STG.E.U16 desc[UR12][R12.64], R47 ;  /* 0x0000002f0c007986 */ /* 0x000fe8000c10150c */
[----:B------:R0:W-:Y:S02]  /*23e40*/  STG.E.U16 desc[UR12][R14.64], R40 ;  /* 0x000000280e007986 */ /* 0x0001e4000c10150c */
[----:B0-----:R-:W-:Y:S02]  /*23e50*/  LEA R15, R30, R11, 0x1 ;  /* 0x0000000b1e0f7211 */ /* 0x001fe400078e08ff */
[----:B------:R-:W0:Y:S01]  /*23e60*/  LDC R30, c[0x0][0x3e8] ;  /* 0x0000fa00ff1e7b82 */ /* 0x000e220000000800 */
[----:B------:R-:W-:-:S04]  /*23e70*/  LEA R12, P5, R11, R2, 0x1 ;  /* 0x000000020b0c7211 */ /* 0x000fc800078a08ff */
[----:B------:R-:W-:Y:S01]  /*23e80*/  LEA.HI.X.SX32 R13, R11, R0, 0x1, P5 ;  /* 0x000000000b0d7211 */ /* 0x000fe200028f0eff */
[----:B-1----:R-:W-:Y:S01]  /*23e90*/  IMAD R11, R31, 0x2, R15 ;  /* 0x000000021f0b7824 */ /* 0x002fe200078e020f */
[C---:B------:R-:W-:Y:S01]  /*23ea0*/  LEA R14, P5, R15.reuse, R2, 0x1 ;  /* 0x000000020f0e7211 */ /* 0x040fe200078a08ff */
[----:B------:R-:W1:Y:S01]  /*23eb0*/  LDC R31, c[0x0][0x3e8] ;  /* 0x0000fa00ff1f7b82 */ /* 0x000e620000000800 */
[----:B------:R3:W-:Y:S02]  /*23ec0*/  STG.E.U16 desc[UR12][R16.64], R41 ;  /* 0x0000002910007986 */ /* 0x0007e4000c10150c */
[----:B------:R-:W-:Y:S02]  /*23ed0*/  LEA.HI.X.SX32 R15, R15, R0, 0x1, P5 ;  /* 0x000000000f0f7211 */ /* 0x000fe400028f0eff */
[----:B--2---:R-:W-:Y:S01]  /*23ee0*/  LEA R20, R32, R11, 0x1 ;  /* 0x0000000b20147211 */ /* 0x004fe200078e08ff */
[----:B------:R2:W-:Y:S02]  /*23ef0*/  STG.E.U16 desc[UR12][R18.64], R42 ;  /* 0x0000002a12007986 */ /* 0x0005e4000c10150c */
[----:B------:R-:W4:Y:S01]  /*23f00*/  LDC R32, c[0x0][0x3e8] ;  /* 0x0000fa00ff207b82 */ /* 0x000f220000000800 */
[----:B---3--:R-:W-:-:S04]  /*23f10*/  LEA R16, P5, R11, R2, 0x1 ;  /* 0x000000020b107211 */ /* 0x008fc800078a08ff */
[----:B------:R-:W-:Y:S02]  /*23f20*/  LEA.HI.X.SX32 R17, R11, R0, 0x1, P5 ;  /* 0x000000000b117211 */ /* 0x000fe400028f0eff */
[----:B--2---:R-:W-:-:S04]  /*23f30*/  LEA R18, P5, R20, R2, 0x1 ;  /* 0x0000000214127211 */ /* 0x004fc800078a08ff */
[----:B------:R-:W-:Y:S01]  /*23f40*/  LEA.HI.X.SX32 R19, R20, R0, 0x1, P5 ;  /* 0x0000000014137211 */ /* 0x000fe200028f0eff */
[----:B0-----:R-:W-:Y:S02]  /*23f50*/  IMAD R20, R30, 0x2, R20 ;  /* 0x000000021e147824 */ /* 0x001fe400078e0214 */
[----:B------:R-:W0:Y:S01]  /*23f60*/  LDC R30, c[0x0][0x3e8] ;  /* 0x0000fa00ff1e7b82 */ /* 0x000e220000000800 */
[----:B------:R2:W-:Y:S04]  /*23f70*/  STG.E.U16 desc[UR12][R12.64], R43 ;  /* 0x0000002b0c007986 */ /* 0x0005e8000c10150c */
[----:B------:R1:W-:Y:S04]  /*23f80*/  STG.E.U16 desc[UR12][R14.64], R36 ;  /* 0x000000240e007986 */ /* 0x0003e8000c10150c */
[----:B------:R3:W-:Y:S01]  /*23f90*/  STG.E.U16 desc[UR12][R16.64], R37 ;  /* 0x0000002510007986 */ /* 0x0007e2000c10150c */
[----:B--2---:R-:W-:-:S02]  /*23fa0*/  LEA R12, P5, R20, R2, 0x1 ;  /* 0x00000002140c7211 */ /* 0x004fc400078a08ff */
[----:B-1----:R-:W-:Y:S02]  /*23fb0*/  LEA R15, R31, R20, 0x1 ;  /* 0x000000141f0f7211 */ /* 0x002fe400078e08ff */
[----:B------:R-:W-:Y:S01]  /*23fc0*/  LEA.HI.X.SX32 R13, R20, R0, 0x1, P5 ;  /* 0x00000000140d7211 */ /* 0x000fe200028f0eff */
[----:B------:R1:W-:Y:S01]  /*23fd0*/  STG.E.U16 desc[UR12][R18.64], R38 ;  /* 0x0000002612007986 */ /* 0x0003e2000c10150c */
[----:B------:R-:W-:Y:S01]  /*23fe0*/  LEA R14, P5, R15, R2, 0x1 ;  /* 0x000000020f0e7211 */ /* 0x000fe200078a08ff */
[----:B---3--:R-:W-:Y:S01]  /*23ff0*/  IMAD R17, R33, 0x2, R15 ;  /* 0x0000000221117824 */ /* 0x008fe200078e020f */
[----:B------:R-:W2:Y:S02]  /*24000*/  LDC R31, c[0x0][0x3e8] ;  /* 0x0000fa00ff1f7b82 */ /* 0x000ea40000000800 */
[----:B------:R-:W-:Y:S02]  /*24010*/  LEA.HI.X.SX32 R15, R15, R0, 0x1, P5 ;  /* 0x000000000f0f7211 */ /* 0x000fe400028f0eff */
[----:B------:R-:W-:-:S04]  /*24020*/  LEA R16, P5, R17, R2, 0x1 ;  /* 0x0000000211107211 */ /* 0x000fc800078a08ff */
[----:B------:R-:W3:Y:S01]  /*24030*/  LDC R33, c[0x0][0x3e8] ;  /* 0x0000fa00ff217b82 */ /* 0x000ee20000000800 */
[----:B-1----:R-:W-:Y:S01]  /*24040*/  LEA R19, R34, R17, 0x1 ;  /* 0x0000001122137211 */ /* 0x002fe200078e08ff */
[----:B------:R1:W-:Y:S01]  /*24050*/  STG.E.U16 desc[UR12][R12.64], R39 ;  /* 0x000000270c007986 */ /* 0x0003e2000c10150c */
[----:B------:R-:W-:-:S03]  /*24060*/  LEA.HI.X.SX32 R17, R17, R0, 0x1, P5 ;  /* 0x0000000011117211 */ /* 0x000fc600028f0eff */
[----:B------:R0:W-:Y:S01]  /*24070*/  STG.E.U16 desc[UR12][R14.64], R4 ;  /* 0x000000040e007986 */ /* 0x0001e2000c10150c */
[----:B------:R-:W-:Y:S01]  /*24080*/  PRMT R20, R5, 0x7632, R20 ;  /* 0x0000763205147816 */ /* 0x000fe20000000014 */
[----:B------:R-:W2:Y:S01]  /*24090*/  LDC R34, c[0x0][0x3e8] ;  /* 0x0000fa00ff227b82 */ /* 0x000ea20000000800 */
[----:B-1----:R-:W-:Y:S01]  /*240a0*/  LEA R12, P5, R19, R2, 0x1 ;  /* 0x00000002130c7211 */ /* 0x002fe200078a08ff */
[----:B0-----:R-:W-:-:S06]  /*240b0*/  IMAD R14, R30, 0x2, R19 ;  /* 0x000000021e0e7824 */ /* 0x001fcc00078e0213 */
[----:B------:R-:W0:Y:S01]  /*240c0*/  LDC R15, c[0x0][0x3e8] ;  /* 0x0000fa00ff0f7b82 */ /* 0x000e220000000800 */
[----:B------:R-:W-:-:S07]  /*240d0*/  LEA.HI.X.SX32 R13, R19, R0, 0x1, P5 ;  /* 0x00000000130d7211 */ /* 0x000fce00028f0eff */
[----:B------:R-:W1:Y:S01]  /*240e0*/  LDC R30, c[0x0][0x3e8] ;  /* 0x0000fa00ff1e7b82 */ /* 0x000e620000000800 */
[----:B------:R4:W-:Y:S01]  /*240f0*/  STG.E.U16 desc[UR12][R16.64], R5 ;  /* 0x0000000510007986 */ /* 0x0009e2000c10150c */
[----:B------:R-:W-:Y:S02]  /*24100*/  PRMT R19, R4, 0x7632, R19 ;  /* 0x0000763204137816 */ /* 0x000fe40000000013 */
[----:B------:R-:W-:Y:S01]  /*24110*/  LEA R4, P5, R14, R2, 0x1 ;  /* 0x000000020e047211 */ /* 0x000fe200078a08ff */
[----:B------:R3:W-:Y:S01]  /*24120*/  STG.E.U16 desc[UR12][R12.64], R6 ;  /* 0x000000060c007986 */ /* 0x0007e2000c10150c */
[----:B----4-:R-:W-:Y:S02]  /*24130*/  PRMT R16, R6, 0x7632, R16 ;  /* 0x0000763206107816 */ /* 0x010fe40000000010 */
[----:B---3--:R-:W-:Y:S02]  /*24140*/  LEA R13, R32, R14, 0x1 ;  /* 0x0000000e200d7211 */ /* 0x008fe400078e08ff */
[----:B------:R-:W-:Y:S01]  /*24150*/  LEA.HI.X.SX32 R5, R14, R0, 0x1, P5 ;  /* 0x000000000e057211 */ /* 0x000fe200028f0eff */
[----:B------:R-:W3:Y:S01]  /*24160*/  LDC R32, c[0x0][0x3e8] ;  /* 0x0000fa00ff207b82 */ /* 0x000ee20000000800 */
[----:B------:R-:W-:Y:S01]  /*24170*/  LEA R12, P5, R13, R2, 0x1 ;  /* 0x000000020d0c7211 */ /* 0x000fe200078a08ff */
[----:B------:R-:W-:Y:S01]  /*24180*/  IMAD R6, R33, 0x2, R13 ;  /* 0x0000000221067824 */ /* 0x000fe200078e020d */
[----:B------:R-:W-:Y:S01]  /*24190*/  PRMT R17, R7, 0x7632, R17 ;  /* 0x0000763207117816 */ /* 0x000fe20000000011 */
[----:B------:R4:W-:Y:S01]  /*241a0*/  STG.E.U16 desc[UR12][R4.64], R7 ;  /* 0x0000000704007986 */ /* 0x0009e2000c10150c */
[----:B------:R-:W-:-:S03]  /*241b0*/  LEA.HI.X.SX32 R13, R13, R0, 0x1, P5 ;  /* 0x000000000d0d7211 */ /* 0x000fc600028f0eff */
[----:B------:R-:W3:Y:S02]  /*241c0*/  LDC R33, c[0x0][0x3e8] ;  /* 0x0000fa00ff217b82 */ /* 0x000ee40000000800 */
[----:B------:R1:W-:Y:S01]  /*241d0*/  STG.E.U16 desc[UR12][R12.64], R92 ;  /* 0x0000005c0c007986 */ /* 0x0003e2000c10150c */
[----:B----4-:R-:W-:-:S05]  /*241e0*/  LEA R4, P5, R6, R2, 0x1 ;  /* 0x0000000206047211 */ /* 0x010fca00078a08ff */
[----:B------:R-:W4:Y:S01]  /*241f0*/  LDC R14, c[0x0][0x3e8] ;  /* 0x0000fa00ff0e7b82 */ /* 0x000f220000000800 */
[----:B--2---:R-:W-:Y:S02]  /*24200*/  LEA R7, R31, R6, 0x1 ;  /* 0x000000061f077211 */ /* 0x004fe400078e08ff */
[----:B------:R-:W-:Y:S02]  /*24210*/  LEA.HI.X.SX32 R5, R6, R0, 0x1, P5 ;  /* 0x0000000006057211 */ /* 0x000fe400028f0eff */
[C---:B------:R-:W-:Y:S01]  /*24220*/  LEA R6, P5, R7.reuse, R2, 0x1 ;  /* 0x0000000207067211 */ /* 0x040fe200078a08ff */
[----:B-1----:R-:W-:Y:S02]  /*24230*/  IMAD R12, R30, 0x2, R7 ;  /* 0x000000021e0c7824 */ /* 0x002fe400078e0207 */
[----:B------:R1:W-:Y:S01]  /*24240*/  STG.E.U16 desc[UR12][R4.64], R93 ;  /* 0x0000005d04007986 */ /* 0x0003e2000c10150c */
[----:B------:R-:W-:Y:S01]  /*24250*/  LEA.HI.X.SX32 R7, R7, R0, 0x1, P5 ;  /* 0x0000000007077211 */ /* 0x000fe200028f0eff */
[----:B------:R-:W2:Y:S01]  /*24260*/  LDC R31, c[0x0][0x3e8] ;  /* 0x0000fa00ff1f7b82 */ /* 0x000ea20000000800 */
[----:B0-----:R-:W-:-:S03]  /*24270*/  LEA R13, R15, R12, 0x1 ;  /* 0x0000000c0f0d7211 */ /* 0x001fc600078e08ff */
[----:B------:R0:W-:Y:S04]  /*24280*/  STG.E.U16 desc[UR12][R6.64], R94 ;  /* 0x0000005e06007986 */ /* 0x0001e8000c10150c */
[----:B------:R-:W2:Y:S01]  /*24290*/  LDC R15, c[0x0][0x3e8] ;  /* 0x0000fa00ff0f7b82 */ /* 0x000ea20000000800 */
[----:B-1----:R-:W-:-:S04]  /*242a0*/  LEA R4, P5, R12, R2, 0x1 ;  /* 0x000000020c047211 */ /* 0x002fc800078a08ff */
[----:B------:R-:W-:Y:S01]  /*242b0*/  LEA.HI.X.SX32 R5, R12, R0, 0x1, P5 ;  /* 0x000000000c057211 */ /* 0x000fe200028f0eff */
[----:B------:R-:W-:Y:S01]  /*242c0*/  IMAD R12, R35, 0x2, R13 ;  /* 0x00000002230c7824 */ /* 0x000fe200078e020d */
[C---:B0-----:R-:W-:Y:S01]  /*242d0*/  LEA R6, P5, R13.reuse, R2, 0x1 ;  /* 0x000000020d067211 */ /* 0x041fe200078a08ff */
[----:B------:R-:W0:Y:S02]  /*242e0*/  LDC R30, c[0x0][0x3e8] ;  /* 0x0000fa00ff1e7b82 */ /* 0x000e240000000800 */
[----:B------:R1:W-:Y:S01]  /*242f0*/  STG.E.U16 desc[UR12][R4.64], R29 ;  /* 0x0000001d04007986 */ /* 0x0003e2000c10150c */
[----:B------:R-:W-:Y:S02]  /*24300*/  LEA.HI.X.SX32 R7, R13, R0, 0x1, P5 ;  /* 0x000000000d077211 */ /* 0x000fe400028f0eff */
[----:B------:R-:W-:-:S03]  /*24310*/  LEA R13, R34, R12, 0x1 ;  /* 0x0000000c220d7211 */ /* 0x000fc600078e08ff */
[----:B------:R3:W-:Y:S01]  /*24320*/  STG.E.U16 desc[UR12][R6.64], R88 ;  /* 0x0000005806007986 */ /* 0x0007e2000c10150c */
[----:B------:R-:W-:Y:S01]  /*24330*/  PRMT R28, R91, 0x7632, R28 ;  /* 0x000076325b1c7816 */ /* 0x000fe2000000001c */
[----:B------:R-:W0:Y:S01]  /*24340*/  LDC R34, c[0x0][0x3e8] ;  /* 0x0000fa00ff227b82 */ /* 0x000e220000000800 */
[----:B-1----:R-:W-:-:S04]  /*24350*/  LEA R4, P5, R12, R2, 0x1 ;  /* 0x000000020c047211 */ /* 0x002fc800078a08ff */
[----:B------:R-:W-:Y:S01]  /*24360*/  LEA.HI.X.SX32 R5, R12, R0, 0x1, P5 ;  /* 0x000000000c057211 */ /* 0x000fe200028f0eff */
[----:B---3--:R-:W-:Y:S01]  /*24370*/  IMAD R12, R33, 0x2, R13 ;  /* 0x00000002210c7824 */ /* 0x008fe200078e020d */
[C---:B------:R-:W-:Y:S01]  /*24380*/  LEA R6, P5, R13.reuse, R2, 0x1 ;  /* 0x000000020d067211 */ /* 0x040fe200078a08ff */
[----:B------:R-:W1:Y:S02]  /*24390*/  LDC R29, c[0x0][0x3e8] ;  /* 0x0000fa00ff1d7b82 */ /* 0x000e640000000800 */
[----:B------:R3:W-:Y:S01]  /*243a0*/  STG.E.U16 desc[UR12][R4.64], R89 ;  /* 0x0000005904007986 */ /* 0x0007e2000c10150c */
[----:B------:R-:W-:Y:S02]  /*243b0*/  LEA.HI.X.SX32 R7, R13, R0, 0x1, P5 ;  /* 0x000000000d077211 */ /* 0x000fe400028f0eff */
[----:B------:R-:W-:-:S03]  /*243c0*/  LEA R13, R32, R12, 0x1 ;  /* 0x0000000c200d7211 */ /* 0x000fc600078e08ff */
[----:B------:R2:W-:Y:S01]  /*243d0*/  STG.E.U16 desc[UR12][R6.64], R90 ;  /* 0x0000005a06007986 */ /* 0x0005e2000c10150c */
[----:B------:R-:W-:Y:S01]  /*243e0*/  PRMT R84, R84, 0x7632, R84 ;  /* 0x0000763254547816 */ /* 0x000fe20000000054 */
[----:B------:R-:W1:Y:S01]  /*243f0*/  LDC R32, c[0x0][0x3e8] ;  /* 0x0000fa00ff207b82 */ /* 0x000e620000000800 */
[----:B---3--:R-:W-:-:S04]  /*24400*/  LEA R4, P5, R12, R2, 0x1 ;  /* 0x000000020c047211 */ /* 0x008fc800078a08ff */
[----:B------:R-:W-:Y:S01]  /*24410*/  LEA.HI.X.SX32 R5, R12, R0, 0x1, P5 ;  /* 0x000000000c057211 */ /* 0x000fe200028f0eff */
[----:B----4-:R-:W-:Y:S01]  /*24420*/  IMAD R12, R14, 0x2, R13 ;  /* 0x000000020e0c7824 */ /* 0x010fe200078e020d */
[C---:B--2---:R-:W-:Y:S01]  /*24430*/  LEA R6, P5, R13.reuse, R2, 0x1 ;  /* 0x000000020d067211 */ /* 0x044fe200078a08ff */
[----:B------:R-:W2:Y:S02]  /*24440*/  LDC R14, c[0x0][0x3e8] ;  /* 0x0000fa00ff0e7b82 */ /* 0x000ea40000000800 */
[----:B------:R3:W-:Y:S01]  /*24450*/  STG.E.U16 desc[UR12][R4.64], R28 ;  /* 0x0000001c04007986 */ /* 0x0007e2000c10150c */
[----:B------:R-:W-:Y:S02]  /*24460*/  LEA.HI.X.SX32 R7, R13, R0, 0x1, P5 ;  /* 0x000000000d077211 */ /* 0x000fe400028f0eff */
[----:B------:R-:W-:-:S03]  /*24470*/  LEA R13, R15, R12, 0x1 ;  /* 0x0000000c0f0d7211 */ /* 0x000fc600078e08ff */
[----:B------:R-:W4:Y:S01]  /*24480*/  LDC R15, c[0x0][0x3e8] ;  /* 0x0000fa00ff0f7b82 */ /* 0x000f220000000800 */
[----:B------:R-:W-:Y:S01]  /*24490*/  PRMT R85, R85, 0x7632, R85 ;  /* 0x0000763255557816 */ /* 0x000fe20000000055 */
[----:B------:R0:W-:Y:S01]  /*244a0*/  STG.E.U16 desc[UR12][R6.64], R84 ;  /* 0x0000005406007986 */ /* 0x0001e2000c10150c */
[----:B---3--:R-:W-:-:S05]  /*244b0*/  LEA R4, P5, R12, R2, 0x1 ;  /* 0x000000020c047211 */ /* 0x008fca00078a08ff */
[----:B------:R-:W3:Y:S01]  /*244c0*/  LDC R28, c[0x0][0x3e8] ;  /* 0x0000fa00ff1c7b82 */ /* 0x000ee20000000800 */
[----:B------:R-:W-:Y:S01]  /*244d0*/  LEA.HI.X.SX32 R5, R12, R0, 0x1, P5 ;  /* 0x000000000c057211 */ /* 0x000fe200028f0eff */
[----:B------:R-:W-:Y:S01]  /*244e0*/  IMAD R12, R31, 0x2, R13 ;  /* 0x000000021f0c7824 */ /* 0x000fe200078e020d */
[----:B0-----:R-:W-:-:S03]  /*244f0*/  LEA R6, P5, R13, R2, 0x1 ;  /* 0x000000020d067211 */ /* 0x001fc600078a08ff */
[----:B------:R0:W-:Y:S01]  /*24500*/  STG.E.U16 desc[UR12][R4.64], R85 ;  /* 0x0000005504007986 */ /* 0x0001e2000c10150c */
[----:B------:R-:W-:Y:S02]  /*24510*/  PRMT R86, R86, 0x7632, R86 ;  /* 0x0000763256567816 */ /* 0x000fe40000000056 */
[----:B------:R-:W-:Y:S02]  /*24520*/  LEA.HI.X.SX32 R7, R13, R0, 0x1, P5 ;  /* 0x000000000d077211 */ /* 0x000fe400028f0eff */
[----:B------:R-:W-:Y:S02]  /*24530*/  LEA R13, R30, R12, 0x1 ;  /* 0x0000000c1e0d7211 */ /* 0x000fe400078e08ff */
[----:B------:R-:W3:Y:S01]  /*24540*/  LDC R30, c[0x0][0x3e8] ;  /* 0x0000fa00ff1e7b82 */ /* 0x000ee20000000800 */
[----:B------:R-:W-:Y:S02]  /*24550*/  PRMT R27, R87, 0x7632, R27 ;  /* 0x00007632571b7816 */ /* 0x000fe4000000001b */
[C---:B0-----:R-:W-:Y:S01]  /*24560*/  LEA R4, P5, R12.reuse, R2, 0x1 ;  /* 0x000000020c047211 */ /* 0x041fe200078a08ff */
[----:B------:R0:W-:Y:S03]  /*24570*/  STG.E.U16 desc[UR12][R6.64], R86 ;  /* 0x0000005606007986 */ /* 0x0001e6000c10150c */
[----:B------:R-:W-:Y:S01]  /*24580*/  LEA.HI.X.SX32 R5, R12, R0, 0x1, P5 ;  /* 0x000000000c057211 */ /* 0x000fe200028f0eff */
[----:B-1----:R-:W-:-:S02]  /*24590*/  IMAD R12, R29, 0x2, R13 ;  /* 0x000000021d0c7824 */ /* 0x002fc400078e020d */
[----:B------:R-:W1:Y:S01]  /*245a0*/  LDC R29, c[0x0][0x3e8] ;  /* 0x0000fa00ff1d7b82 */ /* 0x000e620000000800 */
[----:B------:R-:W-:Y:S01]  /*245b0*/  PRMT R80, R80, 0x7632, R80 ;  /* 0x0000763250507816 */ /* 0x000fe20000000050 */
[----:B------:R4:W-:Y:S01]  /*245c0*/  STG.E.U16 desc[UR12][R4.64], R27 ;  /* 0x0000001b04007986 */ /* 0x0009e2000c10150c */
[----:B0-----:R-:W-:-:S04]  /*245d0*/  LEA R6, P5, R13, R2, 0x1 ;  /* 0x000000020d067211 */ /* 0x001fc800078a08ff */
[----:B------:R-:W-:Y:S02]  /*245e0*/  LEA.HI.X.SX32 R7, R13, R0, 0x1, P5 ;  /* 0x000000000d077211 */ /* 0x000fe400028f0eff */
[----:B--2---:R-:W-:Y:S02]  /*245f0*/  LEA R13, R14, R12, 0x1 ;  /* 0x0000000c0e0d7211 */ /* 0x004fe400078e08ff */
[C---:B----4-:R-:W-:Y:S01]  /*24600*/  LEA R4, P5, R12.reuse, R2, 0x1 ;  /* 0x000000020c047211 */ /* 0x050fe200078a08ff */
[----:B------:R-:W0:Y:S01]  /*24610*/  LDC R14, c[0x0][0x3e8] ;  /* 0x0000fa00ff0e7b82 */ /* 0x000e220000000800 */
[----:B------:R-:W-:Y:S01]  /*24620*/  PRMT R81, R81, 0x7632, R81 ;  /* 0x0000763251517816 */ /* 0x000fe20000000051 */
[----:B------:R2:W-:Y:S01]  /*24630*/  STG.E.U16 desc[UR12][R6.64], R80 ;  /* 0x0000005006007986 */ /* 0x0005e2000c10150c */
[----:B------:R-:W-:Y:S01]  /*24640*/  LEA.HI.X.SX32 R5, R12, R0, 0x1, P5 ;  /* 0x000000000c057211 */ /* 0x000fe200028f0eff */
[----:B------:R-:W-:Y:S01]  /*24650*/  IMAD R12, R15, 0x2, R13 ;  /* 0x000000020f0c7824 */ /* 0x000fe200078e020d */
[----:B------:R-:W-:-:S03]  /*24660*/  PRMT R82, R82, 0x7632, R82 ;  /* 0x0000763252527816 */ /* 0x000fc60000000052 */
[----:B------:R-:W4:Y:S01]  /*24670*/  LDC R15, c[0x0][0x3e8] ;  /* 0x0000fa00ff0f7b82 */ /* 0x000f220000000800 */
[----:B------:R3:W-:Y:S01]  /*24680*/  STG.E.U16 desc[UR12][R4.64], R81 ;  /* 0x0000005104007986 */ /* 0x0007e2000c10150c */
[----:B--2---:R-:W-:Y:S02]  /*24690*/  LEA R6, P5, R13, R2, 0x1 ;  /* 0x000000020d067211 */ /* 0x004fe400078a08ff */
[----:B------:R-:W-:-:S04]  /*246a0*/  PRMT R26, R83, 0x7632, R26 ;  /* 0x00007632531a7816 */ /* 0x000fc8000000001a */
[----:B------:R-:W2:Y:S01]  /*246b0*/  LDC R27, c[0x0][0x3e8] ;  /* 0x0000fa00ff1b7b82 */ /* 0x000ea20000000800 */
[----:B------:R-:W-:Y:S02]  /*246c0*/  LEA.HI.X.SX32 R7, R13, R0, 0x1, P5 ;  /* 0x000000000d077211 */ /* 0x000fe400028f0eff */
[----:B---3--:R-:W-:Y:S02]  /*246d0*/  LEA R13, R28, R12, 0x1 ;  /* 0x0000000c1c0d7211 */ /* 0x008fe400078e08ff */
[----:B------:R-:W-:-:S03]  /*246e0*/  LEA R4, P5, R12, R2, 0x1 ;  /* 0x000000020c047211 */ /* 0x000fc600078a08ff */
[----:B------:R-:W3:Y:S01]  /*246f0*/  LDC R28, c[0x0][0x3e8] ;  /* 0x0000fa00ff1c7b82 */ /* 0x000ee20000000800 */
[----:B------:R-:W-:Y:S01]  /*24700*/  LEA.HI.X.SX32 R5, R12, R0, 0x1, P5 ;  /* 0x000000000c057211 */ /* 0x000fe200028f0eff */
[----:B------:R1:W-:Y:S01]  /*24710*/  STG.E.U16 desc[UR12][R6.64], R82 ;  /* 0x0000005206007986 */ /* 0x0003e2000c10150c */
[----:B------:R-:W-:Y:S01]  /*24720*/  IMAD R12, R30, 0x2, R13 ;  /* 0x000000021e0c7824 */ /* 0x000fe200078e020d */
[----:B------:R-:W-:Y:S02]  /*24730*/  PRMT R76, R76, 0x7632, R76 ;  /* 0x000076324c4c7816 */ /* 0x000fe4000000004c */
[----:B------:R0:W-:Y:S01]  /*24740*/  STG.E.U16 desc[UR12][R4.64], R26 ;  /* 0x0000001a04007986 */ /* 0x0001e2000c10150c */
[----:B------:R-:W-:Y:S01]  /*24750*/  PRMT R77, R77, 0x7632, R77 ;  /* 0x000076324d4d7816 */ /* 0x000fe2000000004d */
[----:B------:R-:W2:Y:S01]  /*24760*/  LDC R30, c[0x0][0x3e8] ;  /* 0x0000fa00ff1e7b82 */ /* 0x000ea20000000800 */
[----:B-1----:R-:W-:Y:S02]  /*24770*/  LEA R6, P5, R13, R2, 0x1 ;  /* 0x000000020d067211 */ /* 0x002fe400078a08ff */
[----:B------:R-:W-:-:S05]  /*24780*/  PRMT R78, R78, 0x7632, R78 ;  /* 0x000076324e4e7816 */ /* 0x000fca000000004e */
[----:B------:R-:W1:Y:S01]  /*24790*/  LDC R80, c[0x0][0x3e8] ;  /* 0x0000fa00ff507b82 */ /* 0x000e620000000800 */
[----:B------:R-:W-:Y:S02]  /*247a0*/  LEA.HI.X.SX32 R7, R13, R0, 0x1, P5 ;  /* 0x000000000d077211 */ /* 0x000fe400028f0eff */
[C---:B0-----:R-:W-:Y:S02]  /*247b0*/  LEA R4, P5, R12.reuse, R2, 0x1 ;  /* 0x000000020c047211 */ /* 0x041fe400078a08ff */
[----:B------:R-:W-:Y:S01]  /*247c0*/  LEA R13, R29, R12, 0x1 ;  /* 0x0000000c1d0d7211 */ /* 0x000fe200078e08ff */
[----:B------:R0:W-:Y:S01]  /*247d0*/  STG.E.U16 desc[UR12][R6.64], R76 ;  /* 0x0000004c06007986 */ /* 0x0001e2000c10150c */
[----:B------:R-:W-:Y:S01]  /*247e0*/  LEA.HI.X.SX32 R5, R12, R0, 0x1, P5 ;  /* 0x000000000c057211 */ /* 0x000fe200028f0eff */
[----:B------:R-:W1:Y:S02]  /*247f0*/  LDC R26, c[0x0][0x3e8] ;  /* 0x0000fa00ff1a7b82 */ /* 0x000e640000000800 */
[----:B------:R-:W-:-:S02]  /*24800*/  IMAD R12, R14, 0x2, R13 ;  /* 0x000000020e0c7824 */ /* 0x000fc400078e020d */
[----:B------:R4:W-:Y:S04]  /*24810*/  STG.E.U16 desc[UR12][R4.64], R77 ;  /* 0x0000004d04007986 */ /* 0x0009e8000c10150c */
[----:B------:R-:W1:Y:S01]  /*24820*/  LDC R14, c[0x0][0x3e8] ;  /* 0x0000fa00ff0e7b82 */ /* 0x000e620000000800 */
[----:B0-----:R-:W-:-:S04]  /*24830*/  LEA R6, P5, R13, R2, 0x1 ;  /* 0x000000020d067211 */ /* 0x001fc800078a08ff */
[----:B------:R-:W-:Y:S02]  /*24840*/  LEA.HI.X.SX32 R7, R13, R0, 0x1, P5 ;  /* 0x000000000d077211 */ /* 0x000fe400028f0eff */
[C---:B----4-:R-:W-:Y:S01]  /*24850*/  LEA R4, P5, R12.reuse, R2, 0x1 ;  /* 0x000000020c047211 */ /* 0x050fe200078a08ff */
[----:B------:R-:W0:Y:S01]  /*24860*/  LDC R76, c[0x0][0x3e8] ;  /* 0x0000fa00ff4c7b82 */ /* 0x000e220000000800 */
[----:B------:R-:W-:Y:S01]  /*24870*/  LEA R13, R15, R12, 0x1 ;  /* 0x0000000c0f0d7211 */ /* 0x000fe200078e08ff */
[----:B------:R4:W-:Y:S01]  /*24880*/  STG.E.U16 desc[UR12][R6.64], R78 ;  /* 0x0000004e06007986 */ /* 0x0009e2000c10150c */
[----:B------:R-:W-:Y:S02]  /*24890*/  PRMT R25, R79, 0x7632, R25 ;  /* 0x000076324f197816 */ /* 0x000fe40000000019 */
[----:B------:R-:W-:Y:S01]  /*248a0*/  LEA.HI.X.SX32 R5, R12, R0, 0x1, P5 ;  /* 0x000000000c057211 */ /* 0x000fe200028f0eff */
[----:B---3--:R-:W-:Y:S02]  /*248b0*/  IMAD R12, R28, 0x2, R13 ;  /* 0x000000021c0c7824 */ /* 0x008fe400078e020d */
[----:B------:R-:W3:Y:S01]  /*248c0*/  LDC R15, c[0x0][0x3e8] ;  /* 0x0000fa00ff0f7b82 */ /* 0x000ee20000000800 */
[----:B------:R-:W-:Y:S01]  /*248d0*/  PRMT R72, R72, 0x7632, R72 ;  /* 0x0000763248487816 */ /* 0x000fe20000000048 */
[----:B------:R2:W-:Y:S01]  /*248e0*/  STG.E.U16 desc[UR12][R4.64], R25 ;  /* 0x0000001904007986 */ /* 0x0005e2000c10150c */
[----:B----4-:R-:W-:-:S02]  /*248f0*/  LEA R6, P5, R13, R2, 0x1 ;  /* 0x000000020d067211 */ /* 0x010fc400078a08ff */
[----:B------:R-:W-:-:S03]  /*24900*/  PRMT R73, R73, 0x7632, R73 ;  /* 0x0000763249497816 */ /* 0x000fc60000000049 */
[----:B------:R-:W4:Y:S01]  /*24910*/  LDC R28, c[0x0][0x3e8] ;  /* 0x0000fa00ff1c7b82 */ /* 0x000f220000000800 */
[----:B------:R-:W-:Y:S02]  /*24920*/  LEA.HI.X.SX32 R7, R13, R0, 0x1, P5 ;  /* 0x000000000d077211 */ /* 0x000fe400028f0eff */
[----:B--2---:R-:W-:Y:S02]  /*24930*/  LEA R13, R27, R12, 0x1 ;  /* 0x0000000c1b0d7211 */ /* 0x004fe400078e08ff */
[----:B------:R-:W-:-:S03]  /*24940*/  LEA R4, P5, R12, R2, 0x1 ;  /* 0x000000020c047211 */ /* 0x000fc600078a08ff */
[----:B------:R-:W2:Y:S01]  /*24950*/  LDC R25, c[0x0][0x3e8] ;  /* 0x0000fa00ff197b82 */ /* 0x000ea20000000800 */
[----:B------:R-:W-:Y:S01]  /*24960*/  LEA.HI.X.SX32 R5, R12, R0, 0x1, P5 ;  /* 0x000000000c057211 */ /* 0x000fe200028f0eff */
[----:B------:R1:W-:Y:S02]  /*24970*/  STG.E.U16 desc[UR12][R6.64], R72 ;  /* 0x0000004806007986 */ /* 0x0003e4000c10150c */
[----:B-1----:R-:W-:-:S04]  /*24980*/  IMAD R26, R26, 0x2, R13 ;  /* 0x000000021a1a7824 */ /* 0x002fc800078e020d */
[----:B------:R-:W1:Y:S01]  /*24990*/  LDC R12, c[0x0][0x3e8] ;  /* 0x0000fa00ff0c7b82 */ /* 0x000e620000000800 */
[----:B------:R-:W-:Y:S02]  /*249a0*/  LEA R6, P5, R13, R2, 0x1 ;  /* 0x000000020d067211 */ /* 0x000fe400078a08ff */
[----:B------:R-:W-:-:S05]  /*249b0*/  PRMT R74, R74, 0x7632, R74 ;  /* 0x000076324a4a7816 */ /* 0x000fca000000004a */
[----:B------:R-:W0:Y:S01]  /*249c0*/  LDC R78, c[0x0][0x3e8] ;  /* 0x0000fa00ff4e7b82 */ /* 0x000e220000000800 */
[----:B------:R-:W-:Y:S01]  /*249d0*/  LEA.HI.X.SX32 R7, R13, R0, 0x1, P5 ;  /* 0x000000000d077211 */ /* 0x000fe200028f0eff */
[----:B------:R3:W-:Y:S01]  /*249e0*/  STG.E.U16 desc[UR12][R4.64], R73 ;  /* 0x0000004904007986 */ /* 0x0007e2000c10150c */
[----:B------:R-:W-:-:S05]  /*249f0*/  LEA R27, R14, R26, 0x1 ;  /* 0x0000001a0e1b7211 */ /* 0x000fca00078e08ff */
[----:B------:R-:W0:Y:S01]  /*24a00*/  LDC R13, c[0x0][0x3e8] ;  /* 0x0000fa00ff0d7b82 */ /* 0x000e220000000800 */
[----:B------:R-:W-:Y:S01]  /*24a10*/  PRMT R24, R75, 0x7632, R24 ;  /* 0x000076324b187816 */ /* 0x000fe20000000018 */
[----:B------:R4:W-:Y:S01]  /*24a20*/  STG.E.U16 desc[UR12][R6.64], R74 ;  /* 0x0000004a06007986 */ /* 0x0009e2000c10150c */
[----:B---3--:R-:W-:-:S05]  /*24a30*/  LEA R4, P5, R26, R2, 0x1 ;  /* 0x000000021a047211 */ /* 0x008fca00078a08ff */
[----:B------:R-:W3:Y:S01]  /*24a40*/  LDC R14, c[0x0][0x3e8] ;  /* 0x0000fa00ff0e7b82 */ /* 0x000ee20000000800 */
[----:B------:R-:W-:Y:S01]  /*24a50*/  IMAD R29, R15, 0x2, R27 ;  /* 0x000000020f1d7824 */ /* 0x000fe200078e021b */
[----:B------:R-:W-:Y:S02]  /*24a60*/  LEA.HI.X.SX32 R5, R26, R0, 0x1, P5 ;  /* 0x000000001a057211 */ /* 0x000fe400028f0eff */
[----:B----4-:R-:W-:-:S04]  /*24a70*/  LEA R6, P5, R27, R2, 0x1 ;  /* 0x000000021b067211 */ /* 0x010fc800078a08ff */
[----:B------:R-:W4:Y:S01]  /*24a80*/  LDC R15, c[0x0][0x3e8] ;  /* 0x0000fa00ff0f7b82 */ /* 0x000f220000000800 */
[----:B------:R-:W-:Y:S01]  /*24a90*/  PRMT R68, R68, 0x7632, R68 ;  /* 0x0000763244447816 */ /* 0x000fe20000000044 */
[----:B------:R1:W-:Y:S01]  /*24aa0*/  STG.E.U16 desc[UR12][R4.64], R24 ;  /* 0x0000001804007986 */ /* 0x0003e2000c10150c */
[----:B------:R-:W-:Y:S02]  /*24ab0*/  LEA.HI.X.SX32 R7, R27, R0, 0x1, P5 ;  /* 0x000000001b077211 */ /* 0x000fe400028f0eff */
[----:B--2---:R-:W-:Y:S02]  /*24ac0*/  LEA R25, R25, R29, 0x1 ;  /* 0x0000001d19197211 */ /* 0x004fe400078e08ff */
[----:B------:R-:W-:Y:S01]  /*24ad0*/  PRMT R69, R69, 0x7632, R69 ;  /* 0x0000763245457816 */ /* 0x000fe20000000045 */
[----:B------:R2:W-:Y:S01]  /*24ae0*/  STG.E.U16 desc[UR12][R6.64], R68 ;  /* 0x0000004406007986 */ /* 0x0005e2000c10150c */
[----:B------:R-:W-:Y:S01]  /*24af0*/  PRMT R70, R70, 0x7632, R70 ;  /* 0x0000763246467816 */ /* 0x000fe20000000046 */
[----:B------:R-:W4:Y:S01]  /*24b00*/  LDC R26, c[0x0][0x3e8] ;  /* 0x0000fa00ff1a7b82 */ /* 0x000f220000000800 */
[----:B-1----:R-:W-:-:S07]  /*24b10*/  LEA R4, P5, R29, R2, 0x1 ;  /* 0x000000021d047211 */ /* 0x002fce00078a08ff */
[----:B------:R-:W1:Y:S01]  /*24b20*/  LDC R24, c[0x0][0x3e8] ;  /* 0x0000fa00ff187b82 */ /* 0x000e620000000800 */
[----:B------:R-:W-:Y:S01]  /*24b30*/  LEA.HI.X.SX32 R5, R29, R0, 0x1, P5 ;  /* 0x000000001d057211 */ /* 0x000fe200028f0eff */
[----:B------:R-:W-:Y:S01]  /*24b40*/  IMAD R27, R12, 0x2, R25 ;  /* 0x000000020c1b7824 */ /* 0x000fe200078e0219 */
[----:B--2---:R-:W-:-:S05]  /*24b50*/  LEA R6, P5, R25, R2, 0x1 ;  /* 0x0000000219067211 */ /* 0x004fca00078a08ff */
[----:B------:R-:W2:Y:S01]  /*24b60*/  LDC R12, c[0x0][0x3e8] ;  /* 0x0000fa00ff0c7b82 */ /* 0x000ea20000000800 */
[----:B------:R-:W-:Y:S01]  /*24b70*/  LEA.HI.X.SX32 R7, R25, R0, 0x1, P5 ;  /* 0x0000000019077211 */ /* 0x000fe200028f0eff */
[----:B------:R3:W-:Y:S01]  /*24b80*/  STG.E.U16 desc[UR12][R4.64], R69 ;  /* 0x0000004504007986 */ /* 0x0007e2000c10150c */
[----:B0-----:R-:W-:Y:S02]  /*24b90*/  LEA R25, R13, R27, 0x1 ;  /* 0x0000001b0d197211 */ /* 0x001fe400078e08ff */
[----:B------:R-:W-:-:S03]  /*24ba0*/  PRMT R23, R71, 0x7632, R23 ;  /* 0x0000763247177816 */ /* 0x000fc60000000017 */
[----:B------:R-:W0:Y:S01]  /*24bb0*/  LDC R13, c[0x0][0x3e8] ;  /* 0x0000fa00ff0d7b82 */ /* 0x000e220000000800 */
[----:B------:R4:W-:Y:S01]  /*24bc0*/  STG.E.U16 desc[UR12][R6.64], R70 ;  /* 0x0000004606007986 */ /* 0x0009e2000c10150c */
[----:B---3--:R-:W-:Y:S02]  /*24bd0*/  LEA R4, P5, R27, R2, 0x1 ;  /* 0x000000021b047211 */ /* 0x008fe400078a08ff */
[----:B------:R-:W-:-:S04]  /*24be0*/  PRMT R64, R64, 0x7632, R64 ;  /* 0x0000763240407816 */ /* 0x000fc80000000040 */
[----:B------:R-:W3:Y:S01]  /*24bf0*/  LDC R75, c[0x0][0x3e8] ;  /* 0x0000fa00ff4b7b82 */ /* 0x000ee20000000800 */
[----:B------:R-:W-:Y:S01]  /*24c00*/  LEA.HI.X.SX32 R5, R27, R0, 0x1, P5 ;  /* 0x000000001b057211 */ /* 0x000fe200028f0eff */
[----:B------:R-:W-:Y:S01]  /*24c10*/  IMAD R27, R14, 0x2, R25 ;  /* 0x000000020e1b7824 */ /* 0x000fe200078e0219 */
[----:B----4-:R-:W-:-:S05]  /*24c20*/  LEA R6, P5, R25, R2, 0x1 ;  /* 0x0000000219067211 */ /* 0x010fca00078a08ff */
[----:B------:R-:W4:Y:S01]  /*24c30*/  LDC R14, c[0x0][0x3e8] ;  /* 0x0000fa00ff0e7b82 */ /* 0x000f220000000800 */
[----:B------:R-:W-:Y:S01]  /*24c40*/  LEA.HI.X.SX32 R7, R25, R0, 0x1, P5 ;  /* 0x0000000019077211 */ /* 0x000fe200028f0eff */
[----:B------:R1:W-:Y:S01]  /*24c50*/  STG.E.U16 desc[UR12][R4.64], R23 ;  /* 0x0000001704007986 */ /* 0x0003e2000c10150c */
[----:B------:R-:W-:Y:S02]  /*24c60*/  LEA R25, R15, R27, 0x1 ;  /* 0x0000001b0f197211 */ /* 0x000fe400078e08ff */
[----:B------:R-:W-:-:S03]  /*24c70*/  PRMT R65, R65, 0x7632, R65 ;  /* 0x0000763241417816 */ /* 0x000fc60000000041 */
[----:B------:R-:W3:Y:S01]  /*24c80*/  LDC R15, c[0x0][0x3e8] ;  /* 0x0000fa00ff0f7b82 */ /* 0x000ee20000000800 */
[----:B------:R2:W-:Y:S01]  /*24c90*/  STG.E.U16 desc[UR12][R6.64], R64 ;  /* 0x0000004006007986 */ /* 0x0005e2000c10150c */
[----:B-1----:R-:W-:-:S06]  /*24ca0*/  LEA R4, P5, R27, R2, 0x1 ;  /* 0x000000021b047211 */ /* 0x002fcc00078a08ff */
[----:B------:R-:W1:Y:S01]  /*24cb0*/  LDC R23, c[0x0][0x3e8] ;  /* 0x0000fa00ff177b82 */ /* 0x000e620000000800 */
[----:B------:R-:W-:Y:S01]  /*24cc0*/  LEA.HI.X.SX32 R5, R27, R0, 0x1, P5 ;  /* 0x000000001b057211 */ /* 0x000fe200028f0eff */
[----:B------:R-:W-:Y:S01]  /*24cd0*/  IMAD R27, R24, 0x2, R25 ;  /* 0x00000002181b7824 */ /* 0x000fe200078e0219 */
[C---:B--2---:R-:W-:Y:S02]  /*24ce0*/  LEA R6, P5, R25.reuse, R2, 0x1 ;  /* 0x0000000219067211 */ /* 0x044fe400078a08ff */
[----:B------:R-:W-:Y:S01]  /*24cf0*/  PRMT R66, R66, 0x7632, R66 ;  /* 0x0000763242427816 */ /* 0x000fe20000000042 */
[----:B------:R2:W-:Y:S01]  /*24d00*/  STG.E.U16 desc[UR12][R4.64], R65 ;  /* 0x0000004104007986 */ /* 0x0005e2000c10150c */
[----:B------:R-:W-:Y:S01]  /*24d10*/  LEA.HI.X.SX32 R7, R25, R0, 0x1, P5 ;  /* 0x0000000019077211 */ /* 0x000fe200028f0eff */
[----:B------:R-:W1:Y:S01]  /*24d20*/  LDC R24, c[0x0][0x3e8] ;  /* 0x0000fa00ff187b82 */ /* 0x000e620000000800 */
[----:B------:R-:W-:Y:S02]  /*24d30*/  LEA R25, R12, R27, 0x1 ;  /* 0x0000001b0c197211 */ /* 0x000fe400078e08ff */
[----:B------:R-:W-:Y:S01]  /*24d40*/  PRMT R22, R67, 0x7632, R22 ;  /* 0x0000763243167816 */ /* 0x000fe20000000016 */
[----:B------:R0:W-:Y:S04]  /*24d50*/  STG.E.U16 desc[UR12][R6.64], R66 ;  /* 0x0000004206007986 */ /* 0x0001e8000c10150c */
[----:B------:R-:W1:Y:S01]  /*24d60*/  LDC R12, c[0x0][0x3e8] ;  /* 0x0000fa00ff0c7b82 */ /* 0x000e620000000800 */
[----:B--2---:R-:W-:-:S04]  /*24d70*/  LEA R4, P5, R27, R2, 0x1 ;  /* 0x000000021b047211 */ /* 0x004fc800078a08ff */
[----:B------:R-:W-:Y:S01]  /*24d80*/  LEA.HI.X.SX32 R5, R27, R0, 0x1, P5 ;  /* 0x000000001b057211 */ /* 0x000fe200028f0eff */
[----:B0-----:R-:W-:Y:S01]  /*24d90*/  IMAD R27, R13, 0x2, R25 ;  /* 0x000000020d1b7824 */ /* 0x001fe200078e0219 */
[C---:B------:R-:W-:Y:S01]  /*24da0*/  LEA R6, P5, R25.reuse, R2, 0x1 ;  /* 0x0000000219067211 */ /* 0x040fe200078a08ff */
[----:B------:R-:W0:Y:S01]  /*24db0*/  LDC R13, c[0x0][0x3e8] ;  /* 0x0000fa00ff0d7b82 */ /* 0x000e220000000800 */
[----:B------:R-:W-:Y:S01]  /*24dc0*/  PRMT R60, R60, 0x7632, R60 ;  /* 0x000076323c3c7816 */ /* 0x000fe2000000003c */
[----:B------:R2:W-:Y:S01]  /*24dd0*/  STG.E.U16 desc[UR12][R4.64], R22 ;  /* 0x0000001604007986 */ /* 0x0005e2000c10150c */
[----:B------:R-:W-:Y:S02]  /*24de0*/  LEA.HI.X.SX32 R7, R25, R0, 0x1, P5 ;  /* 0x0000000019077211 */ /* 0x000fe400028f0eff */
[----:B----4-:R-:W-:-:S03]  /*24df0*/  LEA R25, R14, R27, 0x1 ;  /* 0x0000001b0e197211 */ /* 0x010fc600078e08ff */
[----:B------:R-:W4:Y:S01]  /*24e00*/  LDC R14, c[0x0][0x3e8] ;  /* 0x0000fa00ff0e7b82 */ /* 0x000f220000000800 */
[----:B------:R-:W-:Y:S01]  /*24e10*/  PRMT R61, R61, 0x7632, R61 ;  /* 0x000076323d3d7816 */ /* 0x000fe2000000003d */
[----:B------:R3:W-:Y:S01]  /*24e20*/  STG.E.U16 desc[UR12][R6.64], R60 ;  /* 0x0000003c06007986 */ /* 0x0007e2000c10150c */
[----:B--2---:R-:W-:Y:S02]  /*24e30*/  LEA R4, P5, R27, R2, 0x1 ;  /* 0x000000021b047211 */ /* 0x004fe400078a08ff */
[----:B------:R-:W-:-:S03]  /*24e40*/  PRMT R62, R62, 0x7632, R62 ;  /* 0x000076323e3e7816 */ /* 0x000fc6000000003e */
[----:B------:R-:W2:Y:S01]  /*24e50*/  LDC R22, c[0x0][0x3e8] ;  /* 0x0000fa00ff167b82 */ /* 0x000ea20000000800 */
[----:B------:R-:W-:Y:S01]  /*24e60*/  LEA.HI.X.SX32 R5, R27, R0, 0x1, P5 ;  /* 0x000000001b057211 */ /* 0x000fe200028f0eff */
[----:B---3--:R-:W-:Y:S01]  /*24e70*/  IMAD R27, R15, 0x2, R25 ;  /* 0x000000020f1b7824 */ /* 0x008fe200078e0219 */
[----:B------:R-:W-:-:S05]  /*24e80*/  LEA R6, P5, R25, R2, 0x1 ;  /* 0x0000000219067211 */ /* 0x000fca00078a08ff */
[----:B------:R-:W3:Y:S01]  /*24e90*/  LDC R15, c[0x0][0x3e8] ;  /* 0x0000fa00ff0f7b82 */ /* 0x000ee20000000800 */
[----:B------:R-:W-:Y:S01]  /*24ea0*/  LEA.HI.X.SX32 R7, R25, R0, 0x1, P5 ;  /* 0x0000000019077211 */ /* 0x000fe200028f0eff */
[----:B------:R1:W-:Y:S02]  /*24eb0*/  STG.E.U16 desc[UR12][R4.64], R61 ;  /* 0x0000003d04007986 */ /* 0x0003e4000c10150c */
[----:B-1----:R-:W-:Y:S02]  /*24ec0*/  LEA R23, R23, R27, 0x1 ;  /* 0x0000001b17177211 */ /* 0x002fe400078e08ff */
[----:B------:R-:W-:Y:S01]  /*24ed0*/  PRMT R21, R63, 0x7632, R21 ;  /* 0x000076323f157816 */ /* 0x000fe20000000015 */
[----:B------:R1:W-:Y:S02]  /*24ee0*/  STG.E.U16 desc[UR12][R6.64], R62 ;  /* 0x0000003e06007986 */ /* 0x0003e4000c10150c */
[----:B------:R-:W-:Y:S01]  /*24ef0*/  IMAD R25, R12, 0x2, R23 ;  /* 0x000000020c197824 */ /* 0x000fe200078e0217 */
[----:B------:R-:W-:Y:S01]  /*24f00*/  PRMT R56, R56, 0x7632, R56 ;  /* 0x0000763238387816 */ /* 0x000fe20000000038 */
[----:B------:R-:W2:Y:S01]  /*24f10*/  LDC R12, c[0x0][0x3e8] ;  /* 0x0000fa00ff0c7b82 */ /* 0x000ea20000000800 */
[----:B------:R-:W-:-:S04]  /*24f20*/  LEA R4, P5, R27, R2, 0x1 ;  /* 0x000000021b047211 */ /* 0x000fc800078a08ff */
[----:B------:R-:W-:-:S03]  /*24f30*/  LEA.HI.X.SX32 R5, R27, R0, 0x1, P5 ;  /* 0x000000001b057211 */ /* 0x000fc600028f0eff */
[----:B------:R-:W2:Y:S01]  /*24f40*/  LDC R77, c[0x0][0x3e8] ;  /* 0x0000fa00ff4d7b82 */ /* 0x000ea20000000800 */
[----:B-1----:R-:W-:Y:S02]  /*24f50*/  LEA R6, P5, R23, R2, 0x1 ;  /* 0x0000000217067211 */ /* 0x002fe400078a08ff */
[----:B0-----:R-:W-:Y:S01]  /*24f60*/  LEA R13, R13, R25, 0x1 ;  /* 0x000000190d0d7211 */ /* 0x001fe200078e08ff */
[----:B------:R0:W-:Y:S01]  /*24f70*/  STG.E.U16 desc[UR12][R4.64], R21 ;  /* 0x0000001504007986 */ /* 0x0001e2000c10150c */
[----:B------:R-:W-:Y:S02]  /*24f80*/  LEA.HI.X.SX32 R7, R23, R0, 0x1, P5 ;  /* 0x0000000017077211 */ /* 0x000fe400028f0eff */
[----:B------:R-:W-:Y:S01]  /*24f90*/  PRMT R57, R57, 0x7632, R57 ;  /* 0x0000763239397816 */ /* 0x000fe20000000039 */
[----:B----4-:R-:W-:Y:S01]  /*24fa0*/  IMAD R23, R14, 0x2, R13 ;  /* 0x000000020e177824 */ /* 0x010fe200078e020d */
[----:B------:R-:W-:Y:S01]  /*24fb0*/  PRMT R58, R58, 0x7632, R58 ;  /* 0x000076323a3a7816 */ /* 0x000fe2000000003a */
[----:B------:R1:W-:Y:S01]  /*24fc0*/  STG.E.U16 desc[UR12][R6.64], R56 ;  /* 0x0000003806007986 */ /* 0x0003e2000c10150c */
[----:B------:R-:W4:Y:S01]  /*24fd0*/  LDC R14, c[0x0][0x3e8] ;  /* 0x0000fa00ff0e7b82 */ /* 0x000f220000000800 */
[----:B0-----:R-:W-:-:S02]  /*24fe0*/  LEA R4, P5, R25, R2, 0x1 ;  /* 0x0000000219047211 */ /* 0x001fc400078a08ff */
[----:B------:R-:W-:-:S05]  /*24ff0*/  PRMT R3, R59, 0x7632, R3 ;  /* 0x000076323b037816 */ /* 0x000fca0000000003 */
[----:B------:R-:W0:Y:S01]  /*25000*/  LDC R79, c[0x0][0x3e8] ;  /* 0x0000fa00ff4f7b82 */ /* 0x000e220000000800 */
[----:B------:R-:W-:Y:S02]  /*25010*/  LEA.HI.X.SX32 R5, R25, R0, 0x1, P5 ;  /* 0x0000000019057211 */ /* 0x000fe400028f0eff */
[----:B-1----:R-:W-:Y:S02]  /*25020*/  LEA R6, P5, R13, R2, 0x1 ;  /* 0x000000020d067211 */ /* 0x002fe400078a08ff */
[----:B---3--:R-:W-:Y:S01]  /*25030*/  LEA R15, R15, R23, 0x1 ;  /* 0x000000170f0f7211 */ /* 0x008fe200078e08ff */
[----:B------:R1:W-:Y:S01]  /*25040*/  STG.E.U16 desc[UR12][R4.64], R57 ;  /* 0x0000003904007986 */ /* 0x0003e2000c10150c */
[----:B------:R-:W-:-:S03]  /*25050*/  LEA.HI.X.SX32 R7, R13, R0, 0x1, P5 ;  /* 0x000000000d077211 */ /* 0x000fc600028f0eff */
[----:B--2---:R-:W-:Y:S02]  /*25060*/  IMAD R13, R22, 0x2, R15 ;  /* 0x00000002160d7824 */ /* 0x004fe400078e020f */
[----:B------:R2:W-:Y:S01]  /*25070*/  STG.E.U16 desc[UR12][R6.64], R58 ;  /* 0x0000003a06007986 */ /* 0x0005e2000c10150c */
[----:B------:R-:W3:Y:S01]  /*25080*/  LDC R22, c[0x0][0x3e8] ;  /* 0x0000fa00ff167b82 */ /* 0x000ee20000000800 */
[----:B-1----:R-:W-:-:S04]  /*25090*/  LEA R4, P5, R23, R2, 0x1 ;  /* 0x0000000217047211 */ /* 0x002fc800078a08ff */
[----:B------:R-:W-:Y:S02]  /*250a0*/  LEA.HI.X.SX32 R5, R23, R0, 0x1, P5 ;  /* 0x0000000017057211 */ /* 0x000fe400028f0eff */
[C---:B--2---:R-:W-:Y:S02]  /*250b0*/  LEA R6, P5, R15.reuse, R2, 0x1 ;  /* 0x000000020f067211 */ /* 0x044fe400078a08ff */
[----:B------:R-:W-:Y:S01]  /*250c0*/  PRMT R52, R52, 0x7632, R52 ;  /* 0x0000763234347816 */ /* 0x000fe20000000034 */
[----:B------:R1:W-:Y:S01]  /*250d0*/  STG.E.U16 desc[UR12][R4.64], R3 ;  /* 0x0000000304007986 */ /* 0x0003e2000c10150c */
[----:B------:R-:W-:Y:S02]  /*250e0*/  LEA.HI.X.SX32 R7, R15, R0, 0x1, P5 ;  /* 0x000000000f077211 */ /* 0x000fe400028f0eff */
[----:B------:R-:W-:Y:S02]  /*250f0*/  LEA R15, R12, R13, 0x1 ;  /* 0x0000000d0c0f7211 */ /* 0x000fe400078e08ff */
[----:B------:R-:W2:Y:S01]  /*25100*/  LDC R12, c[0x0][0x3e8] ;  /* 0x0000fa00ff0c7b82 */ /* 0x000ea20000000800 */
[----:B------:R-:W-:Y:S01]  /*25110*/  PRMT R53, R53, 0x7632, R53 ;  /* 0x0000763235357816 */ /* 0x000fe20000000035 */
[----:B------:R4:W-:Y:S01]  /*25120*/  STG.E.U16 desc[UR12][R6.64], R52 ;  /* 0x0000003406007986 */ /* 0x0009e2000c10150c */
[----:B-1----:R-:W-:-:S04]  /*25130*/  LEA R4, P5, R13, R2, 0x1 ;  /* 0x000000020d047211 */ /* 0x002fc800078a08ff */
[----:B------:R-:W-:Y:S01]  /*25140*/  LEA.HI.X.SX32 R5, R13, R0, 0x1, P5 ;  /* 0x000000000d057211 */ /* 0x000fe200028f0eff */
[----:B------:R-:W-:Y:S01]  /*25150*/  IMAD R13, R24, 0x2, R15 ;  /* 0x00000002180d7824 */ /* 0x000fe200078e020f */
[C---:B----4-:R-:W-:Y:S01]  /*25160*/  LEA R6, P5, R15.reuse, R2, 0x1 ;  /* 0x000000020f067211 */ /* 0x050fe200078a08ff */
[----:B------:R-:W1:Y:S01]  /*25170*/  LDC R24, c[0x0][0x3e8] ;  /* 0x0000fa00ff187b82 */ /* 0x000e620000000800 */
[----:B------:R-:W-:Y:S01]  /*25180*/  PRMT R54, R54, 0x7632, R54 ;  /* 0x0000763236367816 */ /* 0x000fe20000000036 */
[----:B------:R4:W-:Y:S01]  /*25190*/  STG.E.U16 desc[UR12][R4.64], R53 ;  /* 0x0000003504007986 */ /* 0x0009e2000c10150c */
[----:B------:R-:W-:Y:S02]  /*251a0*/  LEA.HI.X.SX32 R7, R15, R0, 0x1, P5 ;  /* 0x000000000f077211 */ /* 0x000fe400028f0eff */
[----:B------:R-:W-:-:S03]  /*251b0*/  LEA R3, R14, R13, 0x1 ;  /* 0x0000000d0e037211 */ /* 0x000fc600078e08ff */
[----:B------:R-:W0:Y:S01]  /*251c0*/  LDC R14, c[0x0][0x3e8] ;  /* 0x0000fa00ff0e7b82 */ /* 0x000e220000000800 */
[----:B------:R-:W-:Y:S01]  /*251d0*/  PRMT R8, R55, 0x7632, R8 ;  /* 0x0000763237087816 */ /* 0x000fe20000000008 */
[----:B------:R3:W-:Y:S01]  /*251e0*/  STG.E.U16 desc[UR12][R6.64], R54 ;  /* 0x0000003606007986 */ /* 0x0007e2000c10150c */
[----:B----4-:R-:W-:Y:S02]  /*251f0*/  LEA R4, P5, R13, R2, 0x1 ;  /* 0x000000020d047211 */ /* 0x010fe400078a08ff */
[----:B------:R-:W-:-:S03]  /*25200*/  PRMT R48, R48, 0x7632, R48 ;  /* 0x0000763230307816 */ /* 0x000fc60000000030 */
[----:B------:R-:W4:Y:S01]  /*25210*/  LDC R53, c[0x0][0x3e8] ;  /* 0x0000fa00ff357b82 */ /* 0x000f220000000800 */
[----:B------:R-:W-:Y:S01]  /*25220*/  LEA.HI.X.SX32 R5, R13, R0, 0x1, P5 ;  /* 0x000000000d057211 */ /* 0x000fe200028f0eff */
[----:B------:R-:W-:Y:S01]  /*25230*/  IMAD R13, R26, 0x2, R3 ;  /* 0x000000021a0d7824 */ /* 0x000fe200078e0203 */
[----:B---3--:R-:W-:-:S05]  /*25240*/  LEA R6, P5, R3, R2, 0x1 ;  /* 0x0000000203067211 */ /* 0x008fca00078a08ff */
[----:B------:R-:W3:Y:S01]  /*25250*/  LDC R26, c[0x0][0x3e8] ;  /* 0x0000fa00ff1a7b82 */ /* 0x000ee20000000800 */
[----:B------:R-:W-:Y:S01]  /*25260*/  LEA.HI.X.SX32 R7, R3, R0, 0x1, P5 ;  /* 0x0000000003077211 */ /* 0x000fe200028f0eff */
[----:B------:R2:W-:Y:S01]  /*25270*/  STG.E.U16 desc[UR12][R4.64], R8 ;  /* 0x0000000804007986 */ /* 0x0005e2000c10150c */
[----:B------:R-:W-:Y:S02]  /*25280*/  LEA R3, R22, R13, 0x1 ;  /* 0x0000000d16037211 */ /* 0x000fe400078e08ff */
[----:B------:R-:W-:-:S03]  /*25290*/  PRMT R49, R49, 0x7632, R49 ;  /* 0x0000763231317816 */ /* 0x000fc60000000031 */
[----:B------:R-:W4:Y:S01]  /*252a0*/  LDC R22, c[0x0][0x3e8] ;  /* 0x0000fa00ff167b82 */ /* 0x000f220000000800 */
[----:B------:R1:W-:Y:S01]  /*252b0*/  STG.E.U16 desc[UR12][R6.64], R48 ;  /* 0x0000003006007986 */ /* 0x0003e2000c10150c */
[----:B--2---:R-:W-:-:S06]  /*252c0*/  LEA R4, P5, R13, R2, 0x1 ;  /* 0x000000020d047211 */ /* 0x004fcc00078a08ff */
[----:B------:R-:W2:Y:S01]  /*252d0*/  LDC R8, c[0x0][0x3e8] ;  /* 0x0000fa00ff087b82 */ /* 0x000ea20000000800 */
[----:B------:R-:W-:Y:S01]  /*252e0*/  LEA.HI.X.SX32 R5, R13, R0, 0x1, P5 ;  /* 0x000000000d057211 */ /* 0x000fe200028f0eff */
[----:B------:R-:W-:Y:S01]  /*252f0*/  IMAD R13, R12, 0x2, R3 ;  /* 0x000000020c0d7824 */ /* 0x000fe200078e0203 */
[C---:B-1----:R-:W-:Y:S02]  /*25300*/  LEA R6, P5, R3.reuse, R2, 0x1 ;  /* 0x0000000203067211 */ /* 0x042fe400078a08ff */
[----:B------:R-:W-:Y:S01]  /*25310*/  PRMT R50, R50, 0x7632, R50 ;  /* 0x0000763232327816 */ /* 0x000fe20000000032 */
[----:B------:R1:W-:Y:S01]  /*25320*/  STG.E.U16 desc[UR12][R4.64], R49 ;  /* 0x0000003104007986 */ /* 0x0003e2000c10150c */
[----:B------:R-:W-:Y:S01]  /*25330*/  LEA.HI.X.SX32 R7, R3, R0, 0x1, P5 ;  /* 0x0000000003077211 */ /* 0x000fe200028f0eff */
[----:B------:R-:W2:Y:S01]  /*25340*/  LDC R12, c[0x0][0x3e8] ;  /* 0x0000fa00ff0c7b82 */ /* 0x000ea20000000800 */
[----:B------:R-:W-:Y:S02]  /*25350*/  LEA R3, R24, R13, 0x1 ;  /* 0x0000000d18037211 */ /* 0x000fe400078e08ff */
[----:B------:R-:W-:Y:S01]  /*25360*/  PRMT R9, R51, 0x7632, R9 ;  /* 0x0000763233097816 */ /* 0x000fe20000000009 */
[----:B------:R0:W-:Y:S01]  /*25370*/  STG.E.U16 desc[UR12][R6.64], R50 ;  /* 0x0000003206007986 */ /* 0x0001e2000c10150c */
[----:B------:R-:W-:-:S03]  /*25380*/  PRMT R44, R44, 0x7632, R44 ;  /* 0x000076322c2c7816 */ /* 0x000fc6000000002c */
[----:B------:R-:W2:Y:S01]  /*25390*/  LDC R24, c[0x0][0x3e8] ;  /* 0x0000fa00ff187b82 */ /* 0x000ea20000000800 */
[----:B-1----:R-:W-:-:S04]  /*253a0*/  LEA R4, P5, R13, R2, 0x1 ;  /* 0x000000020d047211 */ /* 0x002fc800078a08ff */
[----:B------:R-:W-:Y:S01]  /*253b0*/  LEA.HI.X.SX32 R5, R13, R0, 0x1, P5 ;  /* 0x000000000d057211 */ /* 0x000fe200028f0eff */
[----:B0-----:R-:W-:Y:S01]  /*253c0*/  IMAD R13, R14, 0x2, R3 ;  /* 0x000000020e0d7824 */ /* 0x001fe200078e0203 */
[C---:B------:R-:W-:Y:S01]  /*253d0*/  LEA R6, P5, R3.reuse, R2, 0x1 ;  /* 0x0000000203067211 */ /* 0x040fe200078a08ff */
[----:B------:R-:W0:Y:S02]  /*253e0*/  LDC R14, c[0x0][0x3e8] ;  /* 0x0000fa00ff0e7b82 */ /* 0x000e240000000800 */
[----:B------:R1:W-:Y:S01]  /*253f0*/  STG.E.U16 desc[UR12][R4.64], R9 ;  /* 0x0000000904007986 */ /* 0x0003e2000c10150c */
[----:B------:R-:W-:Y:S02]  /*25400*/  LEA.HI.X.SX32 R7, R3, R0, 0x1, P5 ;  /* 0x0000000003077211 */ /* 0x000fe400028f0eff */
[----:B---3--:R-:W-:Y:S02]  /*25410*/  LEA R3, R26, R13, 0x1 ;  /* 0x0000000d1a037211 */ /* 0x008fe400078e08ff */
[----:B------:R-:W-:Y:S01]  /*25420*/  PRMT R45, R45, 0x7632, R45 ;  /* 0x000076322d2d7816 */ /* 0x000fe2000000002d */
[----:B------:R3:W-:Y:S01]  /*25430*/  STG.E.U16 desc[UR12][R6.64], R44 ;  /* 0x0000002c06007986 */ /* 0x0007e2000c10150c */
[----:B------:R-:W-:Y:S01]  /*25440*/  PRMT R46, R46, 0x7632, R46 ;  /* 0x000076322e2e7816 */ /* 0x000fe2000000002e */
[----:B------:R-:W0:Y:S01]  /*25450*/  LDC R26, c[0x0][0x3e8] ;  /* 0x0000fa00ff1a7b82 */ /* 0x000e220000000800 */
[----:B-1----:R-:W-:-:S04]  /*25460*/  LEA R4, P5, R13, R2, 0x1 ;  /* 0x000000020d047211 */ /* 0x002fc800078a08ff */
[----:B------:R-:W-:Y:S01]  /*25470*/  LEA.HI.X.SX32 R5, R13, R0, 0x1, P5 ;  /* 0x000000000d057211 */ /* 0x000fe200028f0eff */
[----:B----4-:R-:W-:Y:S01]  /*25480*/  IMAD R13, R22, 0x2, R3 ;  /* 0x00000002160d7824 */ /* 0x010fe200078e0203 */
[C---:B---3--:R-:W-:Y:S01]  /*25490*/  LEA R6, P5, R3.reuse, R2, 0x1 ;  /* 0x0000000203067211 */ /* 0x048fe200078a08ff */
[----:B------:R-:W1:Y:S02]  /*254a0*/  LDC R22, c[0x0][0x3e8] ;  /* 0x0000fa00ff167b82 */ /* 0x000e640000000800 */
[----:B------:R3:W-:Y:S01]  /*254b0*/  STG.E.U16 desc[UR12][R4.64], R45 ;  /* 0x0000002d04007986 */ /* 0x0007e2000c10150c */
[----:B------:R-:W-:Y:S02]  /*254c0*/  LEA.HI.X.SX32 R7, R3, R0, 0x1, P5 ;  /* 0x0000000003077211 */ /* 0x000fe400028f0eff */
[----:B--2---:R-:W-:-:S03]  /*254d0*/  LEA R3, R8, R13, 0x1 ;  /* 0x0000000d08037211 */ /* 0x004fc600078e08ff */
[----:B------:R-:W2:Y:S01]  /*254e0*/  LDC R8, c[0x0][0x3e8] ;  /* 0x0000fa00ff087b82 */ /* 0x000ea20000000800 */
[----:B------:R-:W-:Y:S01]  /*254f0*/  PRMT R10, R47, 0x7632, R10 ;  /* 0x000076322f0a7816 */ /* 0x000fe2000000000a */
[----:B------:R4:W-:Y:S01]  /*25500*/  STG.E.U16 desc[UR12][R6.64], R46 ;  /* 0x0000002e06007986 */ /* 0x0009e2000c10150c */
[----:B---3--:R-:W-:Y:S01]  /*25510*/  LEA R4, P5, R13, R2, 0x1 ;  /* 0x000000020d047211 */ /* 0x008fe200078a08ff */
[----:B------:R-:W-:Y:S01]  /*25520*/  IMAD R9, R12, 0x2, R3 ;  /* 0x000000020c097824 */ /* 0x000fe200078e0203 */
[----:B------:R-:W-:-:S03]  /*25530*/  PRMT R40, R40, 0x7632, R40 ;  /* 0x0000763228287816 */ /* 0x000fc60000000028 */
[----:B------:R-:W3:Y:S01]  /*25540*/  LDC R12, c[0x0][0x3e8] ;  /* 0x0000fa00ff0c7b82 */ /* 0x000ee20000000800 */
[----:B------:R-:W-:Y:S02]  /*25550*/  LEA.HI.X.SX32 R5, R13, R0, 0x1, P5 ;  /* 0x000000000d057211 */ /* 0x000fe400028f0eff */
[----:B----4-:R-:W-:-:S03]  /*25560*/  LEA R6, P5, R3, R2, 0x1 ;  /* 0x0000000203067211 */ /* 0x010fc600078a08ff */
[----:B------:R4:W-:Y:S01]  /*25570*/  STG.E.U16 desc[UR12][R4.64], R10 ;  /* 0x0000000a04007986 */ /* 0x0009e2000c10150c */
[----:B------:R-:W-:Y:S01]  /*25580*/  PRMT R41, R41, 0x7632, R41 ;  /* 0x0000763229297816 */ /* 0x000fe20000000029 */
[----:B------:R-:W3:Y:S01]  /*25590*/  LDC R44, c[0x0][0x3e8] ;  /* 0x0000fa00ff2c7b82 */ /* 0x000ee20000000800 */
[----:B------:R-:W-:Y:S02]  /*255a0*/  LEA.HI.X.SX32 R7, R3, R0, 0x1, P5 ;  /* 0x0000000003077211 */ /* 0x000fe400028f0eff */
[----:B0-----:R-:W-:-:S05]  /*255b0*/  LEA R3, R14, R9, 0x1 ;  /* 0x000000090e037211 */ /* 0x001fca00078e08ff */
[----:B------:R-:W0:Y:S01]  /*255c0*/  LDC R14, c[0x0][0x3e8] ;  /* 0x0000fa00ff0e7b82 */ /* 0x000e220000000800 */
[C---:B----4-:R-:W-:Y:S01]  /*255d0*/  LEA R4, P5, R9.reuse, R2, 0x1 ;  /* 0x0000000209047211 */ /* 0x050fe200078a08ff */
[----:B------:R4:W-:Y:S03]  /*255e0*/  STG.E.U16 desc[UR12][R6.64], R40 ;  /* 0x0000002806007986 */ /* 0x0009e6000c10150c */
[----:B------:R-:W-:Y:S01]  /*255f0*/  LEA.HI.X.SX32 R5, R9, R0, 0x1, P5 ;  /* 0x0000000009057211 */ /* 0x000fe200028f0eff */
[----:B------:R-:W-:Y:S02]  /*25600*/  IMAD R9, R24, 0x2, R3 ;  /* 0x0000000218097824 */ /* 0x000fe400078e0203 */
[----:B------:R-:W0:Y:S01]  /*25610*/  LDC R10, c[0x0][0x3e8] ;  /* 0x0000fa00ff0a7b82 */ /* 0x000e220000000800 */
[----:B------:R-:W-:Y:S01]  /*25620*/  PRMT R42, R42, 0x7632, R42 ;  /* 0x000076322a2a7816 */ /* 0x000fe2000000002a */
[----:B------:R1:W-:Y:S01]  /*25630*/  STG.E.U16 desc[UR12][R4.64], R41 ;  /* 0x0000002904007986 */ /* 0x0003e2000c10150c */
[----:B----4-:R-:W-:-:S05]  /*25640*/  LEA R6, P5, R3, R2, 0x1 ;  /* 0x0000000203067211 */ /* 0x010fca00078a08ff */
[----:B------:R-:W4:Y:S01]  /*25650*/  LDC R24, c[0x0][0x3e8] ;  /* 0x0000fa00ff187b82 */ /* 0x000f220000000800 */
[----:B------:R-:W-:Y:S02]  /*25660*/  LEA.HI.X.SX32 R7, R3, R0, 0x1, P5 ;  /* 0x0000000003077211 */ /* 0x000fe400028f0eff */
[----:B-1----:R-:W-:Y:S02]  /*25670*/  LEA R3, R22, R9, 0x1 ;  /* 0x0000000916037211 */ /* 0x002fe400078e08ff */
[----:B------:R-:W-:-:S03]  /*25680*/  LEA R4, P5, R9, R2, 0x1 ;  /* 0x0000000209047211 */ /* 0x000fc600078a08ff */
[----:B------:R-:W1:Y:S01]  /*25690*/  LDC R22, c[0x0][0x3e8] ;  /* 0x0000fa00ff167b82 */ /* 0x000e620000000800 */
[----:B------:R3:W-:Y:S01]  /*256a0*/  STG.E.U16 desc[UR12][R6.64], R42 ;  /* 0x0000002a06007986 */ /* 0x0007e2000c10150c */
[----:B------:R-:W-:Y:S01]  /*256b0*/  LEA.HI.X.SX32 R5, R9, R0, 0x1, P5 ;  /* 0x0000000009057211 */ /* 0x000fe200028f0eff */
[----:B--2---:R-:W-:Y:S01]  /*256c0*/  IMAD R9, R8, 0x2, R3 ;  /* 0x0000000208097824 */ /* 0x004fe200078e0203 */
[----:B------:R-:W-:Y:S02]  /*256d0*/  PRMT R11, R43, 0x7632, R11 ;  /* 0x000076322b0b7816 */ /* 0x000fe4000000000b */
[----:B------:R-:W-:Y:S02]  /*256e0*/  LOP3.LUT R124, R124, 0x1ff, RZ, 0xc0, !PT ;  /* 0x000001ff7c7c7812 */ /* 0x000fe400078ec0ff */
[----:B------:R-:W2:Y:S01]  /*256f0*/  LDC R40, c[0x0][0x3e8] ;  /* 0x0000fa00ff287b82 */ /* 0x000ea20000000800 */
[----:B---3--:R-:W-:Y:S02]  /*25700*/  LEA R6, P5, R3, R2, 0x1 ;  /* 0x0000000203067211 */ /* 0x008fe400078a08ff */
[----:B------:R-:W-:-:S05]  /*25710*/  PRMT R36, R36, 0x7632, R36 ;  /* 0x0000763224247816 */ /* 0x000fca0000000024 */
[----:B------:R-:W3:Y:S01]  /*25720*/  LDC R42, c[0x0][0x3e8] ;  /* 0x0000fa00ff2a7b82 */ /* 0x000ee20000000800 */
[----:B------:R-:W-:Y:S02]  /*25730*/  LEA.HI.X.SX32 R7, R3, R0, 0x1, P5 ;  /* 0x0000000003077211 */ /* 0x000fe400028f0eff */
[C---:B------:R-:W-:Y:S02]  /*25740*/  LEA R8, P5, R9.reuse, R2, 0x1 ;  /* 0x0000000209087211 */ /* 0x040fe400078a08ff */
[----:B------:R-:W-:Y:S01]  /*25750*/  LEA R3, R12, R9, 0x1 ;  /* 0x000000090c037211 */ /* 0x000fe200078e08ff */
[----:B------:R4:W-:Y:S01]  /*25760*/  STG.E.U16 desc[UR12][R4.64], R11 ;  /* 0x0000000b04007986 */ /* 0x0009e2000c10150c */
[----:B------:R-:W-:Y:S01]  /*25770*/  LEA R124, R124, UR6, 0x4 ;  /* 0x000000067c7c7c11 */ /* 0x000fe2000f8e20ff */
[----:B------:R-:W2:Y:S01]  /*25780*/  LDC R46, c[0x0][0x3e8] ;  /* 0x0000fa00ff2e7b82 */ /* 0x000ea20000000800 */
[----:B------:R-:W-:Y:S01]  /*25790*/  LEA.HI.X.SX32 R9, R9, R0, 0x1, P5 ;  /* 0x0000000009097211 */ /* 0x000fe200028f0eff */
[----:B0-----:R-:W-:Y:S01]  /*257a0*/  IMAD R21, R14, 0x2, R3 ;  /* 0x000000020e157824 */ /* 0x001fe200078e0203 */
[----:B------:R-:W-:Y:S01]  /*257b0*/  PRMT R37, R37, 0x7632, R37 ;  /* 0x0000763225257816 */ /* 0x000fe20000000025 */
[----:B------:R-:W0:Y:S01]  /*257c0*/  LDS.128 R12, [R124] ;  /* 0x000000007c0c7984 */ /* 0x000e220000000c00 */
[----:B------:R-:W-:-:S02]  /*257d0*/  PRMT R38, R38, 0x7632, R38 ;  /* 0x0000763226267816 */ /* 0x000fc40000000026 */
[----:B------:R-:W-:Y:S01]  /*257e0*/  PRMT R18, R39, 0x7632, R18 ;  /* 0x0000763227127816 */ /* 0x000fe20000000012 */
[----:B------:R-:W0:Y:S01]  /*257f0*/  LDC R47, c[0x0][0x3e8] ;  /* 0x0000fa00ff2f7b82 */ /* 0x000e220000000800 */
[C---:B----4-:R-:W-:Y:S01]  /*25800*/  LEA R4, P5, R3.reuse, R2, 0x1 ;  /* 0x0000000203047211 */ /* 0x050fe200078a08ff */
[----:B------:R4:W-:Y:S03]  /*25810*/  STG.E.U16 desc[UR12][R6.64], R36 ;  /* 0x0000002406007986 */ /* 0x0009e6000c10150c */
[----:B------:R-:W-:Y:S02]  /*25820*/  LEA.HI.X.SX32 R5, R3, R0, 0x1, P5 ;  /* 0x0000000003057211 */ /* 0x000fe400028f0eff */
[----:B------:R-:W-:Y:S01]  /*25830*/  LEA R3, R10, R21, 0x1 ;  /* 0x000000150a037211 */ /* 0x000fe200078e08ff */
[----:B------:R1:W-:Y:S01]  /*25840*/  STG.E.U16 desc[UR12][R8.64], R37 ;  /* 0x0000002508007986 */ /* 0x0003e2000c10150c */
[----:B------:R-:W0:Y:S01]  /*25850*/  LDC R49, c[0x0][0x3e8] ;  /* 0x0000fa00ff317b82 */ /* 0x000e220000000800 */
[----:B----4-:R-:W-:-:S02]  /*25860*/  LEA R6, P5, R21, R2, 0x1 ;  /* 0x0000000215067211 */ /* 0x010fc400078a08ff */
[----:B-1----:R-:W-:-:S05]  /*25870*/  LEA R11, R22, R3, 0x1 ;  /* 0x00000003160b7211 */ /* 0x002fca00078e08ff */
[----:B------:R-:W1:Y:S01]  /*25880*/  LDC R36, c[0x0][0x3e8] ;  /* 0x0000fa00ff247b82 */ /* 0x000e620000000800 */
[----:B------:R-:W-:Y:S02]  /*25890*/  LEA.HI.X.SX32 R7, R21, R0, 0x1, P5 ;  /* 0x0000000015077211 */ /* 0x000fe400028f0eff */
[C---:B------:R-:W-:Y:S01]  /*258a0*/  LEA R8, P5, R3.reuse, R2, 0x1 ;  /* 0x0000000203087211 */ /* 0x040fe200078a08ff */
[----:B------:R4:W-:Y:S04]  /*258b0*/  STG.E.U16 desc[UR12][R4.64], R38 ;  /* 0x0000002604007986 */ /* 0x0009e8000c10150c */
[----:B------:R-:W0:Y:S01]  /*258c0*/  LDC R22, c[0x0][0x3e8] ;  /* 0x0000fa00ff167b82 */ /* 0x000e220000000800 */
[----:B------:R-:W-:Y:S01]  /*258d0*/  LEA.HI.X.SX32 R9, R3, R0, 0x1, P5 ;  /* 0x0000000003097211 */ /* 0x000fe200028f0eff */
[----:B------:R-:W-:Y:S01]  /*258e0*/  IMAD R3, R24, 0x2, R11 ;  /* 0x0000000218037824 */ /* 0x000fe200078e020b */
[----:B------:R-:W-:Y:S01]  /*258f0*/  STG.E.U16 desc[UR12][R6.64], R18 ;  /* 0x0000001206007986 */ /* 0x000fe2000c10150c */
[----:B----4-:R-:W-:-:S04]  /*25900*/  LEA R4, P5, R11, R2, 0x1 ;  /* 0x000000020b047211 */ /* 0x010fc800078a08ff */
[----:B------:R-:W4:Y:S01]  /*25910*/  LDC R24, c[0x0][0x3e8] ;  /* 0x0000fa00ff187b82 */ /* 0x000f220000000800 */
[----:B------:R2:W-:Y:S01]  /*25920*/  STG.E.U16 desc[UR12][R8.64], R19 ;  /* 0x0000001308007986 */ /* 0x0005e2000c10150c */
[----:B------:R-:W-:Y:S02]  /*25930*/  LEA.HI.X.SX32 R5, R11, R0, 0x1, P5 ;  /* 0x000000000b057211 */ /* 0x000fe400028f0eff */
[----:B------:R-:W-:-:S04]  /*25940*/  LEA R11, R26, R3, 0x1 ;  /* 0x000000031a0b7211 */ /* 0x000fc800078e08ff */
[----:B------:R-:W1:Y:S01]  /*25950*/  LDC R26, c[0x0][0x3e8] ;  /* 0x0000fa00ff1a7b82 */ /* 0x000e620000000800 */
[----:B--2---:R-:W-:-:S07]  /*25960*/  LEA R8, P5, R3, R2, 0x1 ;  /* 0x0000000203087211 */ /* 0x004fce00078a08ff */
[----:B------:R-:W2:Y:S01]  /*25970*/  LDC R38, c[0x0][0x3e8] ;  /* 0x0000fa00ff267b82 */ /* 0x000ea20000000800 */
[----:B------:R-:W-:Y:S02]  /*25980*/  LEA.HI.X.SX32 R9, R3, R0, 0x1, P5 ;  /* 0x0000000003097211 */ /* 0x000fe400028f0eff */
[----:B------:R-:W-:Y:S02]  /*25990*/  LEA R10, P5, R11, R2, 0x1 ;  /* 0x000000020b0a7211 */ /* 0x000fe400078a08ff */
[----:B------:R-:W-:-:S03]  /*259a0*/  LEA R3, R28, R11, 0x1 ;  /* 0x0000000b1c037211 */ /* 0x000fc600078e08ff */
[----:B------:R-:W2:Y:S01]  /*259b0*/  LDC R28, c[0x0][0x3e8] ;  /* 0x0000fa00ff1c7b82 */ /* 0x000ea20000000800 */
[----:B------:R-:W-:Y:S01]  /*259c0*/  LEA.HI.X.SX32 R11, R11, R0, 0x1, P5 ;  /* 0x000000000b0b7211 */ /* 0x000fe200028f0eff */
[----:B------:R-:W-:Y:S01]  /*259d0*/  IMAD R21, R30, 0x2, R3 ;  /* 0x000000021e157824 */ /* 0x000fe200078e0203 */
[C---:B------:R-:W-:Y:S01]  /*259e0*/  LEA R18, P5, R3.reuse, R2, 0x1 ;  /* 0x0000000203127211 */ /* 0x040fe200078a08ff */
[----:B------:R3:W-:Y:S04]  /*259f0*/  STG.E.U16 desc[UR12][R4.64], R20 ;  /* 0x0000001404007986 */ /* 0x0007e8000c10150c */
[----:B------:R-:W2:Y:S01]  /*25a00*/  LDC R30, c[0x0][0x3e8] ;  /* 0x0000fa00ff1e7b82 */ /* 0x000ea20000000800 */
[----:B------:R-:W2:Y:S01]  /*25a10*/  LDS.128 R4, [R124+0x2000] ;  /* 0x002000007c047984 */ /* 0x000ea20000000c00 */
[----:B------:R-:W-:-:S02]  /*25a20*/  LEA.HI.X.SX32 R19, R3, R0, 0x1, P5 ;  /* 0x0000000003137211 */ /* 0x000fc400028f0eff */
[----:B0-----:R-:W-:Y:S02]  /*25a30*/  LEA R3, R22, R21, 0x1 ;  /* 0x0000001516037211 */ /* 0x001fe400078e08ff */
[C---:B---3--:R-:W-:Y:S01]  /*25a40*/  LEA R20, P5, R21.reuse, R2, 0x1 ;  /* 0x0000000215147211 */ /* 0x048fe200078a08ff */
[----:B------:R0:W-:Y:S01]  /*25a50*/  STG.E.U16 desc[UR12][R8.64], R16 ;  /* 0x0000001008007986 */ /* 0x0001e2000c10150c */
[----:B----4-:R-:W-:Y:S01]  /*25a60*/  LEA R23, R24, R3, 0x1 ;  /* 0x0000000318177211 */ /* 0x010fe200078e08ff */
[----:B------:R-:W3:Y:S01]  /*25a70*/  LDC R50, c[0x0][0x3e8] ;  /* 0x0000fa00ff327b82 */ /* 0x000ee20000000800 */
[----:B------:R-:W-:Y:S01]  /*25a80*/  LEA.HI.X.SX32 R21, R21, R0, 0x1, P5 ;  /* 0x0000000015157211 */ /* 0x000fe200028f0eff */
[----:B------:R-:W-:Y:S02]  /*25a90*/  STG.E.U16 desc[UR12][R10.64], R17 ;  /* 0x000000110a007986 */ /* 0x000fe4000c10150c */
[----:B-1----:R-:W-:Y:S02]  /*25aa0*/  IMAD R25, R26, 0x2, R23 ;  /* 0x000000021a197824 */ /* 0x002fe400078e0217 */
[----:B------:R1:W-:Y:S02]  /*25ab0*/  STG.E.U16 desc[UR12][R18.64], R12 ;  /* 0x0000000c12007986 */ /* 0x0003e4000c10150c */
[----:B------:R-:W4:Y:S01]  /*25ac0*/  LDC R24, c[0x0][0x3e8] ;  /* 0x0000fa00ff187b82 */ /* 0x000f220000000800 */
[----:B0-----:R-:W-:-:S04]  /*25ad0*/  LEA R8, P5, R3, R2, 0x1 ;  /* 0x0000000203087211 */ /* 0x001fc800078a08ff */
[----:B------:R-:W-:-:S03]  /*25ae0*/  LEA.HI.X.SX32 R9, R3, R0, 0x1, P5 ;  /* 0x0000000003097211 */ /* 0x000fc600028f0eff */
[----:B------:R-:W0:Y:S01]  /*25af0*/  LDC R26, c[0x0][0x3e8] ;  /* 0x0000fa00ff1a7b82 */ /* 0x000e220000000800 */
[----:B-1----:R-:W-:Y:S02]  /*25b00*/  PRMT R18, R12, 0x7632, R18 ;  /* 0x000076320c127816 */ /* 0x002fe40000000012 */
[----:B------:R-:W-:Y:S01]  /*25b10*/  LEA R12, P5, R23, R2, 0x1 ;  /* 0x00000002170c7211 */ /* 0x000fe200078a08ff */
[----:B------:R1:W-:Y:S01]  /*25b20*/  STG.E.U16 desc[UR12][R20.64], R13 ;  /* 0x0000000d14007986 */ /* 0x0003e2000c10150c */
[----:B------:R-:W-:Y:S02]  /*25b30*/  PRMT R3, R13, 0x7632, R3 ;  /* 0x000076320d037816 */ /* 0x000fe40000000003 */
[----:B--2---:R-:W-:Y:S01]  /*25b40*/  LEA R19, R28, R25, 0x1 ;  /* 0x000000191c137211 */ /* 0x004fe200078e08ff */
[----:B------:R-:W2:Y:S01]  /*25b50*/  LDC R48, c[0x0][0x3e8] ;  /* 0x0000fa00ff307b82 */ /* 0x000ea20000000800 */
[----:B-1----:R-:W-:-:S07]  /*25b60*/  LEA.HI.X.SX32 R13, R23, R0, 0x1, P5 ;  /* 0x00000000170d7211 */ /* 0x002fce00028f0eff */
[----:B------:R-:W1:Y:S01]  /*25b70*/  LDC R28, c[0x0][0x3e8] ;  /* 0x0000fa00ff1c7b82 */ /* 0x000e620000000800 */
[----:B------:R-:W-:-:S04]  /*25b80*/  LEA R20, P5, R25, R2, 0x1 ;  /* 0x0000000219147211 */ /* 0x000fc800078a08ff */
[----:B------:R-:W-:Y:S02]  /*25b90*/  LEA.HI.X.SX32 R21, R25, R0, 0x1, P5 ;  /* 0x0000000019157211 */ /* 0x000fe400028f0eff */
[----:B------:R-:W-:Y:S01]  /*25ba0*/  LEA R25, R30, R19, 0x1 ;  /* 0x000000131e197211 */ /* 0x000fe200078e08ff */
[----:B------:R-:W2:Y:S01]  /*25bb0*/  LDC R51, c[0x0][0x3e8] ;  /* 0x0000fa00ff337b82 */ /* 0x000ea20000000800 */
[----:B------:R-:W-:Y:S01]  /*25bc0*/  LEA R22, P5, R19, R2, 0x1 ;  /* 0x0000000213167211 */ /* 0x000fe200078a08ff */
[----:B------:R3:W-:Y:S01]  /*25bd0*/  STG.E.U16 desc[UR12][R8.64], R14 ;  /* 0x0000000e08007986 */ /* 0x0007e2000c10150c */
[----:B------:R-:W-:-:S05]  /*25be0*/  PRMT R17, R14, 0x7632, R17 ;  /* 0x000076320e117816 */ /* 0x000fca0000000011 */
[----:B------:R-:W2:Y:S01]  /*25bf0*/  LDC R30, c[0x0][0x3e8] ;  /* 0x0000fa00ff1e7b82 */ /* 0x000ea20000000800 */
[----:B------:R-:W2:Y:S01]  /*25c00*/  LDS.128 R8, [R124+0x4000] ;  /* 0x004000007c087984 */ /* 0x000ea20000000c00 */
[----:B------:R-:W-:Y:S02]  /*25c10*/  LEA.HI.X.SX32 R23, R19, R0, 0x1, P5 ;  /* 0x0000000013177211 */ /* 0x000fe400028f0eff */
[----:B---3--:R-:W-:Y:S01]  /*25c20*/  LEA R14, P5, R25, R2, 0x1 ;  /* 0x00000002190e7211 */ /* 0x008fe200078a08ff */
[----:B------:R3:W-:Y:S01]  /*25c30*/  STG.E.U16 desc[UR12][R12.64], R15 ;  /* 0x0000000f0c007986 */ /* 0x0007e2000c10150c */
[----:B------:R-:W-:Y:S02]  /*25c40*/  PRMT R16, R15, 0x7632, R16 ;  /* 0x000076320f107816 */ /* 0x000fe40000000010 */
[----:B------:R-:W2:Y:S01]  /*25c50*/  LDC R52, c[0x0][0x3e8] ;  /* 0x0000fa00ff347b82 */ /* 0x000ea20000000800 */
[----:B------:R-:W-:Y:S01]  /*25c60*/  PRMT R19, R4, 0x7632, R19 ;  /* 0x0000763204137816 */ /* 0x000fe20000000013 */
[----:B------:R0:W-:Y:S06]  /*25c70*/  STG.E.U16 desc[UR12][R20.64], R4 ;  /* 0x0000000414007986 */ /* 0x0001ec000c10150c */
[----:B------:R-:W2:Y:S01]  /*25c80*/  LDC R54, c[0x0][0x3e8] ;  /* 0x0000fa00ff367b82 */ /* 0x000ea20000000800 */
[----:B---3--:R-:W-:Y:S01]  /*25c90*/  LEA.HI.X.SX32 R15, R25, R0, 0x1, P5 ;  /* 0x00000000190f7211 */ /* 0x008fe200028f0eff */
[----:B----4-:R-:W-:Y:S01]  /*25ca0*/  IMAD R25, R24, 0x2, R25 ;  /* 0x0000000218197824 */ /* 0x010fe200078e0219 */
[----:B------:R1:W-:Y:S04]  /*25cb0*/  STG.E.U16 desc[UR12][R22.64], R5 ;  /* 0x0000000516007986 */ /* 0x0003e8000c10150c */
[----:B0-----:R-:W-:-:S02]  /*25cc0*/  LEA R27, R26, R25, 0x1 ;  /* 0x000000191a1b7211 */ /* 0x001fc400078e08ff */
[----:B------:R-:W-:Y:S02]  /*25cd0*/  LEA R4, P5, R25, R2, 0x1 ;  /* 0x0000000219047211 */ /* 0x000fe400078a08ff */
[----:B------:R-:W-:Y:S02]  /*25ce0*/  PRMT R20, R5, 0x7632, R20 ;  /* 0x0000763205147816 */ /* 0x000fe40000000014 */
[----:B-1----:R-:W-:Y:S02]  /*25cf0*/  LEA R23, R28, R27, 0x1 ;  /* 0x0000001b1c177211 */ /* 0x002fe400078e08ff */
[----:B------:R-:W0:Y:S01]  /*25d00*/  LDC R28, c[0x0][0x3e8] ;  /* 0x0000fa00ff1c7b82 */ /* 0x000e220000000800 */
[----:B------:R-:W-:Y:S02]  /*25d10*/  LEA.HI.X.SX32 R5, R25, R0, 0x1, P5 ;  /* 0x0000000019057211 */ /* 0x000fe400028f0eff */
[----:B------:R-:W-:Y:S01]  /*25d20*/  LEA R24, P5, R27, R2, 0x1 ;  /* 0x000000021b187211 */ /* 0x000fe200078a08ff */
[----:B--2---:R-:W-:-:S04]  /*25d30*/  IMAD R29, R30, 0x2, R23 ;  /* 0x000000021e1d7824 */ /* 0x004fc800078e0217 */
[----:B------:R-:W1:Y:S01]  /*25d40*/  LDC R30, c[0x0][0x3e8] ;  /* 0x0000fa00ff1e7b82 */ /* 0x000e620000000800 */
[----:B------:R-:W-:Y:S01]  /*25d50*/  LEA.HI.X.SX32 R25, R27, R0, 0x1, P5 ;  /* 0x000000001b197211 */ /* 0x000fe200028f0eff */
[----:B------:R2:W-:Y:S01]  /*25d60*/  STG.E.U16 desc[UR12][R14.64], R6 ;  /* 0x000000060e007986 */ /* 0x0005e2000c10150c */
[----:B------:R-:W-:-:S03]  /*25d70*/  LEA R26, P5, R23, R2, 0x1 ;  /* 0x00000002171a7211 */ /* 0x000fc600078a08ff */
[----:B------:R-:W3:Y:S01]  /*25d80*/  LDS.128 R12, [R124+0x6000] ;  /* 0x006000007c0c7984 */ /* 0x000ee20000000c00 */
[----:B------:R-:W-:Y:S02]  /*25d90*/  PRMT R21, R6, 0x7632, R21 ;  /* 0x0000763206157816 */ /* 0x000fe40000000015 */
[----:B------:R-:W-:Y:S01]  /*25da0*/  LEA.HI.X.SX32 R27, R23, R0, 0x1, P5 ;  /* 0x00000000171b7211 */ /* 0x000fe200028f0eff */
[----:B------:R4:W-:Y:S01]  /*25db0*/  STG.E.U16 desc[UR12][R4.64], R7 ;  /* 0x0000000704007986 */ /* 0x0009e2000c10150c */
[----:B------:R-:W-:Y:S02]  /*25dc0*/  PRMT R22, R7, 0x7632, R22 ;  /* 0x0000763207167816 */ /* 0x000fe40000000016 */
[C---:B--2---:R-:W-:Y:S01]  /*25dd0*/  LEA R6, P5, R29.reuse, R2, 0x1 ;  /* 0x000000021d067211 */ /* 0x044fe200078a08ff */
[----:B------:R2:W-:Y:S01]  /*25de0*/  STG.E.U16 desc[UR12][R24.64], R8 ;  /* 0x0000000818007986 */ /* 0x0005e2000c10150c */
[----:B------:R-:W-:Y:S02]  /*25df0*/  PRMT R23, R8, 0x7632, R23 ;  /* 0x0000763208177816 */ /* 0x000fe40000000017 */
[----:B----4-:R-:W-:-:S02]  /*25e00*/  LEA.HI.X.SX32 R7, R29, R0, 0x1, P5 ;  /* 0x000000001d077211 */ /* 0x010fc400028f0eff */
[----:B------:R-:W-:Y:S02]  /*25e10*/  LEA R29, R32, R29, 0x1 ;  /* 0x0000001d201d7211 */ /* 0x000fe400078e08ff */
[----:B------:R-:W4:Y:S02]  /*25e20*/  LDC R32, c[0x0][0x3e8] ;  /* 0x0000fa00ff207b82 */ /* 0x000f240000000800 */
[----:B--2---:R-:W-:Y:S02]  /*25e30*/  LEA R8, P5, R29, R2, 0x1 ;  /* 0x000000021d087211 */ /* 0x004fe400078a08ff */
[----:B0-----:R-:W-:Y:S01]  /*25e40*/  LEA R31, R28, R29, 0x1 ;  /* 0x0000001d1c1f7211 */ /* 0x001fe200078e08ff */
[----:B------:R0:W-:Y:S01]  /*25e50*/  STG.E.U16 desc[UR12][R26.64], R9 ;  /* 0x000000091a007986 */ /* 0x0001e2000c10150c */
[----:B------:R-:W-:Y:S02]  /*25e60*/  PRMT R24, R9, 0x7632, R24 ;  /* 0x0000763209187816 */ /* 0x000fe40000000018 */
[----:B0-----:R-:W-:Y:S01]  /*25e70*/  LEA.HI.X.SX32 R9, R29, R0, 0x1, P5 ;  /* 0x000000001d097211 */ /* 0x001fe200028f0eff */
[----:B-1----:R-:W-:Y:S01]  /*25e80*/  IMAD R27, R30, 0x2, R31 ;  /* 0x000000021e1b7824 */ /* 0x002fe200078e021f */
[----:B------:R-:W-:-:S04]  /*25e90*/  LEA R28, P5, R31, R2, 0x1 ;  /* 0x000000021f1c7211 */ /* 0x000fc800078a08ff */
[----:B------:R-:W-:Y:S02]  /*25ea0*/  LEA.HI.X.SX32 R29, R31, R0, 0x1, P5 ;  /* 0x000000001f1d7211 */ /* 0x000fe400028f0eff */
[C---:B------:R-:W-:Y:S02]  /*25eb0*/  LEA R30, P5, R27.reuse, R2, 0x1 ;  /* 0x000000021b1e7211 */ /* 0x040fe400078a08ff */
[----:B------:R-:W-:Y:S01]  /*25ec0*/  LEA R33, R34, R27, 0x1 ;  /* 0x0000001b22217211 */ /* 0x000fe200078e08ff */
[----:B------:R0:W-:Y:S01]  /*25ed0*/  STG.E.U16 desc[UR12][R6.64], R10 ;  /* 0x0000000a06007986 */ /* 0x0001e2000c10150c */
[----:B------:R-:W-:Y:S02]  /*25ee0*/  PRMT R26, R10, 0x7632, R26 ;  /* 0x000076320a1a7816 */ /* 0x000fe4000000001a */
[----:B------:R-:W-:Y:S01]  /*25ef0*/  LEA.HI.X.SX32 R31, R27, R0, 0x1, P5 ;  /* 0x000000001b1f7211 */ /* 0x000fe200028f0eff */
[----:B------:R-:W1:Y:S01]  /*25f00*/  LDS.128 R4, [R124+0x8000] ;  /* 0x008000007c047984 */ /* 0x000e620000000c00 */
[----:B------:R-:W-:-:S03]  /*25f10*/  PRMT R25, R11, 0x7632, R25 ;  /* 0x000076320b197816 */ /* 0x000fc60000000019 */
[----:B------:R2:W-:Y:S01]  /*25f20*/  STG.E.U16 desc[UR12][R8.64], R11 ;  /* 0x0000000b08007986 */ /* 0x0005e2000c10150c */
[----:B0-----:R-:W-:-:S04]  /*25f30*/  LEA R10, P5, R33, R2, 0x1 ;  /* 0x00000002210a7211 */ /* 0x001fc800078a08ff */
[----:B--2---:R-:W-:Y:S02]  /*25f40*/  LEA.HI.X.SX32 R11, R33, R0, 0x1, P5 ;  /* 0x00000000210b7211 */ /* 0x004fe400028f0eff */
[----:B----4-:R-:W-:Y:S01]  /*25f50*/  LEA R33, R32, R33, 0x1 ;  /* 0x0000002120217211 */ /* 0x010fe200078e08ff */
[----:B---3--:R0:W-:Y:S04]  /*25f60*/  STG.E.U16 desc[UR12][R28.64], R12 ;  /* 0x0000000c1c007986 */ /* 0x0081e8000c10150c */
[----:B------:R-:W-:Y:S02]  /*25f70*/  IMAD R27, R36, 0x2, R33 ;  /* 0x00000002241b7824 */ /* 0x000fe400078e0221 */
[----:B------:R-:W2:Y:S01]  /*25f80*/  LDC R36, c[0x0][0x3e8] ;  /* 0x0000fa00ff247b82 */ /* 0x000ea20000000800 */
[----:B------:R3:W-:Y:S01]  /*25f90*/  STG.E.U16 desc[UR12][R30.64], R13 ;  /* 0x0000000d1e007986 */ /* 0x0007e2000c10150c */
[----:B0-----:R-:W-:-:S02]  /*25fa0*/  PRMT R29, R13, 0x7632, R29 ;  /* 0x000076320d1d7816 */ /* 0x001fc4000000001d */
[----:B---3--:R-:W-:Y:S02]  /*25fb0*/  PRMT R30, R12, 0x7632, R30 ;  /* 0x000076320c1e7816 */ /* 0x008fe4000000001e */
[C---:B------:R-:W-:Y:S02]  /*25fc0*/  LEA R12, P5, R33.reuse, R2, 0x1 ;  /* 0x00000002210c7211 */ /* 0x040fe400078a08ff */
[----:B------:R-:W-:Y:S02]  /*25fd0*/  LEA R31, R38, R27, 0x1 ;  /* 0x0000001b261f7211 */ /* 0x000fe400078e08ff */
[----:B------:R-:W-:Y:S01]  /*25fe0*/  LEA.HI.X.SX32 R13, R33, R0, 0x1, P5 ;  /* 0x00000000210d7211 */ /* 0x000fe200028f0eff */
[----:B------:R-:W0:Y:S01]  /*25ff0*/  LDC R38, c[0x0][0x3e8] ;  /* 0x0000fa00ff267b82 */ /* 0x000e220000000800 */
[----:B------:R-:W-:Y:S02]  /*26000*/  LEA R32, P5, R27, R2, 0x1 ;  /* 0x000000021b207211 */ /* 0x000fe400078a08ff */
[----:B------:R-:W-:-:S02]  /*26010*/  LEA R37, R40, R31, 0x1 ;  /* 0x0000001f28257211 */ /* 0x000fc400078e08ff */
[----:B------:R-:W-:-:S03]  /*26020*/  LEA.HI.X.SX32 R33, R27, R0, 0x1, P5 ;  /* 0x000000001b217211 */ /* 0x000fc600028f0eff */
[----:B------:R-:W3:Y:S01]  /*26030*/  LDC R40, c[0x0][0x3e8] ;  /* 0x0000fa00ff287b82 */ /* 0x000ee20000000800 */
[C---:B------:R-:W-:Y:S01]  /*26040*/  LEA R34, P5, R31.reuse, R2, 0x1 ;  /* 0x000000021f227211 */ /* 0x040fe200078a08ff */
[----:B------:R4:W-:Y:S01]  /*26050*/  STG.E.U16 desc[UR12][R10.64], R14 ;  /* 0x0000000e0a007986 */ /* 0x0009e2000c10150c */
[----:B------:R-:W-:Y:S02]  /*26060*/  PRMT R28, R14, 0x7632, R28 ;  /* 0x000076320e1c7816 */ /* 0x000fe4000000001c */
[----:B------:R-:W-:Y:S01]  /*26070*/  LEA.HI.X.SX32 R35, R31, R0, 0x1, P5 ;  /* 0x000000001f237211 */ /* 0x000fe200028f0eff */
[----:B------:R1:W-:Y:S01]  /*26080*/  STG.E.U16 desc[UR12][R12.64], R15 ;  /* 0x0000000f0c007986 */ /* 0x0003e2000c10150c */
[----:B------:R-:W-:-:S03]  /*26090*/  PRMT R27, R15, 0x7632, R27 ;  /* 0x000076320f1b7816 */ /* 0x000fc6000000001b */
[----:B------:R-:W0:Y:S01]  /*260a0*/  LDS.128 R8, [R124+0xa000] ;  /* 0x00a000007c087984 */ /* 0x000e220000000c00 */
[----:B----4-:R-:W-:-:S04]  /*260b0*/  LEA R14, P5, R37, R2, 0x1 ;  /* 0x00000002250e7211 */ /* 0x010fc800078a08ff */
[----:B-1----:R-:W-:Y:S01]  /*260c0*/  LEA.HI.X.SX32 R15, R37, R0, 0x1, P5 ;  /* 0x00000000250f7211 */ /* 0x002fe200028f0eff */
[----:B--2---:R-:W-:Y:S01]  /*260d0*/  IMAD R37, R36, 0x2, R37 ;  /* 0x0000000224257824 */ /* 0x004fe200078e0225 */
[----:B------:R1:W-:Y:S04]  /*260e0*/  STG.E.U16 desc[UR12][R32.64], R4 ;  /* 0x0000000420007986 */ /* 0x0003e8000c10150c */
[----:B------:R2:W-:Y:S01]  /*260f0*/  STG.E.U16 desc[UR12][R34.64], R5 ;  /* 0x0000000522007986 */ /* 0x0005e2000c10150c */
[----:B------:R-:W-:Y:S02]  /*26100*/  LEA R39, R42, R37, 0x1 ;  /* 0x000000252a277211 */ /* 0x000fe400078e08ff */
[----:B------:R-:W4:Y:S01]  /*26110*/  LDC R42, c[0x0][0x3e8] ;  /* 0x0000fa00ff2a7b82 */ /* 0x000f220000000800 */
[----:B------:R-:W-:-:S02]  /*26120*/  PRMT R31, R5, 0x7632, R31 ;  /* 0x00007632051f7816 */ /* 0x000fc4000000001f */
[----:B------:R-:W-:Y:S02]  /*26130*/  PRMT R69, R6, 0x7632, R69 ;  /* 0x0000763206457816 */ /* 0x000fe40000000045 */
[----:B------:R-:W-:-:S03]  /*26140*/  PRMT R74, R7, 0x7632, R74 ;  /* 0x00007632074a7816 */ /* 0x000fc6000000004a */
[----:B-1----:R-:W1:Y:S01]  /*26150*/  LDC R33, c[0x0][0x3e8] ;  /* 0x0000fa00ff217b82 */ /* 0x002e620000000800 */
[C---:B--2---:R-:W-:Y:S02]  /*26160*/  LEA R34, P5, R37.reuse, R2, 0x1 ;  /* 0x0000000225227211 */ /* 0x044fe400078a08ff */
[----:B---3--:R-:W-:Y:S02]  /*26170*/  LEA R5, R40, R39, 0x1 ;  /* 0x0000002728057211 */ /* 0x008fe400078e08ff */
[----:B------:R-:W-:Y:S02]  /*26180*/  LEA.HI.X.SX32 R35, R37, R0, 0x1, P5 ;  /* 0x0000000025237211 */ /* 0x000fe400028f0eff */
[C---:B------:R-:W-:Y:S01]  /*26190*/  LEA R36, P5, R39.reuse, R2, 0x1 ;  /* 0x0000000227247211 */ /* 0x040fe200078a08ff */
[----:B------:R-:W2:Y:S01]  /*261a0*/  LDC R40, c[0x0][0x3e8] ;  /* 0x0000fa00ff287b82 */ /* 0x000ea20000000800 */
[----:B------:R-:W-:Y:S02]  /*261b0*/  PRMT R32, R4, 0x7632, R32 ;  /* 0x0000763204207816 */ /* 0x000fe40000000020 */
[----:B------:R-:W-:Y:S01]  /*261c0*/  LEA.HI.X.SX32 R37, R39, R0, 0x1, P5 ;  /* 0x0000000027257211 */ /* 0x000fe200028f0eff */
[----:B0-----:R-:W-:Y:S01]  /*261d0*/  IMAD R39, R38, 0x2, R5 ;  /* 0x0000000226277824 */ /* 0x001fe200078e0205 */
[C---:B------:R-:W-:Y:S01]  /*261e0*/  LEA R4, P5, R5.reuse, R2, 0x1 ;  /* 0x0000000205047211 */ /* 0x040fe200078a08ff */
[----:B------:R0:W-:Y:S01]  /*261f0*/  STG.E.U16 desc[UR12][R14.64], R6 ;  /* 0x000000060e007986 */ /* 0x0001e2000c10150c */
[----:B------:R-:W-:Y:S01]  /*26200*/  PRMT R55, R8, 0x7632, R55 ;  /* 0x0000763208377816 */ /* 0x000fe20000000037 */
[----:B------:R-:W3:Y:S01]  /*26210*/  LDC R38, c[0x0][0x3e8] ;  /* 0x0000fa00ff267b82 */ /* 0x000ee20000000800 */
[----:B------:R-:W-:Y:S01]  /*26220*/  LEA.HI.X.SX32 R5, R5, R0, 0x1, P5 ;  /* 0x0000000005057211 */ /* 0x000fe200028f0eff */
[----:B------:R-:W1:Y:S04]  /*26230*/  LDS.128 R12, [R124+0xc000] ;  /* 0x00c000007c0c7984 */ /* 0x000e680000000c00 */
[----:B------:R4:W-:Y:S01]  /*26240*/  STG.E.U16 desc[UR12][R34.64], R7 ;  /* 0x0000000722007986 */ /* 0x0009e2000c10150c */
[----:B0-----:R-:W-:-:S04]  /*26250*/  LEA R6, P5, R39, R2, 0x1 ;  /* 0x0000000227067211 */ /* 0x001fc800078a08ff */
[----:B----4-:R-:W-:Y:S02]  /*26260*/  LEA.HI.X.SX32 R7, R39, R0, 0x1, P5 ;  /* 0x0000000027077211 */ /* 0x010fe400028f0eff */
[----:B------:R-:W-:Y:S02]  /*26270*/  LEA R39, R44, R39, 0x1 ;  /* 0x000000272c277211 */ /* 0x000fe400078e08ff */
[----:B------:R-:W0:Y:S02]  /*26280*/  LDC R44, c[0x0][0x3e8] ;  /* 0x0000fa00ff2c7b82 */ /* 0x000e240000000800 */
[----:B------:R-:W-:-:S06]  /*26290*/  LEA R41, R42, R39, 0x1 ;  /* 0x000000272a297211 */ /* 0x000fcc00078e08ff */
[----:B------:R-:W4:Y:S01]  /*262a0*/  LDC R42, c[0x0][0x3e8] ;  /* 0x0000fa00ff2a7b82 */ /* 0x000f220000000800 */
[----:B------:R1:W-:Y:S01]  /*262b0*/  STG.E.U16 desc[UR12][R36.64], R8 ;  /* 0x0000000824007986 */ /* 0x0003e2000c10150c */
[----:B------:R-:W-:-:S03]  /*262c0*/  PRMT R71, R9, 0x7632, R71 ;  /* 0x0000763209477816 */ /* 0x000fc60000000047 */
[----:B------:R3:W-:Y:S01]  /*262d0*/  STG.E.U16 desc[UR12][R4.64], R9 ;  /* 0x0000000904007986 */ /* 0x0007e2000c10150c */
[C---:B-1----:R-:W-:Y:S01]  /*262e0*/  LEA R8, P5, R39.reuse, R2, 0x1 ;  /* 0x0000000227087211 */ /* 0x042fe200078a08ff */
[----:B--2---:R-:W-:Y:S02]  /*262f0*/  IMAD R37, R40, 0x2, R41 ;  /* 0x0000000228257824 */ /* 0x004fe400078e0229 */
[----:B------:R1:W-:Y:S01]  /*26300*/  STG.E.U16 desc[UR12][R6.64], R10 ;  /* 0x0000000a06007986 */ /* 0x0003e2000c10150c */
[----:B------:R-:W-:Y:S01]  /*26310*/  PRMT R72, R10, 0x7632, R72 ;  /* 0x000076320a487816 */ /* 0x000fe20000000048 */
[----:B------:R-:W2:Y:S01]  /*26320*/  LDC R40, c[0x0][0x3e8] ;  /* 0x0000fa00ff287b82 */ /* 0x000ea20000000800 */
[----:B---3--:R-:W-:Y:S01]  /*26330*/  LEA.HI.X.SX32 R9, R39, R0, 0x1, P5 ;  /* 0x0000000027097211 */ /* 0x008fe200028f0eff */
[----:B------:R-:W3:Y:S01]  /*26340*/  LDS.128 R4, [R124+0xe000] ;  /* 0x00e000007c047984 */ /* 0x000ee20000000c00 */
[----:B------:R-:W-:Y:S02]  /*26350*/  LEA R39, R33, R37, 0x1 ;  /* 0x0000002521277211 */ /* 0x000fe400078e08ff */
[----:B------:R-:W-:-:S03]  /*26360*/  LEA R34, P5, R41, R2, 0x1 ;  /* 0x0000000229227211 */ /* 0x000fc600078a08ff */
[----:B------:R-:W2:Y:S01]  /*26370*/  LDC R33, c[0x0][0x3e8] ;  /* 0x0000fa00ff217b82 */ /* 0x000ea20000000800 */
[----:B------:R-:W-:Y:S02]  /*26380*/  LEA.HI.X.SX32 R35, R41, R0, 0x1, P5 ;  /* 0x0000000029237211 */ /* 0x000fe400028f0eff */
[C---:B------:R-:W-:Y:S02]  /*26390*/  LEA R36, P5, R37.reuse, R2, 0x1 ;  /* 0x0000000225247211 */ /* 0x040fe400078a08ff */
[----:B----4-:R-:W-:Y:S02]  /*263a0*/  LEA R41, R42, R39, 0x1 ;  /* 0x000000272a297211 */ /* 0x010fe400078e08ff */
[----:B------:R-:W-:Y:S01]  /*263b0*/  LEA.HI.X.SX32 R37, R37, R0, 0x1, P5 ;  /* 0x0000000025257211 */ /* 0x000fe200028f0eff */
[----:B------:R4:W-:Y:S01]  /*263c0*/  STG.E.U16 desc[UR12][R8.64], R11 ;  /* 0x0000000b08007986 */ /* 0x0009e2000c10150c */
[----:B-1----:R-:W-:Y:S01]  /*263d0*/  LEA R10, P5, R39, R2, 0x1 ;  /* 0x00000002270a7211 */ /* 0x002fe200078a08ff */
[----:B0-----:R-:W-:Y:S01]  /*263e0*/  IMAD R43, R44, 0x2, R41 ;  /* 0x000000022c2b7824 */ /* 0x001fe200078e0229 */
[----:B------:R-:W-:Y:S01]  /*263f0*/  PRMT R73, R11, 0x7632, R73 ;  /* 0x000076320b497816 */ /* 0x000fe20000000049 */
[----:B------:R0:W-:Y:S01]  /*26400*/  STG.E.U16 desc[UR12][R34.64], R12 ;  /* 0x0000000c22007986 */ /* 0x0001e2000c10150c */
[----:B------:R-:W-:Y:S01]  /*26410*/  PRMT R65, R12, 0x7632, R65 ;  /* 0x000076320c417816 */ /* 0x000fe20000000041 */
[----:B------:R-:W1:Y:S02]  /*26420*/  LDC R42, c[0x0][0x3e8] ;  /* 0x0000fa00ff2a7b82 */ /* 0x000e640000000800 */
[----:B------:R3:W-:Y:S01]  /*26430*/  STG.E.U16 desc[UR12][R36.64], R13 ;  /* 0x0000000d24007986 */ /* 0x0007e2000c10150c */
[----:B----4-:R-:W-:-:S05]  /*26440*/  LEA.HI.X.SX32 R11, R39, R0, 0x1, P5 ;  /* 0x00000000270b7211 */ /* 0x010fca00028f0eff */
[----:B------:R-:W4:Y:S01]  /*26450*/  LDC R39, c[0x0][0x3e8] ;  /* 0x0000fa00ff277b82 */ /* 0x000f220000000800 */
[----:B0-----:R-:W-:Y:S02]  /*26460*/  LEA R12, P5, R41, R2, 0x1 ;  /* 0x00000002290c7211 */ /* 0x001fe400078a08ff */
[----:B---3--:R-:W-:-:S05]  /*26470*/  LEA R37, R38, R43, 0x1 ;  /* 0x0000002b26257211 */ /* 0x008fca00078e08ff */
[----:B------:R-:W0:Y:S01]  /*26480*/  LDC R38, c[0x0][0x3e8] ;  /* 0x0000fa00ff267b82 */ /* 0x000e220000000800 */
[----:B------:R-:W-:Y:S02]  /*26490*/  PRMT R67, R13, 0x7632, R67 ;  /* 0x000076320d437816 */ /* 0x000fe40000000043 */
[----:B------:R-:W-:Y:S02]  /*264a0*/  LEA.HI.X.SX32 R13, R41, R0, 0x1, P5 ;  /* 0x00000000290d7211 */ /* 0x000fe400028f0eff */
[----:B--2---:R-:W-:Y:S01]  /*264b0*/  LEA R41, R33, R37, 0x1 ;  /* 0x0000002521297211 */ /* 0x004fe200078e08ff */
[----:B------:R2:W-:Y:S01]  /*264c0*/  STG.E.U16 desc[UR12][R10.64], R14 ;  /* 0x0000000e0a007986 */ /* 0x0005e2000c10150c */
[C---:B------:R-:W-:Y:S01]  /*264d0*/  LEA R34, P5, R43.reuse, R2, 0x1 ;  /* 0x000000022b227211 */ /* 0x040fe200078a08ff */
[----:B------:R-:W3:Y:S02]  /*264e0*/  LDC R33, c[0x0][0x3e8] ;  /* 0x0000fa00ff217b82 */ /* 0x000ee40000000800 */
[----:B------:R-:W0:Y:S01]  /*264f0*/  LDS.128 R8, [R124+0x10000] ;  /* 0x010000007c087984 */ /* 0x000e220000000c00 */
[----:B------:R-:W-:-:S02]  /*26500*/  LEA.HI.X.SX32 R35, R43, R0, 0x1, P5 ;  /* 0x000000002b237211 */ /* 0x000fc400028f0eff */
[C---:B------:R-:W-:Y:S01]  /*26510*/  LEA R36, P5, R37.reuse, R2, 0x1 ;  /* 0x0000000225247211 */ /* 0x040fe200078a08ff */
[----:B------:R-:W-:Y:S01]  /*26520*/  IMAD R43, R40, 0x2, R41 ;  /* 0x00000002282b7824 */ /* 0x000fe200078e0229 */
[----:B------:R-:W-:Y:S01]  /*26530*/  PRMT R68, R14, 0x7632, R68 ;  /* 0x000076320e447816 */ /* 0x000fe20000000044 */
[----:B------:R1:W-:Y:S01]  /*26540*/  STG.E.U16 desc[UR12][R12.64], R15 ;  /* 0x0000000f0c007986 */ /* 0x0003e2000c10150c */
[----:B------:R-:W-:Y:S01]  /*26550*/  LEA.HI.X.SX32 R37, R37, R0, 0x1, P5 ;  /* 0x0000000025257211 */ /* 0x000fe200028f0eff */
[----:B------:R-:W3:Y:S01]  /*26560*/  LDC R40, c[0x0][0x3e8] ;  /* 0x0000fa00ff287b82 */ /* 0x000ee20000000800 */
[----:B--2---:R-:W-:Y:S02]  /*26570*/  LEA R14, P5, R41, R2, 0x1 ;  /* 0x00000002290e7211 */ /* 0x004fe400078a08ff */
[----:B------:R-:W-:Y:S02]  /*26580*/  PRMT R70, R15, 0x7632, R70 ;  /* 0x000076320f467816 */ /* 0x000fe40000000046 */
[----:B----4-:R-:W-:Y:S01]  /*26590*/  LEA R45, R39, R43, 0x1 ;  /* 0x0000002b272d7211 */ /* 0x010fe200078e08ff */
[----:B------:R2:W-:Y:S01]  /*265a0*/  STG.E.U16 desc[UR12][R34.64], R4 ;  /* 0x0000000422007986 */ /* 0x0005e2000c10150c */
[----:B------:R-:W-:Y:S01]  /*265b0*/  PRMT R61, R4, 0x7632, R61 ;  /* 0x00007632043d7816 */ /* 0x000fe2000000003d */
[----:B------:R-:W4:Y:S01]  /*265c0*/  LDC R39, c[0x0][0x3e8] ;  /* 0x0000fa00ff277b82 */ /* 0x000f220000000800 */
[----:B-1----:R-:W-:Y:S01]  /*265d0*/  LEA.HI.X.SX32 R15, R41, R0, 0x1, P5 ;  /* 0x00000000290f7211 */ /* 0x002fe200028f0eff */
[----:B------:R0:W-:Y:S06]  /*265e0*/  STG.E.U16 desc[UR12][R36.64], R5 ;  /* 0x0000000524007986 */ /* 0x0001ec000c10150c */
[----:B------:R-:W1:Y:S01]  /*265f0*/  LDC R41, c[0x0][0x3e8] ;  /* 0x0000fa00ff297b82 */ /* 0x000e620000000800 */
[----:B--2---:R-:W-:-:S02]  /*26600*/  LEA R4, P5, R43, R2, 0x1 ;  /* 0x000000022b047211 */ /* 0x004fc400078a08ff */
[----:B------:R-:W-:Y:S02]  /*26610*/  PRMT R63, R5, 0x7632, R63 ;  /* 0x00007632053f7816 */ /* 0x000fe4000000003f */
[----:B0-----:R-:W-:-:S03]  /*26620*/  LEA R37, R38, R45, 0x1 ;  /* 0x0000002d26257211 */ /* 0x001fc600078e08ff */
[----:B------:R-:W0:Y:S01]  /*26630*/  LDC R44, c[0x0][0x3e8] ;  /* 0x0000fa00ff2c7b82 */ /* 0x000e220000000800 */
[----:B------:R-:W-:Y:S01]  /*26640*/  LEA.HI.X.SX32 R5, R43, R0, 0x1, P5 ;  /* 0x000000002b057211 */ /* 0x000fe200028f0eff */
[----:B---3--:R-:W-:Y:S01]  /*26650*/  IMAD R43, R33, 0x2, R37 ;  /* 0x00000002212b7824 */ /* 0x008fe200078e0225 */
[----:B------:R2:W-:Y:S05]  /*26660*/  STG.E.U16 desc[UR12][R14.64], R6 ;  /* 0x000000060e007986 */ /* 0x0005ea000c10150c */
[----:B------:R-:W3:Y:S01]  /*26670*/  LDC R33, c[0x0][0x3e8] ;  /* 0x0000fa00ff217b82 */ /* 0x000ee20000000800 */
[----:B------:R-:W0:Y:S01]  /*26680*/  LDS.128 R12, [R124+0x12000] ;  /* 0x012000007c0c7984 */ /* 0x000e220000000c00 */
[----:B------:R-:W-:-:S04]  /*26690*/  LEA R34, P5, R45, R2, 0x1 ;  /* 0x000000022d227211 */ /* 0x000fc800078a08ff */
[----:B------:R-:W-:Y:S02]  /*266a0*/  LEA.HI.X.SX32 R35, R45, R0, 0x1, P5 ;  /* 0x000000002d237211 */ /* 0x000fe400028f0eff */
[C---:B------:R-:W-:Y:S01]  /*266b0*/  LEA R36, P5, R37.reuse, R2, 0x1 ;  /* 0x0000000225247211 */ /* 0x040fe200078a08ff */
[----:B------:R-:W0:Y:S01]  /*266c0*/  LDC R38, c[0x0][0x3e8] ;  /* 0x0000fa00ff267b82 */ /* 0x000e220000000800 */
[----:B------:R-:W-:Y:S02]  /*266d0*/  PRMT R64, R6, 0x7632, R64 ;  /* 0x0000763206407816 */ /* 0x000fe40000000040 */
[----:B------:R-:W-:Y:S02]  /*266e0*/  LEA.HI.X.SX32 R37, R37, R0, 0x1, P5 ;  /* 0x0000000025257211 */ /* 0x000fe400028f0eff */
[----:B--2---:R-:W-:Y:S02]  /*266f0*/  LEA R6, P5, R43, R2, 0x1 ;  /* 0x000000022b067211 */ /* 0x004fe400078a08ff */
[----:B-1----:R-:W-:Y:S01]  /*26700*/  LEA R41, R41, R43, 0x1 ;  /* 0x0000002b29297211 */ /* 0x002fe200078e08ff */
[----:B------:R1:W-:Y:S01]  /*26710*/  STG.E.U16 desc[UR12][R4.64], R7 ;  /* 0x0000000704007986 */ /* 0x0003e2000c10150c */
[----:B------:R-:W-:Y:S01]  /*26720*/  PRMT R66, R7, 0x7632, R66 ;  /* 0x0000763207427816 */ /* 0x000fe20000000042 */
[----:B------:R-:W2:Y:S01]  /*26730*/  LDC R45, c[0x0][0x3e8] ;  /* 0x0000fa00ff2d7b82 */ /* 0x000ea20000000800 */
[----:B------:R-:W-:Y:S01]  /*26740*/  PRMT R58, R8, 0x7632, R58 ;  /* 0x00007632083a7816 */ /* 0x000fe2000000003a */
[----:B------:R3:W-:Y:S01]  /*26750*/  STG.E.U16 desc[UR12][R34.64], R8 ;  /* 0x0000000822007986 */ /* 0x0007e2000c10150c */
[----:B------:R-:W-:-:S02]  /*26760*/  PRMT R59, R9, 0x7632, R59 ;  /* 0x00007632093b7816 */ /* 0x000fc4000000003b */
[----:B------:R-:W-:Y:S01]  /*26770*/  PRMT R60, R10, 0x7632, R60 ;  /* 0x000076320a3c7816 */ /* 0x000fe2000000003c */
[----:B------:R4:W-:Y:S01]  /*26780*/  STG.E.U16 desc[UR12][R36.64], R9 ;  /* 0x0000000924007986 */ /* 0x0009e2000c10150c */
[----:B-1----:R-:W-:Y:S02]  /*26790*/  LEA.HI.X.SX32 R7, R43, R0, 0x1, P5 ;  /* 0x000000002b077211 */ /* 0x002fe400028f0eff */
[----:B------:R-:W-:Y:S01]  /*267a0*/  PRMT R62, R11, 0x7632, R62 ;  /* 0x000076320b3e7816 */ /* 0x000fe2000000003e */
[----:B------:R-:W1:Y:S01]  /*267b0*/  LDC R43, c[0x0][0x3e8] ;  /* 0x0000fa00ff2b7b82 */ /* 0x000e620000000800 */
[----:B---3--:R-:W-:Y:S02]  /*267c0*/  LEA R8, P5, R41, R2, 0x1 ;  /* 0x0000000229087211 */ /* 0x008fe400078a08ff */
[----:B----4-:R-:W-:Y:S01]  /*267d0*/  LEA R35, R39, R41, 0x1 ;  /* 0x0000002927237211 */ /* 0x010fe200078e08ff */
[----:B------:R3:W-:Y:S01]  /*267e0*/  STG.E.U16 desc[UR12][R6.64], R10 ;  /* 0x0000000a06007986 */ /* 0x0007e2000c10150c */
[----:B------:R-:W-:-:S03]  /*267f0*/  LEA.HI.X.SX32 R9, R41, R0, 0x1, P5 ;  /* 0x0000000029097211 */ /* 0x000fc600028f0eff */
[----:B------:R-:W4:Y:S01]  /*26800*/  LDC R39, c[0x0][0x3e8] ;  /* 0x0000fa00ff277b82 */ /* 0x000f220000000800 */
[----:B------:R-:W-:Y:S01]  /*26810*/  LEA R34, P5, R35, R2, 0x1 ;  /* 0x0000000223227211 */ /* 0x000fe200078a08ff */
[----:B------:R-:W1:Y:S01]  /*26820*/  LDS.128 R4, [R124+0x14000] ;  /* 0x014000007c047984 */ /* 0x000e620000000c00 */
[----:B---3--:R-:W-:-:S05]  /*26830*/  IMAD R10, R33, 0x2, R35 ;  /* 0x00000002210a7824 */ /* 0x008fca00078e0223 */
[----:B------:R-:W3:Y:S01]  /*26840*/  LDC R41, c[0x0][0x3e8] ;  /* 0x0000fa00ff297b82 */ /* 0x000ee20000000800 */
[----:B------:R-:W-:Y:S02]  /*26850*/  LEA.HI.X.SX32 R35, R35, R0, 0x1, P5 ;  /* 0x0000000023237211 */ /* 0x000fe400028f0eff */
[----:B------:R-:W-:Y:S02]  /*26860*/  LEA R36, P5, R10, R2, 0x1 ;  /* 0x000000020a247211 */ /* 0x000fe400078a08ff */
[----:B------:R-:W-:Y:S02]  /*26870*/  LEA R33, R40, R10, 0x1 ;  /* 0x0000000a28217211 */ /* 0x000fe400078e08ff */
[----:B------:R-:W-:Y:S01]  /*26880*/  LEA.HI.X.SX32 R37, R10, R0, 0x1, P5 ;  /* 0x000000000a257211 */ /* 0x000fe200028f0eff */
[----:B------:R2:W-:Y:S01]  /*26890*/  STG.E.U16 desc[UR12][R8.64], R11 ;  /* 0x0000000b08007986 */ /* 0x0005e2000c10150c */
[C---:B------:R-:W-:Y:S01]  /*268a0*/  LEA R10, P5, R33.reuse, R2, 0x1 ;  /* 0x00000002210a7211 */ /* 0x040fe200078a08ff */
[----:B------:R-:W1:Y:S01]  /*268b0*/  LDC R40, c[0x0][0x3e8] ;  /* 0x0000fa00ff287b82 */ /* 0x000e620000000800 */
[----:B0-----:R-:W-:Y:S01]  /*268c0*/  PRMT R56, R12, 0x7632, R56 ;  /* 0x000076320c387816 */ /* 0x001fe20000000038 */
[----:B------:R0:W-:Y:S01]  /*268d0*/  STG.E.U16 desc[UR12][R34.64], R12 ;  /* 0x0000000c22007986 */ /* 0x0001e2000c10150c */
[----:B--2---:R-:W-:-:S02]  /*268e0*/  LEA.HI.X.SX32 R11, R33, R0, 0x1, P5 ;  /* 0x00000000210b7211 */ /* 0x004fc400028f0eff */
[----:B------:R-:W-:Y:S01]  /*268f0*/  LEA R33, R38, R33, 0x1 ;  /* 0x0000002126217211 */ /* 0x000fe200078e08ff */
[----:B------:R2:W-:Y:S03]  /*26900*/  STG.E.U16 desc[UR12][R36.64], R13 ;  /* 0x0000000d24007986 */ /* 0x0005e6000c10150c */
[----:B0-----:R-:W-:Y:S01]  /*26910*/  LEA R12, P5, R33, R2, 0x1 ;  /* 0x00000002210c7211 */ /* 0x001fe200078a08ff */
[----:B----4-:R-:W-:Y:S01]  /*26920*/  IMAD R39, R39, 0x2, R33 ;  /* 0x0000000227277824 */ /* 0x010fe200078e0221 */
[----:B------:R-:W-:Y:S01]  /*26930*/  PRMT R57, R13, 0x7632, R57 ;  /* 0x000076320d397816 */ /* 0x000fe20000000039 */
[----:B------:R3:W-:Y:S01]  /*26940*/  STG.E.U16 desc[UR12][R10.64], R14 ;  /* 0x0000000e0a007986 */ /* 0x0007e2000c10150c */
[----:B------:R-:W-:-:S03]  /*26950*/  PRMT R38, R14, 0x7632, R38 ;  /* 0x000076320e267816 */ /* 0x000fc60000000026 */
[----:B------:R-:W0:Y:S01]  /*26960*/  LDS.128 R8, [R124+0x16000] ;  /* 0x016000007c087984 */ /* 0x000e220000000c00 */
[----:B--2---:R-:W-:Y:S02]  /*26970*/  LEA.HI.X.SX32 R13, R33, R0, 0x1, P5 ;  /* 0x00000000210d7211 */ /* 0x004fe400028f0eff */
[----:B------:R-:W-:Y:S02]  /*26980*/  LEA R34, P5, R39, R2, 0x1 ;  /* 0x0000000227227211 */ /* 0x000fe400078a08ff */
[----:B---3--:R-:W-:Y:S02]  /*26990*/  LEA R14, R41, R39, 0x1 ;  /* 0x00000027290e7211 */ /* 0x008fe400078e08ff */
[----:B------:R-:W-:Y:S02]  /*269a0*/  LEA.HI.X.SX32 R35, R39, R0, 0x1, P5 ;  /* 0x0000000027237211 */ /* 0x000fe400028f0eff */
[----:B------:R-:W-:Y:S02]  /*269b0*/  LEA R36, P5, R14, R2, 0x1 ;  /* 0x000000020e247211 */ /* 0x000fe400078a08ff */
[----:B------:R-:W-:-:S02]  /*269c0*/  LEA R39, R42, R14, 0x1 ;  /* 0x0000000e2a277211 */ /* 0x000fc400078e08ff */
[----:B------:R-:W-:Y:S02]  /*269d0*/  LEA.HI.X.SX32 R37, R14, R0, 0x1, P5 ;  /* 0x000000000e257211 */ /* 0x000fe400028f0eff */
[----:B------:R-:W-:Y:S01]  /*269e0*/  LEA R14, P5, R39, R2, 0x1 ;  /* 0x00000002270e7211 */ /* 0x000fe200078a08ff */
[----:B------:R2:W-:Y:S01]  /*269f0*/  STG.E.U16 desc[UR12][R12.64], R15 ;  /* 0x0000000f0c007986 */ /* 0x0005e2000c10150c */
[----:B------:R-:W-:Y:S02]  /*26a00*/  PRMT R33, R15, 0x7632, R33 ;  /* 0x000076320f217816 */ /* 0x000fe40000000021 */
[----:B-1----:R-:W-:Y:S01]  /*26a10*/  PRMT R42, R4, 0x7632, R42 ;  /* 0x00007632042a7816 */ /* 0x002fe2000000002a */
[----:B------:R1:W-:Y:S01]  /*26a20*/  STG.E.U16 desc[UR12][R34.64], R4 ;  /* 0x0000000422007986 */ /* 0x0003e2000c10150c */
[----:B--2---:R-:W-:Y:S01]  /*26a30*/  LEA.HI.X.SX32 R15, R39, R0, 0x1, P5 ;  /* 0x00000000270f7211 */ /* 0x004fe200028f0eff */
[----:B------:R-:W-:Y:S02]  /*26a40*/  IMAD R39, R40, 0x2, R39 ;  /* 0x0000000228277824 */ /* 0x000fe400078e0227 */
[----:B------:R2:W-:Y:S01]  /*26a50*/  STG.E.U16 desc[UR12][R36.64], R5 ;  /* 0x0000000524007986 */ /* 0x0005e2000c10150c */
[----:B------:R-:W-:-:S02]  /*26a60*/  PRMT R41, R5, 0x7632, R41 ;  /* 0x0000763205297816 */ /* 0x000fc40000000029 */
[----:B-1----:R-:W-:Y:S02]  /*26a70*/  LEA R4, P5, R39, R2, 0x1 ;  /* 0x0000000227047211 */ /* 0x002fe400078a08ff */
[----:B------:R-:W-:Y:S01]  /*26a80*/  LEA R35, R43, R39, 0x1 ;  /* 0x000000272b237211 */ /* 0x000fe200078e08ff */
[----:B------:R1:W-:Y:S01]  /*26a90*/  STG.E.U16 desc[UR12][R14.64], R6 ;  /* 0x000000060e007986 */ /* 0x0003e2000c10150c */
[----:B------:R-:W-:-:S03]  /*26aa0*/  PRMT R40, R6, 0x7632, R40 ;  /* 0x0000763206287816 */ /* 0x000fc60000000028 */
[----:B------:R-:W3:Y:S01]  /*26ab0*/  LDS.128 R12, [R124+0x18000] ;  /* 0x018000007c0c7984 */ /* 0x000ee20000000c00 */
[----:B--2---:R-:W-:Y:S02]  /*26ac0*/  LEA.HI.X.SX32 R5, R39, R0, 0x1, P5 ;  /* 0x0000000027057211 */ /* 0x004fe400028f0eff */
[----:B------:R-:W-:Y:S02]  /*26ad0*/  LEA R34, P5, R35, R2, 0x1 ;  /* 0x0000000223227211 */ /* 0x000fe400078a08ff */
[----:B-1----:R-:W-:Y:S02]  /*26ae0*/  LEA R6, R45, R35, 0x1 ;  /* 0x000000232d067211 */ /* 0x002fe400078e08ff */
[----:B------:R-:W-:Y:S02]  /*26af0*/  LEA.HI.X.SX32 R35, R35, R0, 0x1, P5 ;  /* 0x0000000023237211 */ /* 0x000fe400028f0eff */
[----:B------:R-:W-:Y:S01]  /*26b00*/  LEA R36, P5, R6, R2, 0x1 ;  /* 0x0000000206247211 */ /* 0x000fe200078a08ff */
[----:B------:R-:W-:-:S03]  /*26b10*/  IMAD R43, R46, 0x2, R6 ;  /* 0x000000022e2b7824 */ /* 0x000fc600078e0206 */
[----:B------:R-:W-:Y:S02]  /*26b20*/  LEA.HI.X.SX32 R37, R6, R0, 0x1, P5 ;  /* 0x0000000006257211 */ /* 0x000fe400028f0eff */
[----:B------:R-:W-:Y:S01]  /*26b30*/  LEA R6, P5, R43, R2, 0x1 ;  /* 0x000000022b067211 */ /* 0x000fe200078a08ff */
[----:B------:R1:W-:Y:S01]  /*26b40*/  STG.E.U16 desc[UR12][R4.64], R7 ;  /* 0x0000000704007986 */ /* 0x0003e2000c10150c */
[----:B------:R-:W-:Y:S02]  /*26b50*/  PRMT R39, R7, 0x7632, R39 ;  /* 0x0000763207277816 */ /* 0x000fe40000000027 */
[----:B0-----:R-:W-:Y:S01]  /*26b60*/  PRMT R46, R8, 0x7632, R46 ;  /* 0x00007632082e7816 */ /* 0x001fe2000000002e */
[----:B------:R0:W-:Y:S01]  /*26b70*/  STG.E.U16 desc[UR12][R34.64], R8 ;  /* 0x0000000822007986 */ /* 0x0001e2000c10150c */
[----:B-1----:R-:W-:Y:S02]  /*26b80*/  LEA.HI.X.SX32 R7, R43, R0, 0x1, P5 ;  /* 0x000000002b077211 */ /* 0x002fe400028f0eff */
[----:B------:R-:W-:Y:S01]  /*26b90*/  LEA R43, R44, R43, 0x1 ;  /* 0x0000002b2c2b7211 */ /* 0x000fe200078e08ff */
[----:B------:R1:W-:Y:S03]  /*26ba0*/  STG.E.U16 desc[UR12][R36.64], R9 ;  /* 0x0000000924007986 */ /* 0x0003e6000c10150c */
[----:B0-----:R-:W-:-:S02]  /*26bb0*/  LEA R8, P5, R43, R2, 0x1 ;  /* 0x000000022b087211 */ /* 0x001fc400078a08ff */
[----:B------:R-:W-:Y:S01]  /*26bc0*/  LEA R35, R47, R43, 0x1 ;  /* 0x0000002b2f237211 */ /* 0x000fe200078e08ff */
[----:B------:R0:W-:Y:S01]  /*26bd0*/  STG.E.U16 desc[UR12][R6.64], R10 ;  /* 0x0000000a06007986 */ /* 0x0001e2000c10150c */
[----:B------:R-:W-:Y:S02]  /*26be0*/  PRMT R45, R9, 0x7632, R45 ;  /* 0x00007632092d7816 */ /* 0x000fe4000000002d */
[----:B------:R-:W-:Y:S01]  /*26bf0*/  PRMT R44, R10, 0x7632, R44 ;  /* 0x000076320a2c7816 */ /* 0x000fe2000000002c */
[----:B------:R-:W2:Y:S01]  /*26c00*/  LDS.128 R4, [R124+0x1a000] ;  /* 0x01a000007c047984 */ /* 0x000ea20000000c00 */
[----:B-1----:R-:W-:Y:S02]  /*26c10*/  LEA.HI.X.SX32 R9, R43, R0, 0x1, P5 ;  /* 0x000000002b097211 */ /* 0x002fe400028f0eff */
[----:B------:R-:W-:Y:S01]  /*26c20*/  LEA R34, P5, R35, R2, 0x1 ;  /* 0x0000000223227211 */ /* 0x000fe200078a08ff */
[----:B0-----:R-:W-:-:S03]  /*26c30*/  IMAD R10, R49, 0x2, R35 ;  /* 0x00000002310a7824 */ /* 0x001fc600078e0223 */
[----:B------:R-:W-:Y:S02]  /*26c40*/  LEA.HI.X.SX32 R35, R35, R0, 0x1, P5 ;  /* 0x0000000023237211 */ /* 0x000fe400028f0eff */
[----:B------:R-:W-:Y:S02]  /*26c50*/  LEA R36, P5, R10, R2, 0x1 ;  /* 0x000000020a247211 */ /* 0x000fe400078a08ff */
[----:B------:R-:W-:Y:S02]  /*26c60*/  LEA R47, R50, R10, 0x1 ;  /* 0x0000000a322f7211 */ /* 0x000fe400078e08ff */
[----:B------:R-:W-:Y:S02]  /*26c70*/  LEA.HI.X.SX32 R37, R10, R0, 0x1, P5 ;  /* 0x000000000a257211 */ /* 0x000fe400028f0eff */
[----:B------:R-:W-:Y:S01]  /*26c80*/  LEA R10, P5, R47, R2, 0x1 ;  /* 0x000000022f0a7211 */ /* 0x000fe200078a08ff */
[----:B------:R0:W-:Y:S01]  /*26c90*/  STG.E.U16 desc[UR12][R8.64], R11 ;  /* 0x0000000b08007986 */ /* 0x0001e2000c10150c */
[----:B------:R-:W-:-:S02]  /*26ca0*/  PRMT R43, R11, 0x7632, R43 ;  /* 0x000076320b2b7816 */ /* 0x000fc4000000002b */
[----:B---3--:R-:W-:Y:S01]  /*26cb0*/  PRMT R50, R12, 0x7632, R50 ;  /* 0x000076320c327816 */ /* 0x008fe20000000032 */
[----:B------:R1:W-:Y:S01]  /*26cc0*/  STG.E.U16 desc[UR12][R34.64], R12 ;  /* 0x0000000c22007986 */ /* 0x0003e2000c10150c */
[----:B0-----:R-:W-:Y:S02]  /*26cd0*/  LEA.HI.X.SX32 R11, R47, R0, 0x1, P5 ;  /* 0x000000002f0b7211 */ /* 0x001fe400028f0eff */
[----:B------:R-:W-:Y:S01]  /*26ce0*/  LEA R47, R48, R47, 0x1 ;  /* 0x0000002f302f7211 */ /* 0x000fe200078e08ff */
[----:B------:R0:W-:Y:S03]  /*26cf0*/  STG.E.U16 desc[UR12][R36.64], R13 ;  /* 0x0000000d24007986 */ /* 0x0001e6000c10150c */
[----:B-1----:R-:W-:Y:S01]  /*26d00*/  LEA R12, P5, R47, R2, 0x1 ;  /* 0x000000022f0c7211 */ /* 0x002fe200078a08ff */
[----:B------:R-:W-:Y:S01]  /*26d10*/  IMAD R35, R51, 0x2, R47 ;  /* 0x0000000233237824 */ /* 0x000fe200078e022f */
[----:B------:R-:W-:Y:S01]  /*26d20*/  PRMT R49, R13, 0x7632, R49 ;  /* 0x000076320d317816 */ /* 0x000fe20000000031 */
[----:B------:R1:W-:Y:S01]  /*26d30*/  STG.E.U16 desc[UR12][R10.64], R14 ;  /* 0x0000000e0a007986 */ /* 0x0003e2000c10150c */
[----:B------:R-:W-:-:S03]  /*26d40*/  PRMT R48, R14, 0x7632, R48 ;  /* 0x000076320e307816 */ /* 0x000fc60000000030 */
[----:B------:R-:W3:Y:S01]  /*26d50*/  LDS.128 R8, [R124+0x1c000] ;  /* 0x01c000007c087984 */ /* 0x000ee20000000c00 */
[----:B0-----:R-:W-:Y:S02]  /*26d60*/  LEA.HI.X.SX32 R13, R47, R0, 0x1, P5 ;  /* 0x000000002f0d7211 */ /* 0x001fe400028f0eff */
[----:B------:R-:W-:Y:S02]  /*26d70*/  LEA R34, P5, R35, R2, 0x1 ;  /* 0x0000000223227211 */ /* 0x000fe400078a08ff */
[----:B-1----:R-:W-:Y:S02]  /*26d80*/  LEA R14, R53, R35, 0x1 ;  /* 0x00000023350e7211 */ /* 0x002fe400078e08ff */
[----:B------:R-:W-:Y:S02]  /*26d90*/  LEA.HI.X.SX32 R35, R35, R0, 0x1, P5 ;  /* 0x0000000023237211 */ /* 0x000fe400028f0eff */
[----:B------:R-:W-:Y:S02]  /*26da0*/  LEA R36, P5, R14, R2, 0x1 ;  /* 0x000000020e247211 */ /* 0x000fe400078a08ff */
[----:B------:R-:W-:-:S02]  /*26db0*/  LEA R51, R76, R14, 0x1 ;  /* 0x0000000e4c337211 */ /* 0x000fc400078e08ff */
[----:B------:R-:W-:Y:S01]  /*26dc0*/  LEA.HI.X.SX32 R37, R14, R0, 0x1, P5 ;  /* 0x000000000e257211 */ /* 0x000fe200028f0eff */
[----:B------:R0:W-:Y:S01]  /*26dd0*/  STG.E.U16 desc[UR12][R12.64], R15 ;  /* 0x0000000f0c007986 */ /* 0x0001e2000c10150c */
[----:B------:R-:W-:Y:S01]  /*26de0*/  LEA R14, P5, R51, R2, 0x1 ;  /* 0x00000002330e7211 */ /* 0x000fe200078a08ff */
[----:B------:R-:W1:Y:S01]  /*26df0*/  LDC R76, c[0x0][0x3e8] ;  /* 0x0000fa00ff4c7b82 */ /* 0x000e620000000800 */
[----:B------:R-:W-:Y:S01]  /*26e00*/  PRMT R47, R15, 0x7632, R47 ;  /* 0x000076320f2f7816 */ /* 0x000fe2000000002f */
[----:B--2---:R2:W-:Y:S01]  /*26e10*/  STG.E.U16 desc[UR12][R34.64], R4 ;  /* 0x0000000422007986 */ /* 0x0045e2000c10150c */
[----:B0-----:R-:W-:Y:S01]  /*26e20*/  LEA.HI.X.SX32 R15, R51, R0, 0x1, P5 ;  /* 0x00000000330f7211 */ /* 0x001fe200028f0eff */
[----:B------:R-:W-:Y:S02]  /*26e30*/  IMAD R51, R52, 0x2, R51 ;  /* 0x0000000234337824 */ /* 0x000fe400078e0233 */
[----:B------:R0:W-:Y:S01]  /*26e40*/  STG.E.U16 desc[UR12][R36.64], R5 ;  /* 0x0000000524007986 */ /* 0x0001e2000c10150c */
[----:B------:R-:W-:-:S02]  /*26e50*/  PRMT R53, R4, 0x7632, R53 ;  /* 0x0000763204357816 */ /* 0x000fc40000000035 */
[----:B--2---:R-:W-:Y:S02]  /*26e60*/  LEA R35, R54, R51, 0x1 ;  /* 0x0000003336237211 */ /* 0x004fe400078e08ff */
[----:B------:R-:W-:Y:S02]  /*26e70*/  LEA R4, P5, R51, R2, 0x1 ;  /* 0x0000000233047211 */ /* 0x000fe400078a08ff */
[----:B------:R-:W-:Y:S02]  /*26e80*/  PRMT R52, R5, 0x7632, R52 ;  /* 0x0000763205347816 */ /* 0x000fe40000000034 */
[----:B0-----:R-:W-:Y:S02]  /*26e90*/  LEA R37, R75, R35, 0x1 ;  /* 0x000000234b257211 */ /* 0x001fe400078e08ff */
[----:B------:R-:W-:Y:S02]  /*26ea0*/  LEA.HI.X.SX32 R5, R51, R0, 0x1, P5 ;  /* 0x0000000033057211 */ /* 0x000fe400028f0eff */
[----:B------:R-:W-:Y:S01]  /*26eb0*/  LEA R34, P5, R35, R2, 0x1 ;  /* 0x0000000223227211 */ /* 0x000fe200078a08ff */
[----:B------:R-:W-:-:S02]  /*26ec0*/  IMAD R75, R78, 0x2, R37 ;  /* 0x000000024e4b7824 */ /* 0x000fc400078e0225 */
[----:B------:R-:W0:Y:S01]  /*26ed0*/  LDC R78, c[0x0][0x3e8] ;  /* 0x0000fa00ff4e7b82 */ /* 0x000e220000000800 */
[----:B------:R-:W-:Y:S01]  /*26ee0*/  LEA.HI.X.SX32 R35, R35, R0, 0x1, P5 ;  /* 0x0000000023237211 */ /* 0x000fe200028f0eff */
[----:B------:R2:W-:Y:S01]  /*26ef0*/  STG.E.U16 desc[UR12][R14.64], R6 ;  /* 0x000000060e007986 */ /* 0x0005e2000c10150c */
[----:B------:R-:W-:-:S03]  /*26f00*/  LEA R36, P5, R37, R2, 0x1 ;  /* 0x0000000225247211 */ /* 0x000fc600078a08ff */
[----:B------:R4:W0:Y:S01]  /*26f10*/  LDS.128 R12, [R124+0x1e000] ;  /* 0x01e000007c0c7984 */ /* 0x0008220000000c00 */
[----:B------:R-:W-:Y:S02]  /*26f20*/  PRMT R51, R6, 0x7632, R51 ;  /* 0x0000763206337816 */ /* 0x000fe40000000033 */
[----:B------:R-:W-:Y:S01]  /*26f30*/  LEA.HI.X.SX32 R37, R37, R0, 0x1, P5 ;  /* 0x0000000025257211 */ /* 0x000fe200028f0eff */
[----:B------:R1:W-:Y:S01]  /*26f40*/  STG.E.U16 desc[UR12][R4.64], R7 ;  /* 0x0000000704007986 */ /* 0x0003e2000c10150c */
[----:B------:R-:W-:Y:S02]  /*26f50*/  PRMT R54, R7, 0x7632, R54 ;  /* 0x0000763207367816 */ /* 0x000fe40000000036 */
[C---:B--2---:R-:W-:Y:S01]  /*26f60*/  LEA R6, P5, R75.reuse, R2, 0x1 ;  /* 0x000000024b067211 */ /* 0x044fe200078a08ff */
[----:B---3--:R2:W-:Y:S04]  /*26f70*/  STG.E.U16 desc[UR12][R34.64], R8 ;  /* 0x0000000822007986 */ /* 0x0085e8000c10150c */
[----:B----4-:R-:W3:Y:S01]  /*26f80*/  LDL.LU R124, [R1+0x2b8] ;  /* 0x0002b800017c7983 */ /* 0x010ee20000300800 */
[----:B-1----:R-:W-:-:S03]  /*26f90*/  LEA.HI.X.SX32 R7, R75, R0, 0x1, P5 ;  /* 0x000000004b077211 */ /* 0x002fc600028f0eff */
[----:B------:R-:W-:Y:S01]  /*26fa0*/  STG.E.U16 desc[UR12][R36.64], R9 ;  /* 0x0000000924007986 */ /* 0x000fe2000c10150c */
[----:B------:R-:W-:Y:S02]  /*26fb0*/  LEA R75, R76, R75, 0x1 ;  /* 0x0000004b4c4b7211 */ /* 0x000fe400078e08ff */
[----:B------:R-:W1:Y:S01]  /*26fc0*/  LDC R76, c[0x0][0x3e8] ;  /* 0x0000fa00ff4c7b82 */ /* 0x000e620000000800 */
[----:B------:R4:W-:Y:S01]  /*26fd0*/  STG.E.U16 desc[UR12][R6.64], R10 ;  /* 0x0000000a06007986 */ /* 0x0009e2000c10150c */
[----:B------:R-:W-:Y:S02]  /*26fe0*/  LEA R4, P5, R75, R2, 0x1 ;  /* 0x000000024b047211 */ /* 0x000fe400078a08ff */
[----:B--2---:R-:W-:Y:S01]  /*26ff0*/  PRMT R35, R9, 0x7632, R35 ;  /* 0x0000763209237816 */ /* 0x004fe20000000023 */
[----:B------:R-:W2:Y:S01]  /*27000*/  LDL.LU R88, [R1+0x1cc] ;  /* 0x0001cc0001587983 */ /* 0x000ea20000300800 */
[----:B------:R-:W-:Y:S02]  /*27010*/  LEA.HI.X.SX32 R5, R75, R0, 0x1, P5 ;  /* 0x000000004b057211 */ /* 0x000fe400028f0eff */
[----:B----4-:R-:W-:-:S02]  /*27020*/  LEA R7, R77, R75, 0x1 ;  /* 0x0000004b4d077211 */ /* 0x010fc400078e08ff */
[----:B------:R-:W4:Y:S02]  /*27030*/  LDC R77, c[0x0][0x3e8] ;  /* 0x0000fa00ff4d7b82 */ /* 0x000f240000000800 */
[C---:B------:R-:W-:Y:S01]  /*27040*/  LEA R6, P5, R7.reuse, R2, 0x1 ;  /* 0x0000000207067211 */ /* 0x040fe200078a08ff */
[----:B0-----:R-:W-:Y:S01]  /*27050*/  IMAD R9, R78, 0x2, R7 ;  /* 0x000000024e097824 */ /* 0x001fe200078e0207 */
[----:B------:R-:W-:Y:S02]  /*27060*/  PRMT R36, R8, 0x7632, R36 ;  /* 0x0000763208247816 */ /* 0x000fe40000000024 */
[----:B------:R-:W-:Y:S02]  /*27070*/  LEA.HI.X.SX32 R7, R7, R0, 0x1, P5 ;  /* 0x0000000007077211 */ /* 0x000fe400028f0eff */
[----:B------:R-:W-:Y:S01]  /*27080*/  LEA R8, P5, R9, R2, 0x1 ;  /* 0x0000000209087211 */ /* 0x000fe200078a08ff */
[----:B------:R0:W-:Y:S01]  /*27090*/  STG.E.U16 desc[UR12][R4.64], R11 ;  /* 0x0000000b04007986 */ /* 0x0001e2000c10150c */
[----:B------:R-:W-:Y:S01]  /*270a0*/  LEA R37, R80, R9, 0x1 ;  /* 0x0000000950257211 */ /* 0x000fe200078e08ff */
[----:B------:R-:W4:Y:S01]  /*270b0*/  LDC R75, c[0x0][0x3e8] ;  /* 0x0000fa00ff4b7b82 */ /* 0x000f220000000800 */
[----:B------:R-:W-:-:S02]  /*270c0*/  PRMT R34, R10, 0x7632, R34 ;  /* 0x000076320a227816 */ /* 0x000fc40000000022 */
[----:B------:R-:W-:Y:S02]  /*270d0*/  LEA.HI.X.SX32 R9, R9, R0, 0x1, P5 ;  /* 0x0000000009097211 */ /* 0x000fe400028f0eff */
[----:B------:R-:W-:-:S03]  /*270e0*/  PRMT R10, R11, 0x7632, R10 ;  /* 0x000076320b0a7816 */ /* 0x000fc6000000000a */
[----:B------:R-:W4:Y:S01]  /*270f0*/  LDC R78, c[0x0][0x3e8] ;  /* 0x0000fa00ff4e7b82 */ /* 0x000f220000000800 */
[----:B0-----:R-:W-:-:S07]  /*27100*/  LEA R4, P5, R37, R2, 0x1 ;  /* 0x0000000225047211 */ /* 0x001fce00078a08ff */
[----:B------:R-:W0:Y:S01]  /*27110*/  LDC R11, c[0x0][0x3e8] ;  /* 0x0000fa00ff0b7b82 */ /* 0x000e220000000800 */
[----:B------:R-:W-:Y:S02]  /*27120*/  LEA.HI.X.SX32 R5, R37, R0, 0x1, P5 ;  /* 0x0000000025057211 */ /* 0x000fe400028f0eff */
[----:B-1----:R-:W-:-:S05]  /*27130*/  LEA R37, R76, R37, 0x1 ;  /* 0x000000254c257211 */ /* 0x002fca00078e08ff */
[----:B------:R-:W1:Y:S01]  /*27140*/  LDC R76, c[0x0][0x3e8] ;  /* 0x0000fa00ff4c7b82 */ /* 0x000e620000000800 */
[----:B------:R4:W-:Y:S04]  /*27150*/  STG.E.U16 desc[UR12][R6.64], R12 ;  /* 0x0000000c06007986 */ /* 0x0009e8000c10150c */
[----:B------:R-:W-:Y:S04]  /*27160*/  STG.E.U16 desc[UR12][R8.64], R13 ;  /* 0x0000000d08007986 */ /* 0x000fe8000c10150c */
[----:B------:R4:W-:Y:S02]  /*27170*/  STG.E.U16 desc[UR12][R4.64], R14 ;  /* 0x0000000e04007986 */ /* 0x0009e4000c10150c */
[----:B----4-:R-:W-:-:S02]  /*27180*/  IMAD R7, R77, 0x2, R37 ;  /* 0x000000024d077824 */ /* 0x010fc400078e0225 */
[----:B------:R-:W4:Y:S01]  /*27190*/  LDC R77, c[0x0][0x3e8] ;  /* 0x0000fa00ff4d7b82 */ /* 0x000f220000000800 */
[----:B------:R-:W-:Y:S02]  /*271a0*/  LEA R4, P5, R37, R2, 0x1 ;  /* 0x0000000225047211 */ /* 0x000fe400078a08ff */
[----:B------:R-:W-:Y:S02]  /*271b0*/  LEA R9, R79, R7, 0x1 ;  /* 0x000000074f097211 */ /* 0x000fe400078e08ff */
[----:B------:R-:W-:Y:S02]  /*271c0*/  LEA.HI.X.SX32 R5, R37, R0, 0x1, P5 ;  /* 0x0000000025057211 */ /* 0x000fe400028f0eff */
[----:B------:R-:W-:Y:S01]  /*271d0*/  LEA R6, P5, R7, R2, 0x1 ;  /* 0x0000000207067211 */ /* 0x000fe200078a08ff */
[----:B------:R-:W4:Y:S01]  /*271e0*/  LDC R37, c[0x0][0x3e8] ;  /* 0x0000fa00ff257b82 */ /* 0x000f220000000800 */
[----:B0-----:R-:W-:Y:S01]  /*271f0*/  LEA R11, R11, R9, 0x1 ;  /* 0x000000090b0b7211 */ /* 0x001fe200078e08ff */
[----:B------:R0:W-:Y:S01]  /*27200*/  STG.E.U16 desc[UR12][R4.64], R15 ;  /* 0x0000000f04007986 */ /* 0x0001e2000c10150c */
[----:B------:R-:W-:-:S05]  /*27210*/  LEA.HI.X.SX32 R7, R7, R0, 0x1, P5 ;  /* 0x0000000007077211 */ /* 0x000fca00028f0eff */
[----:B------:R1:W-:Y:S01]  /*27220*/  STG.E.U16 desc[UR12][R6.64], R18 ;  /* 0x0000001206007986 */ /* 0x0003e2000c10150c */
[----:B0-----:R-:W-:-:S04]  /*27230*/  LEA R4, P5, R9, R2, 0x1 ;  /* 0x0000000209047211 */ /* 0x001fc800078a08ff */
[----:B------:R-:W-:Y:S01]  /*27240*/  LEA.HI.X.SX32 R5, R9, R0, 0x1, P5 ;  /* 0x0000000009057211 */ /* 0x000fe200028f0eff */
[----:B-1----:R-:W-:Y:S01]  /*27250*/  IMAD R9, R76, 0x2, R11 ;  /* 0x000000024c097824 */ /* 0x002fe200078e020b */
[C---:B------:R-:W-:Y:S01]  /*27260*/  LEA R6, P5, R11.reuse, R2, 0x1 ;  /* 0x000000020b067211 */ /* 0x040fe200078a08ff */
[----:B------:R-:W0:Y:S02]  /*27270*/  LDC R18, c[0x0][0x3e8] ;  /* 0x0000fa00ff127b82 */ /* 0x000e240000000800 */
[----:B------:R1:W-:Y:S01]  /*27280*/  STG.E.U16 desc[UR12][R4.64], R3 ;  /* 0x0000000304007986 */ /* 0x0003e2000c10150c */
[----:B------:R-:W-:-:S05]  /*27290*/  LEA.HI.X.SX32 R7, R11, R0, 0x1, P5 ;  /* 0x000000000b077211 */ /* 0x000fca00028f0eff */
[----:B------:R-:W0:Y:S01]  /*272a0*/  LDC R11, c[0x0][0x3e8] ;  /* 0x0000fa00ff0b7b82 */ /* 0x000e220000000800 */
[----:B------:R-:W-:Y:S02]  /*272b0*/  PRMT R8, R15, 0x7632, R8 ;  /* 0x000076320f087816 */ /* 0x000fe40000000008 */
[----:B-1----:R-:W-:Y:S02]  /*272c0*/  LEA R4, P5, R9, R2, 0x1 ;  /* 0x0000000209047211 */ /* 0x002fe400078a08ff */
[----:B------:R-:W-:-:S03]  /*272d0*/  LEA R3, R75, R9, 0x1 ;  /* 0x000000094b037211 */ /* 0x000fc600078e08ff */
[----:B------:R-:W1:Y:S01]  /*272e0*/  LDC R15, c[0x0][0x3e8] ;  /* 0x0000fa00ff0f7b82 */ /* 0x000e620000000800 */
[----:B------:R-:W-:Y:S01]  /*272f0*/  LEA.HI.X.SX32 R5, R9, R0, 0x1, P5 ;  /* 0x0000000009057211 */ /* 0x000fe200028f0eff */
[----:B------:R4:W-:Y:S01]  /*27300*/  STG.E.U16 desc[UR12][R6.64], R17 ;  /* 0x0000001106007986 */ /* 0x0009e2000c10150c */
[----:B------:R-:W-:-:S03]  /*27310*/  LEA R9, R78, R3, 0x1 ;  /* 0x000000034e097211 */ /* 0x000fc600078e08ff */
[----:B------:R4:W-:Y:S02]  /*27320*/  STG.E.U16 desc[UR12][R4.64], R16 ;  /* 0x0000001004007986 */ /* 0x0009e4000c10150c */
[C---:B----4-:R-:W-:Y:S01]  /*27330*/  LEA R6, P5, R3.reuse, R2, 0x1 ;  /* 0x0000000203067211 */ /* 0x050fe200078a08ff */
[----:B------:R-:W4:Y:S03]  /*27340*/  LDC R17, c[0x0][0x3e8] ;  /* 0x0000fa00ff117b82 */ /* 0x000f260000000800 */
[----:B------:R-:W-:Y:S01]  /*27350*/  LEA.HI.X.SX32 R7, R3, R0, 0x1, P5 ;  /* 0x0000000003077211 */ /* 0x000fe200028f0eff */
[----:B------:R-:W-:-:S04]  /*27360*/  IMAD R3, R77, 0x2, R9 ;  /* 0x000000024d037824 */ /* 0x000fc800078e0209 */
[----:B------:R-:W4:Y:S01]  /*27370*/  LDC R16, c[0x0][0x3e8] ;  /* 0x0000fa00ff107b82 */ /* 0x000f220000000800 */
[C---:B------:R-:W-:Y:S01]  /*27380*/  LEA R4, P5, R9.reuse, R2, 0x1 ;  /* 0x0000000209047211 */ /* 0x040fe200078a08ff */
[----:B------:R0:W-:Y:S03]  /*27390*/  STG.E.U16 desc[UR12][R6.64], R19 ;  /* 0x0000001306007986 */ /* 0x0001e6000c10150c */
[----:B------:R-:W-:Y:S02]  /*273a0*/  LEA.HI.X.SX32 R5, R9, R0, 0x1, P5 ;  /* 0x0000000009057211 */ /* 0x000fe400028f0eff */
[----:B------:R-:W-:-:S03]  /*273b0*/  LEA R9, R37, R3, 0x1 ;  /* 0x0000000325097211 */ /* 0x000fc600078e08ff */
[----:B------:R1:W-:Y:S01]  /*273c0*/  STG.E.U16 desc[UR12][R4.64], R20 ;  /* 0x0000001404007986 */ /* 0x0003e2000c10150c */
[----:B0-----:R-:W-:-:S04]  /*273d0*/  LEA R6, P5, R3, R2, 0x1 ;  /* 0x0000000203067211 */ /* 0x001fc800078a08ff */
[----:B------:R-:W-:Y:S02]  /*273e0*/  LEA.HI.X.SX32 R7, R3, R0, 0x1, P5 ;  /* 0x0000000003077211 */ /* 0x000fe400028f0eff */
[----:B------:R-:W-:Y:S02]  /*273f0*/  LEA R3, R11, R9, 0x1 ;  /* 0x000000090b037211 */ /* 0x000fe400078e08ff */
[C---:B-1----:R-:W-:Y:S01]  /*27400*/  LEA R4, P5, R9.reuse, R2, 0x1 ;  /* 0x0000000209047211 */ /* 0x042fe200078a08ff */
[----:B------:R-:W0:Y:S01]  /*27410*/  LDC R11, c[0x0][0x3e8] ;  /* 0x0000fa00ff0b7b82 */ /* 0x000e220000000800 */
[----:B------:R1:W-:Y:S02]  /*27420*/  STG.E.U16 desc[UR12][R6.64], R21 ;  /* 0x0000001506007986 */ /* 0x0003e4000c10150c */
[----:B------:R-:W-:Y:S01]  /*27430*/  LEA.HI.X.SX32 R5, R9, R0, 0x1, P5 ;  /* 0x0000000009057211 */ /* 0x000fe200028f0eff */
[----:B------:R-:W-:-:S04]  /*27440*/  IMAD R9, R15, 0x2, R3 ;  /* 0x000000020f097824 */ /* 0x000fc800078e0203 */
[----:B------:R-:W0:Y:S01]  /*27450*/  LDC R15, c[0x0][0x3e8] ;  /* 0x0000fa00ff0f7b82 */ /* 0x000e220000000800 */
[----:B------:R4:W-:Y:S01]  /*27460*/  STG.E.U16 desc[UR12][R4.64], R22 ;  /* 0x0000001604007986 */ /* 0x0009e2000c10150c */
[----:B-1----:R-:W-:-:S06]  /*27470*/  LEA R6, P5, R3, R2, 0x1 ;  /* 0x0000000203067211 */ /* 0x002fcc00078a08ff */
[----:B------:R-:W1:Y:S01]  /*27480*/  LDC R20, c[0x0][0x3e8] ;  /* 0x0000fa00ff147b82 */ /* 0x000e620000000800 */
[----:B------:R-:W-:Y:S02]  /*27490*/  LEA.HI.X.SX32 R7, R3, R0, 0x1, P5 ;  /* 0x0000000003077211 */ /* 0x000fe400028f0eff */
[----:B----4-:R-:W-:Y:S02]  /*274a0*/  LEA R3, R16, R9, 0x1 ;  /* 0x0000000910037211 */ /* 0x010fe400078e08ff */
[----:B------:R-:W-:-:S03]  /*274b0*/  LEA R4, P5, R9, R2, 0x1 ;  /* 0x0000000209047211 */ /* 0x000fc600078a08ff */
[----:B------:R-:W4:Y:S01]  /*274c0*/  LDC R16, c[0x0][0x3e8] ;  /* 0x0000fa00ff107b82 */ /* 0x000f220000000800 */
[----:B------:R-:W-:Y:S01]  /*274d0*/  LEA.HI.X.SX32 R5, R9, R0, 0x1, P5 ;  /* 0x0000000009057211 */ /* 0x000fe200028f0eff */
[----:B------:R0:W-:Y:S01]  /*274e0*/  STG.E.U16 desc[UR12][R6.64], R23 ;  /* 0x0000001706007986 */ /* 0x0001e2000c10150c */
[----:B------:R-:W-:-:S05]  /*274f0*/  LEA R9, R18, R3, 0x1 ;  /* 0x0000000312097211 */ /* 0x000fca00078e08ff */
[----:B------:R-:W1:Y:S01]  /*27500*/  LDC R18, c[0x0][0x3e8] ;  /* 0x0000fa00ff127b82 */ /* 0x000e620000000800 */
[----:B------:R0:W-:Y:S02]  /*27510*/  STG.E.U16 desc[UR12][R4.64], R24 ;  /* 0x0000001804007986 */ /* 0x0001e4000c10150c */
[----:B0-----:R-:W-:-:S05]  /*27520*/  LEA R6, P5, R3, R2, 0x1 ;  /* 0x0000000203067211 */ /* 0x001fca00078a08ff */
[----:B------:R-:W0:Y:S01]  /*27530*/  LDC R22, c[0x0][0x3e8] ;  /* 0x0000fa00ff167b82 */ /* 0x000e220000000800 */
[----:B------:R-:W-:Y:S01]  /*27540*/  LEA.HI.X.SX32 R7, R3, R0, 0x1, P5 ;  /* 0x0000000003077211 */ /* 0x000fe200028f0eff */
[----:B------:R-:W-:Y:S01]  /*27550*/  IMAD R3, R17, 0x2, R9 ;  /* 0x0000000211037824 */ /* 0x000fe200078e0209 */
[----:B------:R-:W-:-:S05]  /*27560*/  LEA R4, P5, R9, R2, 0x1 ;  /* 0x0000000209047211 */ /* 0x000fca00078a08ff */
[----:B------:R-:W0:Y:S01]  /*27570*/  LDC R17, c[0x0][0x3e8] ;  /* 0x0000fa00ff117b82 */ /* 0x000e220000000800 */
[----:B------:R-:W-:Y:S01]  /*27580*/  LEA.HI.X.SX32 R5, R9, R0, 0x1, P5 ;  /* 0x0000000009057211 */ /* 0x000fe200028f0eff */
[----:B------:R4:W-:Y:S01]  /*27590*/  STG.E.U16 desc[UR12][R6.64], R26 ;  /* 0x0000001a06007986 */ /* 0x0009e2000c10150c */
[----:B------:R-:W-:-:S05]  /*275a0*/  LEA R9, R11, R3, 0x1 ;  /* 0x000000030b097211 */ /* 0x000fca00078e08ff */
[----:B------:R-:W0:Y:S01]  /*275b0*/  LDC R11, c[0x0][0x3e8] ;  /* 0x0000fa00ff0b7b82 */ /* 0x000e220000000800 */
[----:B------:R4:W-:Y:S02]  /*275c0*/  STG.E.U16 desc[UR12][R4.64], R25 ;  /* 0x0000001904007986 */ /* 0x0009e4000c10150c */
[----:B----4-:R-:W-:-:S05]  /*275d0*/  LEA R6, P5, R3, R2, 0x1 ;  /* 0x0000000203067211 */ /* 0x010fca00078a08ff */
[----:B------:R-:W4:Y:S01]  /*275e0*/  LDC R24, c[0x0][0x3e8] ;  /* 0x0000fa00ff187b82 */ /* 0x000f220000000800 */
[----:B------:R-:W-:Y:S02]  /*275f0*/  LEA.HI.X.SX32 R7, R3, R0, 0x1, P5 ;  /* 0x0000000003077211 */ /* 0x000fe400028f0eff */
[----:B------:R-:W-:Y:S02]  /*27600*/  LEA R3, R15, R9, 0x1 ;  /* 0x000000090f037211 */ /* 0x000fe400078e08ff */
[----:B------:R-:W-:-:S03]  /*27610*/  LEA R4, P5, R9, R2, 0x1 ;  /* 0x0000000209047211 */ /* 0x000fc600078a08ff */
[----:B------:R-:W2:Y:S01]  /*27620*/  LDC R15, c[0x0][0x3e8] ;  /* 0x0000fa00ff0f7b82 */ /* 0x000ea20000000800 */
[----:B------:R1:W-:Y:S01]  /*27630*/  STG.E.U16 desc[UR12][R6.64], R30 ;  /* 0x0000001e06007986 */ /* 0x0003e2000c10150c */
[----:B------:R-:W-:Y:S01]  /*27640*/  LEA.HI.X.SX32 R5, R9, R0, 0x1, P5 ;  /* 0x0000000009057211 */ /* 0x000fe200028f0eff */
[----:B------:R-:W-:-:S05]  /*27650*/  IMAD R9, R16, 0x2, R3 ;  /* 0x0000000210097824 */ /* 0x000fca00078e0203 */
[----:B------:R-:W2:Y:S01]  /*27660*/  LDC R16, c[0x0][0x3e8] ;  /* 0x0000fa00ff107b82 */ /* 0x000ea20000000800 */
[----:B------:R3:W-:Y:S01]  /*27670*/  STG.E.U16 desc[UR12][R4.64], R29 ;  /* 0x0000001d04007986 */ /* 0x0007e2000c10150c */
[----:B-1----:R-:W-:-:S06]  /*27680*/  LEA R6, P5, R3, R2, 0x1 ;  /* 0x0000000203067211 */ /* 0x002fcc00078a08ff */
[----:B------:R-:W1:Y:S01]  /*27690*/  LDC R26, c[0x0][0x3e8] ;  /* 0x0000fa00ff1a7b82 */ /* 0x000e620000000800 */
[----:B------:R-:W-:Y:S02]  /*276a0*/  LEA.HI.X.SX32 R7, R3, R0, 0x1, P5 ;  /* 0x0000000003077211 */ /* 0x000fe400028f0eff */
[----:B------:R-:W-:Y:S02]  /*276b0*/  LEA R3, R18, R9, 0x1 ;  /* 0x0000000912037211 */ /* 0x000fe400078e08ff */
[----:B---3--:R-:W-:-:S03]  /*276c0*/  LEA R4, P5, R9, R2, 0x1 ;  /* 0x0000000209047211 */ /* 0x008fc600078a08ff */
[----:B------:R-:W3:Y:S01]  /*276d0*/  LDC R18, c[0x0][0x3e8] ;  /* 0x0000fa00ff127b82 */ /* 0x000ee20000000800 */
[----:B------:R-:W-:Y:S01]  /*276e0*/  LEA.HI.X.SX32 R5, R9, R0, 0x1, P5 ;  /* 0x0000000009057211 */ /* 0x000fe200028f0eff */
[----:B------:R4:W-:Y:S01]  /*276f0*/  STG.E.U16 desc[UR12][R6.64], R28 ;  /* 0x0000001c06007986 */ /* 0x0009e2000c10150c */
[----:B0-----:R-:W-:-:S03]  /*27700*/  LEA R9, R17, R3, 0x1 ;  /* 0x0000000311097211 */ /* 0x001fc600078e08ff */
[----:B------:R0:W-:Y:S02]  /*27710*/  STG.E.U16 desc[UR12][R4.64], R27 ;  /* 0x0000001b04007986 */ /* 0x0001e4000c10150c */
[----:B------:R-:W1:Y:S01]  /*27720*/  LDC R17, c[0x0][0x3e8] ;  /* 0x0000fa00ff117b82 */ /* 0x000e620000000800 */
[----:B----4-:R-:W-:-:S07]  /*27730*/  LEA R6, P5, R3, R2, 0x1 ;  /* 0x0000000203067211 */ /* 0x010fce00078a08ff */
[----:B------:R-:W4:Y:S01]  /*27740*/  LDC R28, c[0x0][0x3e8] ;  /* 0x0000fa00ff1c7b82 */ /* 0x000f220000000800 */
[----:B------:R-:W-:Y:S01]  /*27750*/  LEA.HI.X.SX32 R7, R3, R0, 0x1, P5 ;  /* 0x0000000003077211 */ /* 0x000fe200028f0eff */
[----:B------:R-:W-:Y:S01]  /*27760*/  IMAD R3, R11, 0x2, R9 ;  /* 0x000000020b037824 */ /* 0x000fe200078e0209 */
[----:B0-----:R-:W-:-:S03]  /*27770*/  LEA R4, P5, R9, R2, 0x1 ;  /* 0x0000000209047211 */ /* 0x001fc600078a08ff */
[----:B------:R0:W-:Y:S01]  /*27780*/  STG.E.U16 desc[UR12][R6.64], R32 ;  /* 0x0000002006007986 */ /* 0x0001e2000c10150c */
[----:B------:R-:W-:Y:S01]  /*27790*/  LEA.HI.X.SX32 R5, R9, R0, 0x1, P5 ;  /* 0x0000000009057211 */ /* 0x000fe200028f0eff */
[----:B------:R-:W4:Y:S01]  /*277a0*/  LDC R11, c[0x0][0x3e8] ;  /* 0x0000fa00ff0b7b82 */ /* 0x000f220000000800 */
[----:B--2---:R-:W-:-:S03]  /*277b0*/  LEA R9, R15, R3, 0x1 ;  /* 0x000000030f097211 */ /* 0x004fc600078e08ff */
[----:B------:R2:W-:Y:S04]  /*277c0*/  STG.E.U16 desc[UR12][R4.64], R31 ;  /* 0x0000001f04007986 */ /* 0x0005e8000c10150c */
[----:B------:R-:W4:Y:S01]  /*277d0*/  LDC R15, c[0x0][0x3e8] ;  /* 0x0000fa00ff0f7b82 */ /* 0x000f220000000800 */
[----:B0-----:R-:W-:-:S04]  /*277e0*/  LEA R6, P5, R3, R2, 0x1 ;  /* 0x0000000203067211 */ /* 0x001fc800078a08ff */
[----:B------:R-:W-:Y:S02]  /*277f0*/  LEA.HI.X.SX32 R7, R3, R0, 0x1, P5 ;  /* 0x0000000003077211 */ /* 0x000fe400028f0eff */
[C---:B--2---:R-:W-:Y:S01]  /*27800*/  LEA R4, P5, R9.reuse, R2, 0x1 ;  /* 0x0000000209047211 */ /* 0x044fe200078a08ff */
[----:B------:R-:W0:Y:S01]  /*27810*/  LDC R30, c[0x0][0x3e8] ;  /* 0x0000fa00ff1e7b82 */ /* 0x000e220000000800 */
[----:B------:R-:W-:Y:S01]  /*27820*/  LEA R3, R16, R9, 0x1 ;  /* 0x0000000910037211 */ /* 0x000fe200078e08ff */
[----:B------:R2:W-:Y:S01]  /*27830*/  STG.E.U16 desc[UR12][R6.64], R69 ;  /* 0x0000004506007986 */ /* 0x0005e2000c10150c */
[----:B------:R-:W-:-:S03]  /*27840*/  LEA.HI.X.SX32 R5, R9, R0, 0x1, P5 ;  /* 0x0000000009057211 */ /* 0x000fc600028f0eff */
[----:B---3--:R-:W-:Y:S02]  /*27850*/  IMAD R9, R18, 0x2, R3 ;  /* 0x0000000212097824 */ /* 0x008fe400078e0203 */
[----:B------:R-:W3:Y:S01]  /*27860*/  LDC R16, c[0x0][0x3e8] ;  /* 0x0000fa00ff107b82 */ /* 0x000ee20000000800 */
[----:B------:R1:W-:Y:S01]  /*27870*/  STG.E.U16 desc[UR12][R4.64], R74 ;  /* 0x0000004a04007986 */ /* 0x0003e2000c10150c */
[----:B--2---:R-:W-:-:S06]  /*27880*/  LEA R6, P5, R3, R2, 0x1 ;  /* 0x0000000203067211 */ /* 0x004fcc00078a08ff */
[----:B------:R-:W2:Y:S01]  /*27890*/  LDC R18, c[0x0][0x3e8] ;  /* 0x0000fa00ff127b82 */ /* 0x000ea20000000800 */
[----:B------:R-:W-:Y:S02]  /*278a0*/  LEA.HI.X.SX32 R7, R3, R0, 0x1, P5 ;  /* 0x0000000003077211 */ /* 0x000fe400028f0eff */
[----:B-1----:R-:W-:-:S05]  /*278b0*/  LEA R4, P5, R9, R2, 0x1 ;  /* 0x0000000209047211 */ /* 0x002fca00078a08ff */
[----:B------:R-:W1:Y:S01]  /*278c0*/  LDC R3, c[0x0][0x3e8] ;  /* 0x0000fa00ff037b82 */ /* 0x000e620000000800 */
[----:B------:R-:W-:Y:S02]  /*278d0*/  LEA R17, R17, R9, 0x1 ;  /* 0x0000000911117211 */ /* 0x000fe400078e08ff */
[----:B------:R-:W-:Y:S01]  /*278e0*/  LEA.HI.X.SX32 R5, R9, R0, 0x1, P5 ;  /* 0x0000000009057211 */ /* 0x000fe200028f0eff */
[----:B------:R0:W-:Y:S04]  /*278f0*/  STG.E.U16 desc[UR12][R6.64], R55 ;  /* 0x0000003706007986 */ /* 0x0001e8000c10150c */
[----:B------:R-:W2:Y:S01]  /*27900*/  LDC R9, c[0x0][0x3e8] ;  /* 0x0000fa00ff097b82 */ /* 0x000ea20000000800 */
[----:B----4-:R-:W-:Y:S01]  /*27910*/  LEA R19, R11, R17, 0x1 ;  /* 0x000000110b137211 */ /* 0x010fe200078e08ff */
[----:B------:R4:W-:Y:S01]  /*27920*/  STG.E.U16 desc[UR12][R4.64], R71 ;  /* 0x0000004704007986 */ /* 0x0009e2000c10150c */
[----:B0-----:R-:W-:-:S05]  /*27930*/  LEA R6, P5, R17, R2, 0x1 ;  /* 0x0000000211067211 */ /* 0x001fca00078a08ff */
[----:B------:R-:W0:Y:S01]  /*27940*/  LDC R11, c[0x0][0x3e8] ;  /* 0x0000fa00ff0b7b82 */ /* 0x000e220000000800 */
[----:B------:R-:W-:Y:S01]  /*27950*/  LEA.HI.X.SX32 R7, R17, R0, 0x1, P5 ;  /* 0x0000000011077211 */ /* 0x000fe200028f0eff */
[----:B------:R-:W-:Y:S01]  /*27960*/  IMAD R17, R15, 0x2, R19 ;  /* 0x000000020f117824 */ /* 0x000fe200078e0213 */
[----:B----4-:R-:W-:-:S05]  /*27970*/  LEA R4, P5, R19, R2, 0x1 ;  /* 0x0000000213047211 */ /* 0x010fca00078a08ff */
[----:B------:R-:W4:Y:S01]  /*27980*/  LDC R15, c[0x0][0x3e8] ;  /* 0x0000fa00ff0f7b82 */ /* 0x000f220000000800 */
[----:B------:R-:W-:Y:S01]  /*27990*/  LEA.HI.X.SX32 R5, R19, R0, 0x1, P5 ;  /* 0x0000000013057211 */ /* 0x000fe200028f0eff */
[----:B------:R1:W-:Y:S01]  /*279a0*/  STG.E.U16 desc[UR12][R6.64], R72 ;  /* 0x0000004806007986 */ /* 0x0003e2000c10150c */
[----:B---3--:R-:W-:-:S05]  /*279b0*/  LEA R19, R16, R17, 0x1 ;  /* 0x0000001110137211 */ /* 0x008fca00078e08ff */
[----:B------:R-:W3:Y:S01]  /*279c0*/  LDC R16, c[0x0][0x3e8] ;  /* 0x0000fa00ff107b82 */ /* 0x000ee20000000800 */
[----:B------:R1:W-:Y:S02]  /*279d0*/  STG.E.U16 desc[UR12][R4.64], R73 ;  /* 0x0000004904007986 */ /* 0x0003e4000c10150c */
[----:B-1----:R-:W-:-:S04]  /*279e0*/  LEA R6, P5, R17, R2, 0x1 ;  /* 0x0000000211067211 */ /* 0x002fc800078a08ff */
[----:B------:R-:W-:Y:S02]  /*279f0*/  LEA.HI.X.SX32 R7, R17, R0, 0x1, P5 ;  /* 0x0000000011077211 */ /* 0x000fe400028f0eff */
[----:B------:R-:W-:Y:S02]  /*27a00*/  LEA R17, R3, R19, 0x1 ;  /* 0x0000001303117211 */ /* 0x000fe400078e08ff */
[C---:B------:R-:W-:Y:S01]  /*27a10*/  LEA R4, P5, R19.reuse, R2, 0x1 ;  /* 0x0000000213047211 */ /* 0x040fe200078a08ff */
[----:B------:R-:W1:Y:S01]  /*27a20*/  LDC R3, c[0x0][0x3e8] ;  /* 0x0000fa00ff037b82 */ /* 0x000e620000000800 */
[----:B------:R0:W-:Y:S02]  /*27a30*/  STG.E.U16 desc[UR12][R6.64], R65 ;  /* 0x0000004106007986 */ /* 0x0001e4000c10150c */
[----:B------:R-:W-:Y:S01]  /*27a40*/  LEA.HI.X.SX32 R5, R19, R0, 0x1, P5 ;  /* 0x0000000013057211 */ /* 0x000fe200028f0eff */
[----:B--2---:R-:W-:-:S04]  /*27a50*/  IMAD R19, R9, 0x2, R17 ;  /* 0x0000000209137824 */ /* 0x004fc800078e0211 */
[----:B------:R-:W2:Y:S01]  /*27a60*/  LDC R9, c[0x0][0x3e8] ;  /* 0x0000fa00ff097b82 */ /* 0x000ea20000000800 */
[----:B------:R0:W-:Y:S02]  /*27a70*/  STG.E.U16 desc[UR12][R4.64], R67 ;  /* 0x0000004304007986 */ /* 0x0001e4000c10150c */
[----:B0-----:R-:W-:-:S04]  /*27a80*/  LEA R6, P5, R17, R2, 0x1 ;  /* 0x0000000211067211 */ /* 0x001fc800078a08ff */
[----:B------:R-:W-:Y:S02]  /*27a90*/  LEA.HI.X.SX32 R7, R17, R0, 0x1, P5 ;  /* 0x0000000011077211 */ /* 0x000fe400028f0eff */
[----:B------:R-:W-:Y:S02]  /*27aa0*/  LEA R17, R11, R19, 0x1 ;  /* 0x000000130b117211 */ /* 0x000fe400078e08ff */
[C---:B------:R-:W-:Y:S01]  /*27ab0*/  LEA R4, P5, R19.reuse, R2, 0x1 ;  /* 0x0000000213047211 */ /* 0x040fe200078a08ff */
[----:B------:R-:W0:Y:S01]  /*27ac0*/  LDC R11, c[0x0][0x3e8] ;  /* 0x0000fa00ff0b7b82 */ /* 0x000e220000000800 */
[----:B------:R3:W-:Y:S02]  /*27ad0*/  STG.E.U16 desc[UR12][R6.64], R68 ;  /* 0x0000004406007986 */ /* 0x0007e4000c10150c */
[----:B------:R-:W-:Y:S02]  /*27ae0*/  LEA.HI.X.SX32 R5, R19, R0, 0x1, P5 ;  /* 0x0000000013057211 */ /* 0x000fe400028f0eff */
[----:B----4-:R-:W-:-:S03]  /*27af0*/  LEA R19, R15, R17, 0x1 ;  /* 0x000000110f137211 */ /* 0x010fc600078e08ff */
[----:B------:R-:W4:Y:S01]  /*27b00*/  LDC R15, c[0x0][0x3e8] ;  /* 0x0000fa00ff0f7b82 */ /* 0x000f220000000800 */
[----:B------:R1:W-:Y:S01]  /*27b10*/  STG.E.U16 desc[UR12][R4.64], R70 ;  /* 0x0000004604007986 */ /* 0x0003e2000c10150c */
[----:B---3--:R-:W-:-:S04]  /*27b20*/  LEA R6, P5, R17, R2, 0x1 ;  /* 0x0000000211067211 */ /* 0x008fc800078a08ff */
[----:B------:R-:W-:Y:S01]  /*27b30*/  LEA.HI.X.SX32 R7, R17, R0, 0x1, P5 ;  /* 0x0000000011077211 */ /* 0x000fe200028f0eff */
[----:B------:R-:W-:Y:S02]  /*27b40*/  IMAD R17, R16, 0x2, R19 ;  /* 0x0000000210117824 */ /* 0x000fe400078e0213 */
[----:B------:R-:W3:Y:S01]  /*27b50*/  LDC R16, c[0x0][0x3e8] ;  /* 0x0000fa00ff107b82 */ /* 0x000ee20000000800 */
[C---:B-1----:R-:W-:Y:S01]  /*27b60*/  LEA R4, P5, R19.reuse, R2, 0x1 ;  /* 0x0000000213047211 */ /* 0x042fe200078a08ff */
[----:B------:R1:W-:Y:S03]  /*27b70*/  STG.E.U16 desc[UR12][R6.64], R61 ;  /* 0x0000003d06007986 */ /* 0x0003e6000c10150c */
[----:B------:R-:W-:Y:S02]  /*27b80*/  LEA.HI.X.SX32 R5, R19, R0, 0x1, P5 ;  /* 0x0000000013057211 */ /* 0x000fe400028f0eff */
[----:B------:R-:W-:-:S02]  /*27b90*/  LEA R19, R3, R17, 0x1 ;  /* 0x0000001103137211 */ /* 0x000fc400078e08ff */
[----:B------:R-:W3:Y:S01]  /*27ba0*/  LDC R3, c[0x0][0x3e8] ;  /* 0x0000fa00ff037b82 */ /* 0x000ee20000000800 */
[----:B------:R2:W-:Y:S01]  /*27bb0*/  STG.E.U16 desc[UR12][R4.64], R63 ;  /* 0x0000003f04007986 */ /* 0x0005e2000c10150c */
[----:B-1----:R-:W-:-:S04]  /*27bc0*/  LEA R6, P5, R17, R2, 0x1 ;  /* 0x0000000211067211 */ /* 0x002fc800078a08ff */
[----:B------:R-:W-:Y:S02]  /*27bd0*/  LEA.HI.X.SX32 R7, R17, R0, 0x1, P5 ;  /* 0x0000000011077211 */ /* 0x000fe400028f0eff */
[----:B--2---:R-:W-:Y:S02]  /*27be0*/  LEA R17, R9, R19, 0x1 ;  /* 0x0000001309117211 */ /* 0x004fe400078e08ff */
[C---:B------:R-:W-:Y:S01]  /*27bf0*/  LEA R4, P5, R19.reuse, R2, 0x1 ;  /* 0x0000000213047211 */ /* 0x040fe200078a08ff */
[----:B------:R-:W1:Y:S01]  /*27c00*/  LDC R9, c[0x0][0x3e8] ;  /* 0x0000fa00ff097b82 */ /* 0x000e620000000800 */
[----:B------:R2:W-:Y:S02]  /*27c10*/  STG.E.U16 desc[UR12][R6.64], R64 ;  /* 0x0000004006007986 */ /* 0x0005e4000c10150c */
[----:B------:R-:W-:Y:S01]  /*27c20*/  LEA.HI.X.SX32 R5, R19, R0, 0x1, P5 ;  /* 0x0000000013057211 */ /* 0x000fe200028f0eff */
[----:B0-----:R-:W-:-:S04]  /*27c30*/  IMAD R19, R11, 0x2, R17 ;  /* 0x000000020b137824 */ /* 0x001fc800078e0211 */
[----:B------:R-:W0:Y:S01]  /*27c40*/  LDC R11, c[0x0][0x3e8] ;  /* 0x0000fa00ff0b7b82 */ /* 0x000e220000000800 */
[----:B------:R4:W-:Y:S01]  /*27c50*/  STG.E.U16 desc[UR12][R4.64], R66 ;  /* 0x0000004204007986 */ /* 0x0009e2000c10150c */
[----:B--2---:R-:W-:-:S04]  /*27c60*/  LEA R6, P5, R17, R2, 0x1 ;  /* 0x0000000211067211 */ /* 0x004fc800078a08ff */
[----:B------:R-:W-:Y:S02]  /*27c70*/  LEA.HI.X.SX32 R7, R17, R0, 0x1, P5 ;  /* 0x0000000011077211 */ /* 0x000fe400028f0eff */
[----:B----4-:R-:W-:Y:S02]  /*27c80*/  LEA R17, R15, R19, 0x1 ;  /* 0x000000130f117211 */ /* 0x010fe400078e08ff */
[C---:B------:R-:W-:Y:S01]  /*27c90*/  LEA R4, P5, R19.reuse, R2, 0x1 ;  /* 0x0000000213047211 */ /* 0x040fe200078a08ff */
[----:B------:R-:W2:Y:S01]  /*27ca0*/  LDC R15, c[0x0][0x3e8] ;  /* 0x0000fa00ff0f7b82 */ /* 0x000ea20000000800 */
[----:B------:R4:W-:Y:S02]  /*27cb0*/  STG.E.U16 desc[UR12][R6.64], R58 ;  /* 0x0000003a06007986 */ /* 0x0009e4000c10150c */
[----:B------:R-:W-:Y:S02]  /*27cc0*/  LEA.HI.X.SX32 R5, R19, R0, 0x1, P5 ;  /* 0x0000000013057211 */ /* 0x000fe400028f0eff */
[----:B---3--:R-:W-:-:S03]  /*27cd0*/  LEA R19, R16, R17, 0x1 ;  /* 0x0000001110137211 */ /* 0x008fc600078e08ff */
[----:B------:R-:W3:Y:S01]  /*27ce0*/  LDC R16, c[0x0][0x3e8] ;  /* 0x0000fa00ff107b82 */ /* 0x000ee20000000800 */
[----:B------:R1:W-:Y:S01]  /*27cf0*/  STG.E.U16 desc[UR12][R4.64], R59 ;  /* 0x0000003b04007986 */ /* 0x0003e2000c10150c */
[----:B----4-:R-:W-:Y:S01]  /*27d00*/  LEA R6, P5, R17, R2, 0x1 ;  /* 0x0000000211067211 */ /* 0x010fe200078a08ff */
[----:B------:R-:W-:-:S03]  /*27d10*/  IMAD R3, R3, 0x2, R19 ;  /* 0x0000000203037824 */ /* 0x000fc600078e0213 */
[----:B------:R-:W-:Y:S02]  /*27d20*/  LEA.HI.X.SX32 R7, R17, R0, 0x1, P5 ;  /* 0x0000000011077211 */ /* 0x000fe400028f0eff */
[----:B-1----:R-:W-:-:S03]  /*27d30*/  LEA R4, P5, R19, R2, 0x1 ;  /* 0x0000000213047211 */ /* 0x002fc600078a08ff */
[----:B------:R1:W-:Y:S01]  /*27d40*/  STG.E.U16 desc[UR12][R6.64], R60 ;  /* 0x0000003c06007986 */ /* 0x0003e2000c10150c */
[----:B------:R-:W-:Y:S02]  /*27d50*/  LEA R9, R9, R3, 0x1 ;  /* 0x0000000309097211 */ /* 0x000fe400078e08ff */
[----:B------:R-:W-:Y:S02]  /*27d60*/  LEA.HI.X.SX32 R5, R19, R0, 0x1, P5 ;  /* 0x0000000013057211 */ /* 0x000fe400028f0eff */
[----:B0-----:R-:W-:-:S03]  /*27d70*/  LEA R11, R11, R9, 0x1 ;  /* 0x000000090b0b7211 */ /* 0x001fc600078e08ff */
[----:B------:R0:W-:Y:S01]  /*27d80*/  STG.E.U16 desc[UR12][R4.64], R62 ;  /* 0x0000003e04007986 */ /* 0x0001e2000c10150c */
[----:B-1----:R-:W-:-:S04]  /*27d90*/  LEA R6, P5, R3, R2, 0x1 ;  /* 0x0000000203067211 */ /* 0x002fc800078a08ff */
[----:B------:R-:W-:Y:S02]  /*27da0*/  LEA.HI.X.SX32 R7, R3, R0, 0x1, P5 ;  /* 0x0000000003077211 */ /* 0x000fe400028f0eff */
[----:B0-----:R-:W-:-:S03]  /*27db0*/  LEA R4, P5, R9, R2, 0x1 ;  /* 0x0000000209047211 */ /* 0x001fc600078a08ff */
[----:B------:R0:W-:Y:S01]  /*27dc0*/  STG.E.U16 desc[UR12][R6.64], R56 ;  /* 0x0000003806007986 */ /* 0x0001e2000c10150c */
[----:B--2---:R-:W-:Y:S01]  /*27dd0*/  IMAD R15, R15, 0x2, R11 ;  /* 0x000000020f0f7824 */ /* 0x004fe200078e020b */
[----:B------:R-:W-:-:S04]  /*27de0*/  LEA.HI.X.SX32 R5, R9, R0, 0x1, P5 ;  /* 0x0000000009057211 */ /* 0x000fc800028f0eff */
[----:B---3--:R-:W-:Y:S01]  /*27df0*/  LEA R3, R16, R15, 0x1 ;  /* 0x0000000f10037211 */ /* 0x008fe200078e08ff */
[----:B------:R1:W-:Y:S01]  /*27e00*/  STG.E.U16 desc[UR12][R4.64], R57 ;  /* 0x0000003904007986 */ /* 0x0003e2000c10150c */
[----:B------:R-:W2:Y:S01]  /*27e10*/  LDC R16, c[0x0][0x3e8] ;  /* 0x0000fa00ff107b82 */ /* 0x000ea20000000800 */
[----:B0-----:R-:W-:-:S04]  /*27e20*/  LEA R6, P5, R11, R2, 0x1 ;  /* 0x000000020b067211 */ /* 0x001fc800078a08ff */
[----:B------:R-:W-:Y:S02]  /*27e30*/  LEA.HI.X.SX32 R7, R11, R0, 0x1, P5 ;  /* 0x000000000b077211 */ /* 0x000fe400028f0eff */
[----:B-1----:R-:W-:-:S03]  /*27e40*/  LEA R4, P5, R15, R2, 0x1 ;  /* 0x000000020f047211 */ /* 0x002fc600078a08ff */
[----:B------:R0:W-:Y:S01]  /*27e50*/  STG.E.U16 desc[UR12][R6.64], R38 ;  /* 0x0000002606007986 */ /* 0x0001e2000c10150c */
[----:B------:R-:W-:Y:S02]  /*27e60*/  LEA R9, R18, R3, 0x1 ;  /* 0x0000000312097211 */ /* 0x000fe400078e08ff */
[----:B------:R-:W-:Y:S01]  /*27e70*/  LEA.HI.X.SX32 R5, R15, R0, 0x1, P5 ;  /* 0x000000000f057211 */ /* 0x000fe200028f0eff */
[----:B------:R-:W1:Y:S04]  /*27e80*/  LDC R18, c[0x0][0x3e8] ;  /* 0x0000fa00ff127b82 */ /* 0x000e680000000800 */
[----:B------:R3:W-:Y:S01]  /*27e90*/  STG.E.U16 desc[UR12][R4.64], R33 ;  /* 0x0000002104007986 */ /* 0x0007e2000c10150c */
[----:B0-----:R-:W-:-:S04]  /*27ea0*/  LEA R6, P5, R3, R2, 0x1 ;  /* 0x0000000203067211 */ /* 0x001fc800078a08ff */
[----:B------:R-:W-:Y:S01]  /*27eb0*/  LEA.HI.X.SX32 R7, R3, R0, 0x1, P5 ;  /* 0x0000000003077211 */ /* 0x000fe200028f0eff */
[----:B------:R-:W-:Y:S02]  /*27ec0*/  IMAD R3, R20, 0x2, R9 ;  /* 0x0000000214037824 */ /* 0x000fe400078e0209 */
[----:B------:R-:W0:Y:S01]  /*27ed0*/  LDC R20, c[0x0][0x3e8] ;  /* 0x0000fa00ff147b82 */ /* 0x000e220000000800 */
[C---:B---3--:R-:W-:Y:S01]  /*27ee0*/  LEA R4, P5, R9.reuse, R2, 0x1 ;  /* 0x0000000209047211 */ /* 0x048fe200078a08ff */
[----:B------:R3:W-:Y:S03]  /*27ef0*/  STG.E.U16 desc[UR12][R6.64], R42 ;  /* 0x0000002a06007986 */ /* 0x0007e6000c10150c */
[----:B------:R-:W-:Y:S02]  /*27f00*/  LEA.HI.X.SX32 R5, R9, R0, 0x1, P5 ;  /* 0x0000000009057211 */ /* 0x000fe400028f0eff */
[----:B------:R-:W-:-:S02]  /*27f10*/  LEA R9, R22, R3, 0x1 ;  /* 0x0000000316097211 */ /* 0x000fc400078e08ff */
[----:B------:R-:W4:Y:S01]  /*27f20*/  LDC R22, c[0x0][0x3e8] ;  /* 0x0000fa00ff167b82 */ /* 0x000f220000000800 */
[----:B------:R2:W-:Y:S01]  /*27f30*/  STG.E.U16 desc[UR12][R4.64], R41 ;  /* 0x0000002904007986 */ /* 0x0005e2000c10150c */
[----:B---3--:R-:W-:-:S04]  /*27f40*/  LEA R6, P5, R3, R2, 0x1 ;  /* 0x0000000203067211 */ /* 0x008fc800078a08ff */
[----:B------:R-:W-:Y:S02]  /*27f50*/  LEA.HI.X.SX32 R7, R3, R0, 0x1, P5 ;  /* 0x0000000003077211 */ /* 0x000fe400028f0eff */
[----:B------:R-:W-:Y:S02]  /*27f60*/  LEA R3, R24, R9, 0x1 ;  /* 0x0000000918037211 */ /* 0x000fe400078e08ff */
[C---:B--2---:R-:W-:Y:S01]  /*27f70*/  LEA R4, P5, R9.reuse, R2, 0x1 ;  /* 0x0000000209047211 */ /* 0x044fe200078a08ff */
[----:B------:R-:W2:Y:S01]  /*27f80*/  LDC R24, c[0x0][0x3e8] ;  /* 0x0000fa00ff187b82 */ /* 0x000ea20000000800 */
[----:B------:R3:W-:Y:S02]  /*27f90*/  STG.E.U16 desc[UR12][R6.64], R40 ;  /* 0x0000002806007986 */ /* 0x0007e4000c10150c */
[----:B------:R-:W-:Y:S01]  /*27fa0*/  LEA.HI.X.SX32 R5, R9, R0, 0x1, P5 ;  /* 0x0000000009057211 */ /* 0x000fe200028f0eff */
[----:B------:R-:W-:-:S04]  /*27fb0*/  IMAD R9, R16, 0x2, R3 ;  /* 0x0000000210097824 */ /* 0x000fc800078e0203 */
[----:B------:R-:W2:Y:S01]  /*27fc0*/  LDC R16, c[0x0][0x3e8] ;  /* 0x0000fa00ff107b82 */ /* 0x000ea20000000800 */
[----:B------:R1:W-:Y:S01]  /*27fd0*/  STG.E.U16 desc[UR12][R4.64], R39 ;  /* 0x0000002704007986 */ /* 0x0003e2000c10150c */
[----:B---3--:R-:W-:-:S04]  /*27fe0*/  LEA R6, P5, R3, R2, 0x1 ;  /* 0x0000000203067211 */ /* 0x008fc800078a08ff */
[----:B------:R-:W-:Y:S02]  /*27ff0*/  LEA.HI.X.SX32 R7, R3, R0, 0x1, P5 ;  /* 0x0000000003077211 */ /* 0x000fe400028f0eff */
[----:B-1----:R-:W-:Y:S02]  /*28000*/  LEA R3, R18, R9, 0x1 ;  /* 0x0000000912037211 */ /* 0x002fe400078e08ff */
[C---:B------:R-:W-:Y:S01]  /*28010*/  LEA R4, P5, R9.reuse, R2, 0x1 ;  /* 0x0000000209047211 */ /* 0x040fe200078a08ff */
[----:B------:R-:W1:Y:S01]  /*28020*/  LDC R18, c[0x0][0x3e8] ;  /* 0x0000fa00ff127b82 */ /* 0x000e620000000800 */
[----:B------:R3:W-:Y:S02]  /*28030*/  STG.E.U16 desc[UR12][R6.64], R46 ;  /* 0x0000002e06007986 */ /* 0x0007e4000c10150c */
[----:B------:R-:W-:Y:S02]  /*28040*/  LEA.HI.X.SX32 R5, R9, R0, 0x1, P5 ;  /* 0x0000000009057211 */ /* 0x000fe400028f0eff */
[----:B0-----:R-:W-:-:S03]  /*28050*/  LEA R9, R20, R3, 0x1 ;  /* 0x0000000314097211 */ /* 0x001fc600078e08ff */
[----:B------:R-:W0:Y:S01]  /*28060*/  LDC R20, c[0x0][0x3e8] ;  /* 0x0000fa00ff147b82 */ /* 0x000e220000000800 */
[----:B------:R4:W-:Y:S01]  /*28070*/  STG.E.U16 desc[UR12][R4.64], R45 ;  /* 0x0000002d04007986 */ /* 0x0009e2000c10150c */
[----:B---3--:R-:W-:-:S04]  /*28080*/  LEA R6, P5, R3, R2, 0x1 ;  /* 0x0000000203067211 */ /* 0x008fc800078a08ff */
[----:B------:R-:W-:Y:S01]  /*28090*/  LEA.HI.X.SX32 R7, R3, R0, 0x1, P5 ;  /* 0x0000000003077211 */ /* 0x000fe200028f0eff */
[----:B----4-:R-:W-:Y:S02]  /*280a0*/  IMAD R3, R22, 0x2, R9 ;  /* 0x0000000216037824 */ /* 0x010fe400078e0209 */
[----:B------:R-:W3:Y:S01]  /*280b0*/  LDC R22, c[0x0][0x3e8] ;  /* 0x0000fa00ff167b82 */ /* 0x000ee20000000800 */
[C---:B------:R-:W-:Y:S01]  /*280c0*/  LEA R4, P5, R9.reuse, R2, 0x1 ;  /* 0x0000000209047211 */ /* 0x040fe200078a08ff */
[----:B------:R4:W-:Y:S03]  /*280d0*/  STG.E.U16 desc[UR12][R6.64], R44 ;  /* 0x0000002c06007986 */ /* 0x0009e6000c10150c */
[----:B------:R-:W-:Y:S02]  /*280e0*/  LEA.HI.X.SX32 R5, R9, R0, 0x1, P5 ;  /* 0x0000000009057211 */ /* 0x000fe400028f0eff */
[----:B--2---:R-:W-:-:S02]  /*280f0*/  LEA R9, R24, R3, 0x1 ;  /* 0x0000000318097211 */ /* 0x004fc400078e08ff */
[----:B------:R-:W2:Y:S01]  /*28100*/  LDC R24, c[0x0][0x3e8] ;  /* 0x0000fa00ff187b82 */ /* 0x000ea20000000800 */
[----:B------:R1:W-:Y:S01]  /*28110*/  STG.E.U16 desc[UR12][R4.64], R43 ;  /* 0x0000002b04007986 */ /* 0x0003e2000c10150c */
[----:B----4-:R-:W-:-:S04]  /*28120*/  LEA R6, P5, R3, R2, 0x1 ;  /* 0x0000000203067211 */ /* 0x010fc800078a08ff */
[----:B------:R-:W-:Y:S02]  /*28130*/  LEA.HI.X.SX32 R7, R3, R0, 0x1, P5 ;  /* 0x0000000003077211 */ /* 0x000fe400028f0eff */
[----:B------:R-:W-:Y:S02]  /*28140*/  LEA R3, R16, R9, 0x1 ;  /* 0x0000000910037211 */ /* 0x000fe400078e08ff */
[C---:B-1----:R-:W-:Y:S01]  /*28150*/  LEA R4, P5, R9.reuse, R2, 0x1 ;  /* 0x0000000209047211 */ /* 0x042fe200078a08ff */
[----:B------:R-:W1:Y:S01]  /*28160*/  LDC R16, c[0x0][0x3e8] ;  /* 0x0000fa00ff107b82 */ /* 0x000e620000000800 */
[----:B------:R4:W-:Y:S02]  /*28170*/  STG.E.U16 desc[UR12][R6.64], R50 ;  /* 0x0000003206007986 */ /* 0x0009e4000c10150c */
[----:B------:R-:W-:Y:S01]  /*28180*/  LEA.HI.X.SX32 R5, R9, R0, 0x1, P5 ;  /* 0x0000000009057211 */ /* 0x000fe200028f0eff */
[----:B------:R-:W-:-:S04]  /*28190*/  IMAD R9, R18, 0x2, R3 ;  /* 0x0000000212097824 */ /* 0x000fc800078e0203 */
[----:B------:R-:W1:Y:S01]  /*281a0*/  LDC R18, c[0x0][0x3e8] ;  /* 0x0000fa00ff127b82 */ /* 0x000e620000000800 */
[----:B------:R0:W-:Y:S01]  /*281b0*/  STG.E.U16 desc[UR12][R4.64], R49 ;  /* 0x0000003104007986 */ /* 0x0001e2000c10150c */
[----:B----4-:R-:W-:-:S04]  /*281c0*/  LEA R6, P5, R3, R2, 0x1 ;  /* 0x0000000203067211 */ /* 0x010fc800078a08ff */
[----:B------:R-:W-:Y:S02]  /*281d0*/  LEA.HI.X.SX32 R7, R3, R0, 0x1, P5 ;  /* 0x0000000003077211 */ /* 0x000fe400028f0eff */
[----:B0-----:R-:W-:Y:S02]  /*281e0*/  LEA R3, R20, R9, 0x1 ;  /* 0x0000000914037211 */ /* 0x001fe400078e08ff */
[C---:B------:R-:W-:Y:S01]  /*281f0*/  LEA R4, P5, R9.reuse, R2, 0x1 ;  /* 0x0000000209047211 */ /* 0x040fe200078a08ff */
[----:B------:R-:W0:Y:S01]  /*28200*/  LDC R20, c[0x0][0x3e8] ;  /* 0x0000fa00ff147b82 */ /* 0x000e220000000800 */
[----:B------:R4:W-:Y:S02]  /*28210*/  STG.E.U16 desc[UR12][R6.64], R48 ;  /* 0x0000003006007986 */ /* 0x0009e4000c10150c */
[----:B------:R-:W-:Y:S02]  /*28220*/  LEA.HI.X.SX32 R5, R9, R0, 0x1, P5 ;  /* 0x0000000009057211 */ /* 0x000fe400028f0eff */
[----:B---3--:R-:W-:-:S03]  /*28230*/  LEA R9, R22, R3, 0x1 ;  /* 0x0000000316097211 */ /* 0x008fc600078e08ff */
[----:B------:R-:W3:Y:S01]  /*28240*/  LDC R22, c[0x0][0x3e8] ;  /* 0x0000fa00ff167b82 */ /* 0x000ee20000000800 */
[----:B------:R2:W-:Y:S01]  /*28250*/  STG.E.U16 desc[UR12][R4.64], R47 ;  /* 0x0000002f04007986 */ /* 0x0005e2000c10150c */
[----:B----4-:R-:W-:-:S04]  /*28260*/  LEA R6, P5, R3, R2, 0x1 ;  /* 0x0000000203067211 */ /* 0x010fc800078a08ff */
[----:B------:R-:W-:Y:S01]  /*28270*/  LEA.HI.X.SX32 R7, R3, R0, 0x1, P5 ;  /* 0x0000000003077211 */ /* 0x000fe200028f0eff */
[----:B--2---:R-:W-:Y:S02]  /*28280*/  IMAD R3, R24, 0x2, R9 ;  /* 0x0000000218037824 */ /* 0x004fe400078e0209 */
[----:B------:R-:W2:Y:S01]  /*28290*/  LDC R24, c[0x0][0x3e8] ;  /* 0x0000fa00ff187b82 */ /* 0x000ea20000000800 */
[C---:B------:R-:W-:Y:S01]  /*282a0*/  LEA R4, P5, R9.reuse, R2, 0x1 ;  /* 0x0000000209047211 */ /* 0x040fe200078a08ff */
[----:B------:R4:W-:Y:S03]  /*282b0*/  STG.E.U16 desc[UR12][R6.64], R53 ;  /* 0x0000003506007986 */ /* 0x0009e6000c10150c */
[----:B------:R-:W-:Y:S02]  /*282c0*/  LEA.HI.X.SX32 R5, R9, R0, 0x1, P5 ;  /* 0x0000000009057211 */ /* 0x000fe400028f0eff */
[----:B-1----:R-:W-:-:S02]  /*282d0*/  LEA R9, R16, R3, 0x1 ;  /* 0x0000000310097211 */ /* 0x002fc400078e08ff */
[----:B----4-:R-:W-:-:S04]  /*282e0*/  LEA R6, P5, R3, R2, 0x1 ;  /* 0x0000000203067211 */ /* 0x010fc800078a08ff */
[----:B------:R-:W-:Y:S02]  /*282f0*/  LEA.HI.X.SX32 R7, R3, R0, 0x1, P5 ;  /* 0x0000000003077211 */ /* 0x000fe400028f0eff */
[C---:B------:R-:W-:Y:S02]  /*28300*/  LEA R16, P5, R9.reuse, R2, 0x1 ;  /* 0x0000000209107211 */ /* 0x040fe400078a08ff */
[----:B------:R-:W-:Y:S01]  /*28310*/  LEA R3, R18, R9, 0x1 ;  /* 0x0000000912037211 */ /* 0x000fe200078e08ff */
[----:B------:R1:W-:Y:S01]  /*28320*/  STG.E.U16 desc[UR12][R4.64], R52 ;  /* 0x0000003404007986 */ /* 0x0003e2000c10150c */
[----:B------:R-:W-:-:S03]  /*28330*/  LEA.HI.X.SX32 R17, R9, R0, 0x1, P5 ;  /* 0x0000000009117211 */ /* 0x000fc600028f0eff */
[----:B0-----:R-:W-:Y:S01]  /*28340*/  IMAD R9, R20, 0x2, R3 ;  /* 0x0000000214097824 */ /* 0x001fe200078e0203 */
[----:B------:R0:W-:Y:S01]  /*28350*/  STG.E.U16 desc[UR12][R6.64], R51 ;  /* 0x0000003306007986 */ /* 0x0001e2000c10150c */
[----:B------:R-:W4:Y:S01]  /*28360*/  LDC R20, c[0x0][0x3e8] ;  /* 0x0000fa00ff147b82 */ /* 0x000f220000000800 */
[----:B-1----:R-:W-:-:S04]  /*28370*/  LEA R4, P5, R3, R2, 0x1 ;  /* 0x0000000203047211 */ /* 0x002fc800078a08ff */
[----:B------:R-:W-:Y:S02]  /*28380*/  LEA.HI.X.SX32 R5, R3, R0, 0x1, P5 ;  /* 0x0000000003057211 */ /* 0x000fe400028f0eff */
[C---:B0-----:R-:W-:Y:S02]  /*28390*/  LEA R6, P5, R9.reuse, R2, 0x1 ;  /* 0x0000000209067211 */ /* 0x041fe400078a08ff */
[----:B---3--:R-:W-:Y:S02]  /*283a0*/  LEA R3, R22, R9, 0x1 ;  /* 0x0000000916037211 */ /* 0x008fe400078e08ff */
[----:B------:R-:W-:Y:S02]  /*283b0*/  LEA.HI.X.SX32 R7, R9, R0, 0x1, P5 ;  /* 0x0000000009077211 */ /* 0x000fe400028f0eff */
[C---:B------:R-:W-:Y:S02]  /*283c0*/  LEA R18, P5, R3.reuse, R2, 0x1 ;  /* 0x0000000203127211 */ /* 0x040fe400078a08ff */
[----:B------:R-:W-:Y:S01]  /*283d0*/  LEA R9, R26, R3, 0x1 ;  /* 0x000000031a097211 */ /* 0x000fe200078e08ff */
[----:B------:R0:W-:Y:S01]  /*283e0*/  STG.E.U16 desc[UR12][R16.64], R54 ;  /* 0x0000003610007986 */ /* 0x0001e2000c10150c */
[----:B------:R-:W-:-:S03]  /*283f0*/  LEA.HI.X.SX32 R19, R3, R0, 0x1, P5 ;  /* 0x0000000003137211 */ /* 0x000fc600028f0eff */
[----:B--2---:R-:W-:Y:S01]  /*28400*/  IMAD R3, R24, 0x2, R9 ;  /* 0x0000000218037824 */ /* 0x004fe200078e0209 */
[----:B------:R1:W-:Y:S01]  /*28410*/  STG.E.U16 desc[UR12][R4.64], R36 ;  /* 0x0000002404007986 */ /* 0x0003e2000c10150c */
[----:B0-----:R-:W-:-:S04]  /*28420*/  LEA R16, P5, R9, R2, 0x1 ;  /* 0x0000000209107211 */ /* 0x001fc800078a08ff */
[----:B------:R-:W-:Y:S02]  /*28430*/  LEA.HI.X.SX32 R17, R9, R0, 0x1, P5 ;  /* 0x0000000009117211 */ /* 0x000fe400028f0eff */
[C---:B-1----:R-:W-:Y:S02]  /*28440*/  LEA R4, P5, R3.reuse, R2, 0x1 ;  /* 0x0000000203047211 */ /* 0x042fe400078a08ff */
[----:B------:R-:W-:Y:S01]  /*28450*/  LEA R9, R28, R3, 0x1 ;  /* 0x000000031c097211 */ /* 0x000fe200078e08ff */
[----:B------:R0:W-:Y:S01]  /*28460*/  STG.E.U16 desc[UR12][R6.64], R35 ;  /* 0x0000002306007986 */ /* 0x0001e2000c10150c */
[----:B------:R-:W-:Y:S02]  /*28470*/  LEA.HI.X.SX32 R5, R3, R0, 0x1, P5 ;  /* 0x0000000003057211 */ /* 0x000fe400028f0eff */
[----:B------:R-:W-:Y:S01]  /*28480*/  LEA R3, R30, R9, 0x1 ;  /* 0x000000091e037211 */ /* 0x000fe200078e08ff */
[----:B------:R1:W-:Y:S01]  /*28490*/  STG.E.U16 desc[UR12][R18.64], R34 ;  /* 0x0000002212007986 */ /* 0x0003e2000c10150c */
[----:B------:R-:W-:Y:S01]  /*284a0*/  PRMT R12, R12, 0x7632, R12 ;  /* 0x000076320c0c7816 */ /* 0x000fe2000000000c */
[----:B------:R-:W2:Y:S01]  /*284b0*/  LDC.64 R30, c[0x0][0x3a0] ;  /* 0x0000e800ff1e7b82 */ /* 0x000ea20000000a00 */
[----:B0-----:R-:W-:-:S04]  /*284c0*/  LEA R6, P5, R9, R2, 0x1 ;  /* 0x0000000209067211 */ /* 0x001fc800078a08ff */
[----:B------:R-:W-:Y:S01]  /*284d0*/  LEA.HI.X.SX32 R7, R9, R0, 0x1, P5 ;  /* 0x0000000009077211 */ /* 0x000fe200028f0eff */
[----:B----4-:R-:W-:Y:S01]  /*284e0*/  IMAD R9, R20, 0x2, R3 ;  /* 0x0000000214097824 */ /* 0x010fe200078e0203 */
[----:B-1----:R-:W-:-:S04]  /*284f0*/  LEA R18, P5, R3, R2, 0x1 ;  /* 0x0000000203127211 */ /* 0x002fc800078a08ff */
[----:B------:R-:W-:Y:S02]  /*28500*/  LEA.HI.X.SX32 R19, R3, R0, 0x1, P5 ;  /* 0x0000000003137211 */ /* 0x000fe400028f0eff */
[----:B------:R-:W-:Y:S02]  /*28510*/  LEA R2, P5, R9, R2, 0x1 ;  /* 0x0000000209027211 */ /* 0x000fe400078a08ff */
[----:B------:R-:W-:Y:S02]  /*28520*/  PRMT R13, R13, 0x7632, R13 ;  /* 0x000076320d0d7816 */ /* 0x000fe4000000000d */
[----:B------:R-:W-:Y:S01]  /*28530*/  PRMT R14, R14, 0x7632, R14 ;  /* 0x000076320e0e7816 */ /* 0x000fe2000000000e */
[----:B------:R0:W-:Y:S01]  /*28540*/  STG.E.U16 desc[UR12][R16.64], R10 ;  /* 0x0000000a10007986 */ /* 0x0001e2000c10150c */
[----:B------:R-:W-:-:S03]  /*28550*/  LEA.HI.X.SX32 R3, R9, R0, 0x1, P5 ;  /* 0x0000000009037211 */ /* 0x000fc600028f0eff */
[----:B------:R1:W-:Y:S01]  /*28560*/  STG.E.U16 desc[UR12][R4.64], R12 ;  /* 0x0000000c04007986 */ /* 0x0003e2000c10150c */
[----:B------:R-:W-:-:S03]  /*28570*/  FFMA R9, R125, 0.69314718246459960938, R123 ;  /* 0x3f3172187d097823 */ /* 0x000fc6000000007b */
[----:B------:R3:W-:Y:S04]  /*28580*/  STG.E.U16 desc[UR12][R6.64], R13 ;  /* 0x0000000d06007986 */ /* 0x0007e8000c10150c */
[----:B------:R-:W-:Y:S01]  /*28590*/  STG.E.U16 desc[UR12][R18.64], R14 ;  /* 0x0000000e12007986 */ /* 0x000fe2000c10150c */
[----:B0-----:R-:W-:-:S03]  /*285a0*/  FFMA R10, R124, 0.69314718246459960938, R122 ;  /* 0x3f3172187c0a7823 */ /* 0x001fc6000000007a */
[----:B------:R-:W-:Y:S04]  /*285b0*/  STG.E.U16 desc[UR12][R2.64], R8 ;  /* 0x0000000802007986 */ /* 0x000fe8000c10150c */
        /* <DEDUP_REMOVED lines=11> */
[----:B------:R-:W-:-:S03]  /*28670*/  SHF.L.U32 R107, R107, 0x2, RZ ;  /* 0x000000026b6b7819 */ /* 0x000fc600000006ff */
[----:B------:R-:W2:Y:S01]  /*28680*/  LDL.LU R102, [R1+0x1b4] ;  /* 0x0001b40001667983 */ /* 0x000ea20000300800 */
[----:B-1----:R-:W-:-:S03]  /*28690*/  FFMA R4, R96, 0.69314718246459960938, R99 ;  /* 0x3f31721860047823 */ /* 0x002fc60000000063 */
[----:B------:R-:W2:Y:S04]  /*286a0*/  LDL.LU R103, [R1+0x168] ;  /* 0x0001680001677983 */ /* 0x000ea80000300800 */
[----:B------:R-:W2:Y:S01]  /*286b0*/  LDL.LU R100, [R1+0x1b0] ;  /* 0x0001b00001647983 */ /* 0x000ea20000300800 */
[----:B------:R-:W-:-:S03]  /*286c0*/  FFMA R5, R110, 0.69314718246459960938, R97 ;  /* 0x3f3172186e057823 */ /* 0x000fc60000000061 */
[----:B------:R-:W2:Y:S01]  /*286d0*/  LDL.LU R101, [R1+0x170] ;  /* 0x0001700001657983 */ /* 0x000ea20000300800 */
[----:B---3--:R-:W-:-:S03]  /*286e0*/  FFMA R6, R108, 0.69314718246459960938, R111 ;  /* 0x3f3172186c067823 */ /* 0x008fc6000000006f */
[----:B------:R-:W3:Y:S01]  /*286f0*/  LDL.LU R98, [R1+0x1ac] ;  /* 0x0001ac0001627983 */ /* 0x000ee20000300800 */
[----:B------:R-:W-:Y:S01]  /*28700*/  FFMA R7, R106, 0.69314718246459960938, R109 ;  /* 0x3f3172186a077823 */ /* 0x000fe2000000006d */
[----:B------:R-:W-:Y:S01]  /*28710*/  LOP3.LUT R28, R107, 0x70, RZ, 0xc0, !PT ;  /* 0x000000706b1c7812 */ /* 0x000fe200078ec0ff */
[----:B------:R-:W-:Y:S06]  /*28720*/  BAR.SYNC.DEFER_BLOCKING 0x0 ;  /* 0x0000000000007b1d */ /* 0x000fec0000010000 */
[----:B------:R-:W3:Y:S04]  /*28730*/  LDL.LU R99, [R1+0x174] ;  /* 0x0001740001637983 */ /* 0x000ee80000300800 */
[----:B------:R-:W3:Y:S04]  /*28740*/  LDL.LU R96, [R1+0x1a8] ;  /* 0x0001a80001607983 */ /* 0x000ee80000300800 */
[----:B------:R-:W3:Y:S04]  /*28750*/  LDL.LU R97, [R1+0x178] ;  /* 0x0001780001617983 */ /* 0x000ee80000300800 */
[----:B------:R-:W3:Y:S04]  /*28760*/  LDL.LU R110, [R1+0x1a4] ;  /* 0x0001a400016e7983 */ /* 0x000ee80000300800 */
[----:B------:R-:W3:Y:S04]  /*28770*/  LDL.LU R111, [R1+0x130] ;  /* 0x00013000016f7983 */ /* 0x000ee80000300800 */
[----:B------:R-:W3:Y:S04]  /*28780*/  LDL.LU R108, [R1+0x1a0] ;  /* 0x0001a000016c7983 */ /* 0x000ee80000300800 */
[----:B------:R-:W3:Y:S04]  /*28790*/  LDL.LU R109, [R1+0x124] ;  /* 0x00012400016d7983 */ /* 0x000ee80000300800 */
[----:B------:R0:W-:Y:S04]  /*287a0*/  STS.128 [R28+UR6], R4 ;  /* 0x000000041c007988 */ /* 0x0001e80008000c06 */
[----:B------:R-:W3:Y:S04]  /*287b0*/  LDL.LU R106, [R1+0x40] ;  /* 0x00004000016a7983 */ /* 0x000ee80000300800 */
[----:B------:R-:W3:Y:S01]  /*287c0*/  LDL.LU R107, [R1+0x19c] ;  /* 0x00019c00016b7983 */ /* 0x000ee20000300800 */
[----:B0-----:R-:W-:Y:S01]  /*287d0*/  FFMA R4, R105, 0.69314718246459960938, R104 ;  /* 0x3f31721869047823 */ /* 0x001fe20000000068 */
[----:B------:R-:W-:-:S02]  /*287e0*/  FFMA R5, R120, 0.69314718246459960938, R119 ;  /* 0x3f31721878057823 */ /* 0x000fc40000000077 */
[----:B------:R-:W3:Y:S01]  /*287f0*/  LDL.LU R104, [R1+0x120] ;  /* 0x0001200001687983 */ /* 0x000ee20000300800 */
[----:B------:R-:W-:-:S03]  /*28800*/  FFMA R6, R118, 0.69314718246459960938, R116 ;  /* 0x3f31721876067823 */ /* 0x000fc60000000074 */
[----:B------:R-:W3:Y:S04]  /*28810*/  LDL.LU R105, [R1+0x198] ;  /* 0x0001980001697983 */ /* 0x000ee80000300800 */
[----:B------:R-:W3:Y:S04]  /*28820*/  LDL.LU R119, [R1+0xd0] ;  /* 0x0000d00001777983 */ /* 0x000ee80000300800 */
[----:B------:R-:W3:Y:S04]  /*28830*/  LDL.LU R120, [R1+0x194] ;  /* 0x0001940001787983 */ /* 0x000ee80000300800 */
[----:B------:R-:W3:Y:S04]  /*28840*/  LDL.LU R116, [R1+0x58] ;  /* 0x0000580001747983 */ /* 0x000ee80000300800 */
[----:B------:R-:W3:Y:S01]  /*28850*/  LDL.LU R118, [R1+0x190] ;  /* 0x0001900001767983 */ /* 0x000ee20000300800 */
[----:B------:R-:W-:Y:S01]  /*28860*/  FFMA R7, R115, 0.69314718246459960938, R114 ;  /* 0x3f31721873077823 */ /* 0x000fe20000000072 */
[----:B------:R-:W-:-:S02]  /*28870*/  FFMA R8, R113, 0.69314718246459960938, R112 ;  /* 0x3f31721871087823 */ /* 0x000fc40000000070 */
[----:B------:R-:W3:Y:S04]  /*28880*/  LDL.LU R114, [R1+0x18c] ;  /* 0x00018c0001727983 */ /* 0x000ee80000300800 */
[----:B------:R-:W3:Y:S04]  /*28890*/  LDL.LU R115, [R1+0x24] ;  /* 0x0000240001737983 */ /* 0x000ee80000300800 */
[----:B------:R-:W3:Y:S04]  /*288a0*/  LDL.LU R112, [R1+0x18] ;  /* 0x0000180001707983 */ /* 0x000ee80000300800 */
[----:B------:R-:W3:Y:S01]  /*288b0*/  LDL.LU R113, [R1] ;  /* 0x0000000001717983 */ /* 0x000ee20000300800 */
[----:B----4-:R-:W-:-:S03]  /*288c0*/  FFMA R11, R123, 0.69314718246459960938, R88 ;  /* 0x3f3172187b0b7823 */ /* 0x010fc60000000058 */
[----:B------:R-:W4:Y:S01]  /*288d0*/  LDL.LU R123, [R1+0x188] ;  /* 0x00018800017b7983 */ /* 0x000f220000300800 */
[----:B--2---:R-:W-:-:S03]  /*288e0*/  FFMA R12, R122, 0.69314718246459960938, R125 ;  /* 0x3f3172187a0c7823 */ /* 0x004fc6000000007d */
[----:B------:R-:W2:Y:S04]  /*288f0*/  LDL.LU R125, [R1+0x184] ;  /* 0x00018400017d7983 */ /* 0x000ea80000300800 */
[----:B------:R-:W2:Y:S01]  /*28900*/  LDL.LU R122, [R1+0x180] ;  /* 0x00018000017a7983 */ /* 0x000ea20000300800 */
[----:B------:R-:W-:-:S03]  /*28910*/  FFMA R14, R124, 0.69314718246459960938, R92 ;  /* 0x3f3172187c0e7823 */ /* 0x000fc6000000005c */
[----:B------:R-:W2:Y:S01]  /*28920*/  LDL.LU R124, [R1+0x750] ;  /* 0x00075000017c7983 */ /* 0x000ea20000300800 */
[----:B---3--:R-:W-:-:S03]  /*28930*/  FFMA R26, R117, 0.69314718246459960938, R118 ;  /* 0x3f317218751a7823 */ /* 0x008fc60000000076 */
[----:B------:R-:W3:Y:S01]  /*28940*/  LDL.LU R117, [R1+0x754] ;  /* 0x0007540001757983 */ /* 0x000ee20000300800 */
[----:B------:R-:W-:-:S03]  /*28950*/  FSEL R0, R106, -INF , P6 ;  /* 0xff8000006a007808 */ /* 0x000fc60003000000 */
[----:B------:R0:W-:Y:S02]  /*28960*/  STS.128 [R28+UR6+0x80], R4 ;  /* 0x000080041c007988 */ /* 0x0001e40008000c06 */
[----:B------:R-:W-:Y:S01]  /*28970*/  FFMA R27, R0, 0.69314718246459960938, R114 ;  /* 0x3f317218001b7823 */ /* 0x000fe20000000072 */
[----:B------:R-:W-:Y:S02]  /*28980*/  FSEL R3, R115, -INF , P0 ;  /* 0xff80000073037808 */ /* 0x000fe40000000000 */
[----:B------:R-:W-:Y:S02]  /*28990*/  FSEL R2, R112, -INF , P1 ;  /* 0xff80000070027808 */ /* 0x000fe40000800000 */
[----:B------:R-:W-:Y:S01]  /*289a0*/  FSEL R0, R113, -INF , P2 ;  /* 0xff80000071007808 */ /* 0x000fe20001000000 */
[----:B------:R4:W-:Y:S01]  /*289b0*/  STS.128 [R28+UR6+0x100], R8 ;  /* 0x000100081c007988 */ /* 0x0009e20008000c06 */
[----:B0-----:R-:W-:Y:S01]  /*289c0*/  FSEL R4, R121, -INF , P3 ;  /* 0xff80000079047808 */ /* 0x001fe20001800000 */
[----:B------:R-:W-:Y:S01]  /*289d0*/  FFMA R13, R93, 0.69314718246459960938, R94 ;  /* 0x3f3172185d0d7823 */ /* 0x000fe2000000005e */
        /* <DEDUP_REMOVED lines=11> */
[----:B------:R0:W-:Y:S04]  /*28a90*/  STS.128 [R28+UR6+0x180], R12 ;  /* 0x0001800c1c007988 */ /* 0x0001e80008000c06 */
[----:B------:R0:W-:Y:S04]  /*28aa0*/  STS.128 [R28+UR6+0x200], R16 ;  /* 0x000200101c007988 */ /* 0x0001e80008000c06 */
[----:B------:R0:W-:Y:S04]  /*28ab0*/  STS.128 [R28+UR6+0x280], R20 ;  /* 0x000280141c007988 */ /* 0x0001e80008000c06 */
[----:B------:R0:W-:Y:S01]  /*28ac0*/  STS.128 [R28+UR6+0x300], R24 ;  /* 0x000300181c007988 */ /* 0x0001e20008000c06 */
[----:B------:R-:W-:-:S04]  /*28ad0*/  UIMAD UR4, UR8, UR4, URZ ;  /* 0x00000004080472a4 */ /* 0x000fc8000f8e02ff */
[----:B------:R-:W-:Y:S02]  /*28ae0*/  USHF.L.U32 UR7, UR4, 0x2, URZ ;  /* 0x0000000204077899 */ /* 0x000fe400080006ff */
[----:B------:R-:W-:Y:S01]  /*28af0*/  UIMAD.WIDE UR4, UR4, 0x4, URZ ;  /* 0x00000004040478a5 */ /* 0x000fe2000f8e02ff */
[----:B----4-:R-:W-:Y:S01]  /*28b00*/  FFMA R8, R3, 0.69314718246459960938, R123 ;  /* 0x3f31721803087823 */ /* 0x010fe2000000007b */
[----:B--2---:R-:W-:Y:S01]  /*28b10*/  FFMA R9, R2, 0.69314718246459960938, R125 ;  /* 0x3f31721802097823 */ /* 0x004fe2000000007d */
[----:B------:R-:W-:Y:S01]  /*28b20*/  FFMA R10, R0, 0.69314718246459960938, R122 ;  /* 0x3f317218000a7823 */ /* 0x000fe2000000007a */
[C---:B------:R-:W-:Y:S01]  /*28b30*/  SHF.L.U32 R3, R124.reuse, 0x2, RZ ;  /* 0x000000027c037819 */ /* 0x040fe200000006ff */
[----:B------:R-:W-:-:S03]  /*28b40*/  IMAD.HI R0, R124, 0x4, RZ ;  /* 0x000000047c007827 */ /* 0x000fc600078e02ff */
[----:B------:R-:W-:-:S04]  /*28b50*/  IADD3 R2, P0, P1, R3, UR7, R30 ;  /* 0x0000000703027c10 */ /* 0x000fc8000f91e01e */
[----:B------:R-:W-:Y:S01]  /*28b60*/  IADD3.X R3, PT, PT, R0, UR5, R31, P0, P1 ;  /* 0x0000000500037c10 */ /* 0x000fe200087e241f */
[----:B---3--:R-:W-:-:S05]  /*28b70*/  FFMA R11, R4, 0.69314718246459960938, R117 ;  /* 0x3f317218040b7823 */ /* 0x008fca0000000075 */
[----:B------:R0:W-:Y:S01]  /*28b80*/  STS.128 [R28+UR6+0x380], R8 ;  /* 0x000380081c007988 */ /* 0x0001e20008000c06 */
[----:B------:R-:W-:Y:S06]  /*28b90*/  BAR.SYNC.DEFER_BLOCKING 0x0 ;  /* 0x0000000000007b1d */ /* 0x000fec0000010000 */
[----:B------:R-:W-:Y:S05]  /*28ba0*/  @P4 EXIT ;  /* 0x000000000000494d */ /* 0x000fea0003800000 */
[----:B------:R-:W2:Y:S04]  /*28bb0*/  LDL.LU R124, [R1+0xfc] ;  /* 0x0000fc00017c7983 */ /* 0x000ea80000300800 */
[----:B--2---:R-:W1:Y:S04]  /*28bc0*/  LDS R5, [R124] ;  /* 0x000000007c057984 */ /* 0x004e680000000800 */
[----:B-1----:R-:W-:Y:S01]  /*28bd0*/  STG.E desc[UR12][R2.64], R5 ;  /* 0x0000000502007986 */ /* 0x002fe2000c10190c */
[----:B------:R-:W-:Y:S05]  /*28be0*/  EXIT ;  /* 0x000000000000794d */ /* 0x000fea0003800000 */
.L_x_2:
[----:B------:R-:W-:-:S00]  /*28bf0*/  BRA `(.L_x_2) ;  /* 0xfffffffc00fc7947 */ /* 0x000fc0000383ffff */
[----:B------:R-:W-:-:S00]  /*28c00*/  NOP ;  /* 0x0000000000007918 */ /* 0x000fc00000000000 */
[----:B------:R-:W-:-:S00]  /*28c10*/  NOP ;  /* 0x0000000000007918 */ /* 0x000fc00000000000 */
[----:B------:R-:W-:-:S00]  /*28c20*/  NOP ;  /* 0x0000000000007918 */ /* 0x000fc00000000000 */
[----:B------:R-:W-:-:S00]  /*28c30*/  NOP ;  /* 0x0000000000007918 */ /* 0x000fc00000000000 */
[----:B------:R-:W-:-:S00]  /*28c40*/  NOP ;  /* 0x0000000000007918 */ /* 0x000fc00000000000 */
[----:B------:R-:W-:-:S00]  /*28c50*/  NOP ;  /* 0x0000000000007918 */ /* 0x000fc00000000000 */
[----:B------:R-:W-:-:S00]  /*28c60*/  NOP ;  /* 0x0000000000007918 */ /* 0x000fc00000000000 */
[----:B------:R-:W-:-:S00]  /*28c70*/  NOP ;  /* 0x0000000000007918 */ /* 0x000fc00000000000 */
.L_x_3:


//--------------------- .nv.global.init           --------------------------
	.section	.nv.global.init,"aw",@progbits
.nv.global.init:
	.type		_$_str,@object
	.size		_$_str,(.L_0 - _$_str)
_$_str:
        /*0000*/ 	.byte	0x5f, 0x5f, 0x43, 0x55, 0x44, 0x41, 0x5f, 0x46, 0x54, 0x5a, 0x00
.L_0:


//--------------------- .nv.shared.attn_fwd       --------------------------
	.section	.nv.shared.attn_fwd,"aw",@nobits
	.sectionflags	@""
	.align	16
	.zero		1024


//--------------------- .nv.shared.reserved.0     --------------------------
	.section	.nv.shared.reserved.0,"aw",@nobits
	.weak		__nv_reservedSMEM_offset_0_alias
	.size		__nv_reservedSMEM_offset_0_alias, 0, 64
	.other		__nv_reservedSMEM_offset_0_alias,@"STO_CUDA_RESERVED_SHARED STV_DEFAULT"
__nv_reservedSMEM_offset_0_alias:
	.zero		0
	.zero		64


//--------------------- .nv.constant0.attn_fwd    --------------------------
	.section	.nv.constant0.attn_fwd,"a",@progbits
	.sectionflags	@""
	.align	4
.nv.constant0.attn_fwd:
	.zero		1032


//--------------------- SYMBOLS --------------------------

	.type		.nv.reservedSmem.offset0,@object
	.size		.nv.reservedSmem.offset0,0x4
	.type		.nv.reservedSmem.cap,@object
	.size		.nv.reservedSmem.cap,0x4
